	.target	sm_90a

	.elftype	@"ET_EXEC"


//--------------------- .note.nv.tkinfo           --------------------------
	.section	.note.nv.tkinfo,"",@"SHT_NOTE"
	.sectionflags	@"SHF_NOTE_NV_TKINFO"
	.tkinfo
        /*0018*/ 	.word	0x00000002
        /*0030*/ 	.string	""
        /*0030*/ 	.string	"ptxas"
        /*0030*/ 	.string	"Cuda compilation tools, release 13.0, V13.0.88"
        /*0030*/ 	.string	"Build cuda_13.0.r13.0/compiler.36424714_0"
        /*0030*/ 	.string	"-arch sm_90a -m 64 "



//--------------------- .note.nv.cuinfo           --------------------------
	.section	.note.nv.cuinfo,"",@"SHT_NOTE"
	.sectionflags	@"SHF_NOTE_NV_CUINFO"
        /*0018*/ 	.short	0x0002
        /*001a*/ 	.short	0x005a
        /*001c*/ 	.short	0x0082
	.zero		2


//--------------------- .nv.info                  --------------------------
	.section	.nv.info,"",@"SHT_CUDA_INFO"
	.align	4


	//----- nvinfo : EIATTR_REGCOUNT
	.align		4
        /*0000*/ 	.byte	0x04, 0x2f
        /*0002*/ 	.short	(.L_12 - .L_11)
	.align		4
.L_11:
        /*0004*/ 	.word	index@(_ZN7cutlass13device_kernelIN5flash22FlashAttnBwdPreprocessIN4cute5tupleIJNS3_1CILi64EEENS5_ILi192EEEEEENS_10bfloat16_tEfNS_4arch4Sm80ELb1ELb1EEEEEvNT_6ParamsE)
        /*0008*/ 	.word	0x0000004c


	//----- nvinfo : EIATTR_FRAME_SIZE
	.align		4
.L_12:
        /*000c*/ 	.byte	0x04, 0x11
        /*000e*/ 	.short	(.L_14 - .L_13)
	.align		4
.L_13:
        /*0010*/ 	.word	index@(_ZN7cutlass13device_kernelIN5flash22FlashAttnBwdPreprocessIN4cute5tupleIJNS3_1CILi64EEENS5_ILi192EEEEEENS_10bfloat16_tEfNS_4arch4Sm80ELb1ELb1EEEEEvNT_6ParamsE)
        /*0014*/ 	.word	0x00000000


	//----- nvinfo : EIATTR_REGCOUNT
	.align		4
.L_14:
        /*0018*/ 	.byte	0x04, 0x2f
        /*001a*/ 	.short	(.L_16 - .L_15)
	.align		4
.L_15:
        /*001c*/ 	.word	index@(_ZN7cutlass13device_kernelIN5flash19enable_sm80_to_sm89INS1_16FlashAttnBwdSm80INS1_25CollectiveMainloopBwdSm80ILi2ELi1EN4cute5tupleIJNS5_1CILi64EEENS7_ILi80EEENS7_ILi192EEEEEENS_10bfloat16_tEfNS_4arch4Sm80ELb1ELb0ELb0ELb1ELb1ELb0ELb1ELb0ELi2ELi4ELi2ELi2ELb0EEENS1_24CollectiveEpilogueBwdGQAISB_fSE_Li256ELb1ELb1EEENS1_25SingleTileBwdLPTSchedulerILb1ELi80ELb1EEEEEEEEEvNT_6ParamsE)
        /*0020*/ 	.word	0x00000004


	//----- nvinfo : EIATTR_FRAME_SIZE
	.align		4
.L_16:
        /*0024*/ 	.byte	0x04, 0x11
        /*0026*/ 	.short	(.L_18 - .L_17)
	.align		4
.L_17:
        /*0028*/ 	.word	index@(_ZN7cutlass13device_kernelIN5flash19enable_sm80_to_sm89INS1_16FlashAttnBwdSm80INS1_25CollectiveMainloopBwdSm80ILi2ELi1EN4cute5tupleIJNS5_1CILi64EEENS7_ILi80EEENS7_ILi192EEEEEENS_10bfloat16_tEfNS_4arch4Sm80ELb1ELb0ELb0ELb1ELb1ELb0ELb1ELb0ELi2ELi4ELi2ELi2ELb0EEENS1_24CollectiveEpilogueBwdGQAISB_fSE_Li256ELb1ELb1EEENS1_25SingleTileBwdLPTSchedulerILb1ELi80ELb1EEEEEEEEEvNT_6ParamsE)
        /*002c*/ 	.word	0x00000000


	//----- nvinfo : EIATTR_REGCOUNT
	.align		4
.L_18:
        /*0030*/ 	.byte	0x04, 0x2f
        /*0032*/ 	.short	(.L_20 - .L_19)
	.align		4
.L_19:
        /*0034*/ 	.word	index@(_ZN7cutlass13device_kernelIN5flash32FlashAttnBwdPostprocessConvertdQIN4cute5tupleIJNS3_1CILi64EEENS5_ILi192EEEEEENS_10bfloat16_tEfNS_4arch4Sm80ELi256ENS3_8TiledMMAINS3_8MMA_AtomIJNS3_30SM80_16x8x16_F32BF16BF16F32_TNEEEENS3_6LayoutINS4_IJNS5_ILi2EEENS5_ILi4EEENS5_ILi1EEEEEENS4_IJSJ_SH_NS5_ILi0EEEEEEEENS4_IJNS5_ILi32EEES6_NS5_ILi16EEEEEEEELb0EEEEEvNT_6ParamsE)
        /*0038*/ 	.word	0x00000046


	//----- nvinfo : EIATTR_FRAME_SIZE
	.align		4
.L_20:
        /*003c*/ 	.byte	0x04, 0x11
        /*003e*/ 	.short	(.L_22 - .L_21)
	.align		4
.L_21:
        /*0040*/ 	.word	index@(_ZN7cutlass13device_kernelIN5flash32FlashAttnBwdPostprocessConvertdQIN4cute5tupleIJNS3_1CILi64EEENS5_ILi192EEEEEENS_10bfloat16_tEfNS_4arch4Sm80ELi256ENS3_8TiledMMAINS3_8MMA_AtomIJNS3_30SM80_16x8x16_F32BF16BF16F32_TNEEEENS3_6LayoutINS4_IJNS5_ILi2EEENS5_ILi4EEENS5_ILi1EEEEEENS4_IJSJ_SH_NS5_ILi0EEEEEEEENS4_IJNS5_ILi32EEES6_NS5_ILi16EEEEEEEELb0EEEEEvNT_6ParamsE)
        /*0044*/ 	.word	0x00000000


	//----- nvinfo : EIATTR_REGCOUNT
	.align		4
.L_22:
        /*0048*/ 	.byte	0x04, 0x2f
        /*004a*/ 	.short	(.L_24 - .L_23)
	.align		4
.L_23:
        /*004c*/ 	.word	index@(_ZN7cutlass13device_kernelIN5flash32FlashAttnBwdPostprocessConvertdQIN4cute5tupleIJNS3_1CILi80EEENS5_ILi192EEEEEENS_10bfloat16_tEfNS_4arch4Sm80ELi256ENS3_8TiledMMAINS3_8MMA_AtomIJNS3_30SM80_16x8x16_F32BF16BF16F32_TNEEEENS3_6LayoutINS4_IJNS5_ILi4EEENS5_ILi2EEENS5_ILi1EEEEEENS4_IJSJ_SH_NS5_ILi0EEEEEEEENS4_IJNS5_ILi64EEENS5_ILi16EEESP_EEEEELb1EEEEEvNT_6ParamsE)
        /*0050*/ 	.word	0x00000050


	//----- nvinfo : EIATTR_FRAME_SIZE
	.align		4
.L_24:
        /*0054*/ 	.byte	0x04, 0x11
        /*0056*/ 	.short	(.L_26 - .L_25)
	.align		4
.L_25:
        /*0058*/ 	.word	index@(_ZN7cutlass13device_kernelIN5flash32FlashAttnBwdPostprocessConvertdQIN4cute5tupleIJNS3_1CILi80EEENS5_ILi192EEEEEENS_10bfloat16_tEfNS_4arch4Sm80ELi256ENS3_8TiledMMAINS3_8MMA_AtomIJNS3_30SM80_16x8x16_F32BF16BF16F32_TNEEEENS3_6LayoutINS4_IJNS5_ILi4EEENS5_ILi2EEENS5_ILi1EEEEEENS4_IJSJ_SH_NS5_ILi0EEEEEEEENS4_IJNS5_ILi64EEENS5_ILi16EEESP_EEEEELb1EEEEEvNT_6ParamsE)
        /*005c*/ 	.word	0x00000000


	//----- nvinfo : EIATTR_REGCOUNT
	.align		4
.L_26:
        /*0060*/ 	.byte	0x04, 0x2f
        /*0062*/ 	.short	(.L_28 - .L_27)
	.align		4
.L_27:
        /*0064*/ 	.word	index@(_ZN7cutlass13device_kernelIN5flash19enable_sm80_to_sm89INS1_16FlashAttnBwdSm80INS1_25CollectiveMainloopBwdSm80ILi2ELi1EN4cute5tupleIJNS5_1CILi64EEENS7_ILi80EEENS7_ILi192EEEEEENS_10bfloat16_tEfNS_4arch4Sm80ELb1ELb0ELb0ELb1ELb0ELb0ELb1ELb0ELi2ELi4ELi2ELi2ELb0EEENS1_24CollectiveEpilogueBwdGQAISB_fSE_Li256ELb1ELb0EEENS1_25SingleTileBwdLPTSchedulerILb1ELi80ELb0EEEEEEEEEvNT_6ParamsE)
        /*0068*/ 	.word	0x00000004


	//----- nvinfo : EIATTR_FRAME_SIZE
	.align		4
.L_28:
        /*006c*/ 	.byte	0x04, 0x11
        /*006e*/ 	.short	(.L_30 - .L_29)
	.align		4
.L_29:
        /*0070*/ 	.word	index@(_ZN7cutlass13device_kernelIN5flash19enable_sm80_to_sm89INS1_16FlashAttnBwdSm80INS1_25CollectiveMainloopBwdSm80ILi2ELi1EN4cute5tupleIJNS5_1CILi64EEENS7_ILi80EEENS7_ILi192EEEEEENS_10bfloat16_tEfNS_4arch4Sm80ELb1ELb0ELb0ELb1ELb0ELb0ELb1ELb0ELi2ELi4ELi2ELi2ELb0EEENS1_24CollectiveEpilogueBwdGQAISB_fSE_Li256ELb1ELb0EEENS1_25SingleTileBwdLPTSchedulerILb1ELi80ELb0EEEEEEEEEvNT_6ParamsE)
        /*0074*/ 	.word	0x00000000


	//----- nvinfo : EIATTR_REGCOUNT
	.align		4
.L_30:
        /*0078*/ 	.byte	0x04, 0x2f
        /*007a*/ 	.short	(.L_32 - .L_31)
	.align		4
.L_31:
        /*007c*/ 	.word	index@(_ZN7cutlass13device_kernelIN5flash19enable_sm80_to_sm89INS1_16FlashAttnBwdSm80INS1_25CollectiveMainloopBwdSm80ILi2ELi1EN4cute5tupleIJNS5_1CILi64EEENS7_ILi80EEENS7_ILi192EEEEEENS_10bfloat16_tEfNS_4arch4Sm80ELb1ELb0ELb0ELb1ELb1ELb0ELb1ELb0ELi2ELi4ELi2ELi2ELb0EEENS1_21CollectiveEpilogueBwdISB_SC_SE_Li256ELb1ELb1ELi4EEENS1_25SingleTileBwdLPTSchedulerILb1ELi80ELb1EEEEEEEEEvNT_6ParamsE)
        /*0080*/ 	.word	0x00000004


	//----- nvinfo : EIATTR_FRAME_SIZE
	.align		4
.L_32:
        /*0084*/ 	.byte	0x04, 0x11
        /*0086*/ 	.short	(.L_34 - .L_33)
	.align		4
.L_33:
        /*0088*/ 	.word	index@(_ZN7cutlass13device_kernelIN5flash19enable_sm80_to_sm89INS1_16FlashAttnBwdSm80INS1_25CollectiveMainloopBwdSm80ILi2ELi1EN4cute5tupleIJNS5_1CILi64EEENS7_ILi80EEENS7_ILi192EEEEEENS_10bfloat16_tEfNS_4arch4Sm80ELb1ELb0ELb0ELb1ELb1ELb0ELb1ELb0ELi2ELi4ELi2ELi2ELb0EEENS1_21CollectiveEpilogueBwdISB_SC_SE_Li256ELb1ELb1ELi4EEENS1_25SingleTileBwdLPTSchedulerILb1ELi80ELb1EEEEEEEEEvNT_6ParamsE)
        /*008c*/ 	.word	0x00000000


	//----- nvinfo : EIATTR_REGCOUNT
	.align		4
.L_34:
        /*0090*/ 	.byte	0x04, 0x2f
        /*0092*/ 	.short	(.L_36 - .L_35)
	.align		4
.L_35:
        /*0094*/ 	.word	index@(_ZN7cutlass13device_kernelIN5flash19enable_sm80_to_sm89INS1_16FlashAttnBwdSm80INS1_25CollectiveMainloopBwdSm80ILi2ELi1EN4cute5tupleIJNS5_1CILi64EEENS7_ILi80EEENS7_ILi192EEEEEENS_10bfloat16_tEfNS_4arch4Sm80ELb1ELb0ELb0ELb1ELb0ELb0ELb1ELb0ELi2ELi4ELi2ELi2ELb0EEENS1_21CollectiveEpilogueBwdISB_SC_SE_Li256ELb1ELb1ELi4EEENS1_25SingleTileBwdLPTSchedulerILb1ELi80ELb0EEEEEEEEEvNT_6ParamsE)
        /*0098*/ 	.word	0x00000004


	//----- nvinfo : EIATTR_FRAME_SIZE
	.align		4
.L_36:
        /*009c*/ 	.byte	0x04, 0x11
        /*009e*/ 	.short	(.L_38 - .L_37)
	.align		4
.L_37:
        /*00a0*/ 	.word	index@(_ZN7cutlass13device_kernelIN5flash19enable_sm80_to_sm89INS1_16FlashAttnBwdSm80INS1_25CollectiveMainloopBwdSm80ILi2ELi1EN4cute5tupleIJNS5_1CILi64EEENS7_ILi80EEENS7_ILi192EEEEEENS_10bfloat16_tEfNS_4arch4Sm80ELb1ELb0ELb0ELb1ELb0ELb0ELb1ELb0ELi2ELi4ELi2ELi2ELb0EEENS1_21CollectiveEpilogueBwdISB_SC_SE_Li256ELb1ELb1ELi4EEENS1_25SingleTileBwdLPTSchedulerILb1ELi80ELb0EEEEEEEEEvNT_6ParamsE)
        /*00a4*/ 	.word	0x00000000


	//----- nvinfo : EIATTR_REGCOUNT
	.align		4
.L_38:
        /*00a8*/ 	.byte	0x04, 0x2f
        /*00aa*/ 	.short	(.L_40 - .L_39)
	.align		4
.L_39:
        /*00ac*/ 	.word	index@(_ZN7cutlass13device_kernelIN5flash22FlashAttnBwdPreprocessIN4cute5tupleIJNS3_1CILi64EEENS5_ILi192EEEEEENS_10bfloat16_tEfNS_4arch4Sm80ELb1ELb0EEEEEvNT_6ParamsE)
        /*00b0*/ 	.word	0x0000005a


	//----- nvinfo : EIATTR_FRAME_SIZE
	.align		4
.L_40:
        /*00b4*/ 	.byte	0x04, 0x11
        /*00b6*/ 	.short	(.L_42 - .L_41)
	.align		4
.L_41:
        /*00b8*/ 	.word	index@(_ZN7cutlass13device_kernelIN5flash22FlashAttnBwdPreprocessIN4cute5tupleIJNS3_1CILi64EEENS5_ILi192EEEEEENS_10bfloat16_tEfNS_4arch4Sm80ELb1ELb0EEEEEvNT_6ParamsE)
        /*00bc*/ 	.word	0x00000000


	//----- nvinfo : EIATTR_REGCOUNT
	.align		4
.L_42:
        /*00c0*/ 	.byte	0x04, 0x2f
        /*00c2*/ 	.short	(.L_44 - .L_43)
	.align		4
.L_43:
        /*00c4*/ 	.word	index@(_ZN7cutlass13device_kernelIN5flash19enable_sm80_to_sm89INS1_16FlashAttnBwdSm80INS1_25CollectiveMainloopBwdSm80ILi2ELi1EN4cute5tupleIJNS5_1CILi64EEENS7_ILi80EEENS7_ILi192EEEEEENS_10bfloat16_tEfNS_4arch4Sm80ELb1ELb0ELb0ELb0ELb1ELb0ELb1ELb0ELi2ELi4ELi2ELi2ELb0EEENS1_24CollectiveEpilogueBwdGQAISB_fSE_Li256ELb0ELb1EEENS1_25SingleTileBwdLPTSchedulerILb0ELi80ELb1EEEEEEEEEvNT_6ParamsE)
        /*00c8*/ 	.word	0x00000004


	//----- nvinfo : EIATTR_FRAME_SIZE
	.align		4
.L_44:
        /*00cc*/ 	.byte	0x04, 0x11
        /*00ce*/ 	.short	(.L_46 - .L_45)
	.align		4
.L_45:
        /*00d0*/ 	.word	index@(_ZN7cutlass13device_kernelIN5flash19enable_sm80_to_sm89INS1_16FlashAttnBwdSm80INS1_25CollectiveMainloopBwdSm80ILi2ELi1EN4cute5tupleIJNS5_1CILi64EEENS7_ILi80EEENS7_ILi192EEEEEENS_10bfloat16_tEfNS_4arch4Sm80ELb1ELb0ELb0ELb0ELb1ELb0ELb1ELb0ELi2ELi4ELi2ELi2ELb0EEENS1_24CollectiveEpilogueBwdGQAISB_fSE_Li256ELb0ELb1EEENS1_25SingleTileBwdLPTSchedulerILb0ELi80ELb1EEEEEEEEEvNT_6ParamsE)
        /*00d4*/ 	.word	0x00000000


	//----- nvinfo : EIATTR_REGCOUNT
	.align		4
.L_46:
        /*00d8*/ 	.byte	0x04, 0x2f
        /*00da*/ 	.short	(.L_48 - .L_47)
	.align		4
.L_47:
        /*00dc*/ 	.word	index@(_ZN7cutlass13device_kernelIN5flash19enable_sm80_to_sm89INS1_16FlashAttnBwdSm80INS1_25CollectiveMainloopBwdSm80ILi2ELi1EN4cute5tupleIJNS5_1CILi64EEENS7_ILi80EEENS7_ILi192EEEEEENS_10bfloat16_tEfNS_4arch4Sm80ELb1ELb0ELb0ELb0ELb0ELb0ELb1ELb0ELi2ELi4ELi2ELi2ELb0EEENS1_24CollectiveEpilogueBwdGQAISB_fSE_Li256ELb0ELb0EEENS1_25SingleTileBwdLPTSchedulerILb0ELi80ELb0EEEEEEEEEvNT_6ParamsE)
        /*00e0*/ 	.word	0x00000004


	//----- nvinfo : EIATTR_FRAME_SIZE
	.align		4
.L_48:
        /*00e4*/ 	.byte	0x04, 0x11
        /*00e6*/ 	.short	(.L_50 - .L_49)
	.align		4
.L_49:
        /*00e8*/ 	.word	index@(_ZN7cutlass13device_kernelIN5flash19enable_sm80_to_sm89INS1_16FlashAttnBwdSm80INS1_25CollectiveMainloopBwdSm80ILi2ELi1EN4cute5tupleIJNS5_1CILi64EEENS7_ILi80EEENS7_ILi192EEEEEENS_10bfloat16_tEfNS_4arch4Sm80ELb1ELb0ELb0ELb0ELb0ELb0ELb1ELb0ELi2ELi4ELi2ELi2ELb0EEENS1_24CollectiveEpilogueBwdGQAISB_fSE_Li256ELb0ELb0EEENS1_25SingleTileBwdLPTSchedulerILb0ELi80ELb0EEEEEEEEEvNT_6ParamsE)
        /*00ec*/ 	.word	0x00000000


	//----- nvinfo : EIATTR_REGCOUNT
	.align		4
.L_50:
        /*00f0*/ 	.byte	0x04, 0x2f
        /*00f2*/ 	.short	(.L_52 - .L_51)
	.align		4
.L_51:
        /*00f4*/ 	.word	index@(_ZN7cutlass13device_kernelIN5flash19enable_sm80_to_sm89INS1_16FlashAttnBwdSm80INS1_25CollectiveMainloopBwdSm80ILi2ELi1EN4cute5tupleIJNS5_1CILi64EEENS7_ILi80EEENS7_ILi192EEEEEENS_10bfloat16_tEfNS_4arch4Sm80ELb1ELb0ELb0ELb0ELb1ELb0ELb1ELb0ELi2ELi4ELi2ELi2ELb0EEENS1_21CollectiveEpilogueBwdISB_SC_SE_Li256ELb0ELb1ELi4EEENS1_25SingleTileBwdLPTSchedulerILb0ELi80ELb1EEEEEEEEEvNT_6ParamsE)
        /*00f8*/ 	.word	0x00000004


	//----- nvinfo : EIATTR_FRAME_SIZE
	.align		4
.L_52:
        /*00fc*/ 	.byte	0x04, 0x11
        /*00fe*/ 	.short	(.L_54 - .L_53)
	.align		4
.L_53:
        /*0100*/ 	.word	index@(_ZN7cutlass13device_kernelIN5flash19enable_sm80_to_sm89INS1_16FlashAttnBwdSm80INS1_25CollectiveMainloopBwdSm80ILi2ELi1EN4cute5tupleIJNS5_1CILi64EEENS7_ILi80EEENS7_ILi192EEEEEENS_10bfloat16_tEfNS_4arch4Sm80ELb1ELb0ELb0ELb0ELb1ELb0ELb1ELb0ELi2ELi4ELi2ELi2ELb0EEENS1_21CollectiveEpilogueBwdISB_SC_SE_Li256ELb0ELb1ELi4EEENS1_25SingleTileBwdLPTSchedulerILb0ELi80ELb1EEEEEEEEEvNT_6ParamsE)
        /*0104*/ 	.word	0x00000000


	//----- nvinfo : EIATTR_REGCOUNT
	.align		4
.L_54:
        /*0108*/ 	.byte	0x04, 0x2f
        /*010a*/ 	.short	(.L_56 - .L_55)
	.align		4
.L_55:
        /*010c*/ 	.word	index@(_ZN7cutlass13device_kernelIN5flash19enable_sm80_to_sm89INS1_16FlashAttnBwdSm80INS1_25CollectiveMainloopBwdSm80ILi2ELi1EN4cute5tupleIJNS5_1CILi64EEENS7_ILi80EEENS7_ILi192EEEEEENS_10bfloat16_tEfNS_4arch4Sm80ELb1ELb0ELb0ELb0ELb0ELb0ELb1ELb0ELi2ELi4ELi2ELi2ELb0EEENS1_21CollectiveEpilogueBwdISB_SC_SE_Li256ELb0ELb1ELi4EEENS1_25SingleTileBwdLPTSchedulerILb0ELi80ELb0EEEEEEEEEvNT_6ParamsE)
        /*0110*/ 	.word	0x00000004


	//----- nvinfo : EIATTR_FRAME_SIZE
	.align		4
.L_56:
        /*0114*/ 	.byte	0x04, 0x11
        /*0116*/ 	.short	(.L_58 - .L_57)
	.align		4
.L_57:
        /*0118*/ 	.word	index@(_ZN7cutlass13device_kernelIN5flash19enable_sm80_to_sm89INS1_16FlashAttnBwdSm80INS1_25CollectiveMainloopBwdSm80ILi2ELi1EN4cute5tupleIJNS5_1CILi64EEENS7_ILi80EEENS7_ILi192EEEEEENS_10bfloat16_tEfNS_4arch4Sm80ELb1ELb0ELb0ELb0ELb0ELb0ELb1ELb0ELi2ELi4ELi2ELi2ELb0EEENS1_21CollectiveEpilogueBwdISB_SC_SE_Li256ELb0ELb1ELi4EEENS1_25SingleTileBwdLPTSchedulerILb0ELi80ELb0EEEEEEEEEvNT_6ParamsE)
        /*011c*/ 	.word	0x00000000


	//----- nvinfo : EIATTR_REGCOUNT
	.align		4
.L_58:
        /*0120*/ 	.byte	0x04, 0x2f
        /*0122*/ 	.short	(.L_60 - .L_59)
	.align		4
.L_59:
        /*0124*/ 	.word	index@(_ZN7cutlass13device_kernelIN5flash19enable_sm80_to_sm89INS1_16FlashAttnBwdSm80INS1_25CollectiveMainloopBwdSm80ILi2ELi1EN4cute5tupleIJNS5_1CILi64EEENS7_ILi80EEENS7_ILi192EEEEEENS_10bfloat16_tEfNS_4arch4Sm80ELb0ELb1ELb0ELb1ELb1ELb0ELb1ELb0ELi2ELi4ELi2ELi2ELb0EEENS1_24CollectiveEpilogueBwdGQAISB_fSE_Li256ELb1ELb1EEENS1_19SingleTileSchedulerILb1ELb0ELb0ELi80EEEEEEEEEvNT_6ParamsE)
        /*0128*/ 	.word	0x00000004


	//----- nvinfo : EIATTR_FRAME_SIZE
	.align		4
.L_60:
        /*012c*/ 	.byte	0x04, 0x11
        /*012e*/ 	.short	(.L_62 - .L_61)
	.align		4
.L_61:
        /*0130*/ 	.word	index@(_ZN7cutlass13device_kernelIN5flash19enable_sm80_to_sm89INS1_16FlashAttnBwdSm80INS1_25CollectiveMainloopBwdSm80ILi2ELi1EN4cute5tupleIJNS5_1CILi64EEENS7_ILi80EEENS7_ILi192EEEEEENS_10bfloat16_tEfNS_4arch4Sm80ELb0ELb1ELb0ELb1ELb1ELb0ELb1ELb0ELi2ELi4ELi2ELi2ELb0EEENS1_24CollectiveEpilogueBwdGQAISB_fSE_Li256ELb1ELb1EEENS1_19SingleTileSchedulerILb1ELb0ELb0ELi80EEEEEEEEEvNT_6ParamsE)
        /*0134*/ 	.word	0x00000000


	//----- nvinfo : EIATTR_REGCOUNT
	.align		4
.L_62:
        /*0138*/ 	.byte	0x04, 0x2f
        /*013a*/ 	.short	(.L_64 - .L_63)
	.align		4
.L_63:
        /*013c*/ 	.word	index@(_ZN7cutlass13device_kernelIN5flash19enable_sm80_to_sm89INS1_16FlashAttnBwdSm80INS1_25CollectiveMainloopBwdSm80ILi2ELi1EN4cute5tupleIJNS5_1CILi64EEENS7_ILi80EEENS7_ILi192EEEEEENS_10bfloat16_tEfNS_4arch4Sm80ELb0ELb1ELb0ELb1ELb0ELb0ELb1ELb0ELi2ELi4ELi2ELi2ELb0EEENS1_24CollectiveEpilogueBwdGQAISB_fSE_Li256ELb1ELb0EEENS1_19SingleTileSchedulerILb1ELb0ELb0ELi80EEEEEEEEEvNT_6ParamsE)
        /*0140*/ 	.word	0x00000004


	//----- nvinfo : EIATTR_FRAME_SIZE
	.align		4
.L_64:
        /*0144*/ 	.byte	0x04, 0x11
        /*0146*/ 	.short	(.L_66 - .L_65)
	.align		4
.L_65:
        /*0148*/ 	.word	index@(_ZN7cutlass13device_kernelIN5flash19enable_sm80_to_sm89INS1_16FlashAttnBwdSm80INS1_25CollectiveMainloopBwdSm80ILi2ELi1EN4cute5tupleIJNS5_1CILi64EEENS7_ILi80EEENS7_ILi192EEEEEENS_10bfloat16_tEfNS_4arch4Sm80ELb0ELb1ELb0ELb1ELb0ELb0ELb1ELb0ELi2ELi4ELi2ELi2ELb0EEENS1_24CollectiveEpilogueBwdGQAISB_fSE_Li256ELb1ELb0EEENS1_19SingleTileSchedulerILb1ELb0ELb0ELi80EEEEEEEEEvNT_6ParamsE)
        /*014c*/ 	.word	0x00000000


	//----- nvinfo : EIATTR_REGCOUNT
	.align		4
.L_66:
        /*0150*/ 	.byte	0x04, 0x2f
        /*0152*/ 	.short	(.L_68 - .L_67)
	.align		4
.L_67:
        /*0154*/ 	.word	index@(_ZN7cutlass13device_kernelIN5flash19enable_sm80_to_sm89INS1_16FlashAttnBwdSm80INS1_25CollectiveMainloopBwdSm80ILi2ELi1EN4cute5tupleIJNS5_1CILi64EEENS7_ILi80EEENS7_ILi192EEEEEENS_10bfloat16_tEfNS_4arch4Sm80ELb0ELb1ELb0ELb1ELb1ELb0ELb1ELb0ELi2ELi4ELi2ELi2ELb0EEENS1_21CollectiveEpilogueBwdISB_SC_SE_Li256ELb1ELb1ELi4EEENS1_19SingleTileSchedulerILb1ELb0ELb0ELi80EEEEEEEEEvNT_6ParamsE)
        /*0158*/ 	.word	0x00000004


	//----- nvinfo : EIATTR_FRAME_SIZE
	.align		4
.L_68:
        /*015c*/ 	.byte	0x04, 0x11
        /*015e*/ 	.short	(.L_70 - .L_69)
	.align		4
.L_69:
        /*0160*/ 	.word	index@(_ZN7cutlass13device_kernelIN5flash19enable_sm80_to_sm89INS1_16FlashAttnBwdSm80INS1_25CollectiveMainloopBwdSm80ILi2ELi1EN4cute5tupleIJNS5_1CILi64EEENS7_ILi80EEENS7_ILi192EEEEEENS_10bfloat16_tEfNS_4arch4Sm80ELb0ELb1ELb0ELb1ELb1ELb0ELb1ELb0ELi2ELi4ELi2ELi2ELb0EEENS1_21CollectiveEpilogueBwdISB_SC_SE_Li256ELb1ELb1ELi4EEENS1_19SingleTileSchedulerILb1ELb0ELb0ELi80EEEEEEEEEvNT_6ParamsE)
        /*0164*/ 	.word	0x00000000


	//----- nvinfo : EIATTR_REGCOUNT
	.align		4
.L_70:
        /*0168*/ 	.byte	0x04, 0x2f
        /*016a*/ 	.short	(.L_72 - .L_71)
	.align		4
.L_71:
        /*016c*/ 	.word	index@(_ZN7cutlass13device_kernelIN5flash19enable_sm80_to_sm89INS1_16FlashAttnBwdSm80INS1_25CollectiveMainloopBwdSm80ILi2ELi1EN4cute5tupleIJNS5_1CILi64EEENS7_ILi80EEENS7_ILi192EEEEEENS_10bfloat16_tEfNS_4arch4Sm80ELb0ELb1ELb0ELb1ELb0ELb0ELb1ELb0ELi2ELi4ELi2ELi2ELb0EEENS1_21CollectiveEpilogueBwdISB_SC_SE_Li256ELb1ELb1ELi4EEENS1_19SingleTileSchedulerILb1ELb0ELb0ELi80EEEEEEEEEvNT_6ParamsE)
        /*0170*/ 	.word	0x00000004


	//----- nvinfo : EIATTR_FRAME_SIZE
	.align		4
.L_72:
        /*0174*/ 	.byte	0x04, 0x11
        /*0176*/ 	.short	(.L_74 - .L_73)
	.align		4
.L_73:
        /*0178*/ 	.word	index@(_ZN7cutlass13device_kernelIN5flash19enable_sm80_to_sm89INS1_16FlashAttnBwdSm80INS1_25CollectiveMainloopBwdSm80ILi2ELi1EN4cute5tupleIJNS5_1CILi64EEENS7_ILi80EEENS7_ILi192EEEEEENS_10bfloat16_tEfNS_4arch4Sm80ELb0ELb1ELb0ELb1ELb0ELb0ELb1ELb0ELi2ELi4ELi2ELi2ELb0EEENS1_21CollectiveEpilogueBwdISB_SC_SE_Li256ELb1ELb1ELi4EEENS1_19SingleTileSchedulerILb1ELb0ELb0ELi80EEEEEEEEEvNT_6ParamsE)
        /*017c*/ 	.word	0x00000000


	//----- nvinfo : EIATTR_REGCOUNT
	.align		4
.L_74:
        /*0180*/ 	.byte	0x04, 0x2f
        /*0182*/ 	.short	(.L_76 - .L_75)
	.align		4
.L_75:
        /*0184*/ 	.word	index@(_ZN7cutlass13device_kernelIN5flash19enable_sm80_to_sm89INS1_16FlashAttnBwdSm80INS1_25CollectiveMainloopBwdSm80ILi2ELi1EN4cute5tupleIJNS5_1CILi64EEENS7_ILi80EEENS7_ILi192EEEEEENS_10bfloat16_tEfNS_4arch4Sm80ELb0ELb1ELb0ELb0ELb1ELb0ELb1ELb0ELi2ELi4ELi2ELi2ELb0EEENS1_24CollectiveEpilogueBwdGQAISB_fSE_Li256ELb0ELb1EEENS1_19SingleTileSchedulerILb0ELb0ELb0ELi80EEEEEEEEEvNT_6ParamsE)
        /*0188*/ 	.word	0x00000004


	//----- nvinfo : EIATTR_FRAME_SIZE
	.align		4
.L_76:
        /*018c*/ 	.byte	0x04, 0x11
        /*018e*/ 	.short	(.L_78 - .L_77)
	.align		4
.L_77:
        /*0190*/ 	.word	index@(_ZN7cutlass13device_kernelIN5flash19enable_sm80_to_sm89INS1_16FlashAttnBwdSm80INS1_25CollectiveMainloopBwdSm80ILi2ELi1EN4cute5tupleIJNS5_1CILi64EEENS7_ILi80EEENS7_ILi192EEEEEENS_10bfloat16_tEfNS_4arch4Sm80ELb0ELb1ELb0ELb0ELb1ELb0ELb1ELb0ELi2ELi4ELi2ELi2ELb0EEENS1_24CollectiveEpilogueBwdGQAISB_fSE_Li256ELb0ELb1EEENS1_19SingleTileSchedulerILb0ELb0ELb0ELi80EEEEEEEEEvNT_6ParamsE)
        /*0194*/ 	.word	0x00000000


	//----- nvinfo : EIATTR_REGCOUNT
	.align		4
.L_78:
        /*0198*/ 	.byte	0x04, 0x2f
        /*019a*/ 	.short	(.L_80 - .L_79)
	.align		4
.L_79:
        /*019c*/ 	.word	index@(_ZN7cutlass13device_kernelIN5flash19enable_sm80_to_sm89INS1_16FlashAttnBwdSm80INS1_25CollectiveMainloopBwdSm80ILi2ELi1EN4cute5tupleIJNS5_1CILi64EEENS7_ILi80EEENS7_ILi192EEEEEENS_10bfloat16_tEfNS_4arch4Sm80ELb0ELb1ELb0ELb0ELb0ELb0ELb1ELb0ELi2ELi4ELi2ELi2ELb0EEENS1_24CollectiveEpilogueBwdGQAISB_fSE_Li256ELb0ELb0EEENS1_19SingleTileSchedulerILb0ELb0ELb0ELi80EEEEEEEEEvNT_6ParamsE)
        /*01a0*/ 	.word	0x00000004


	//----- nvinfo : EIATTR_FRAME_SIZE
	.align		4
.L_80:
        /*01a4*/ 	.byte	0x04, 0x11
        /*01a6*/ 	.short	(.L_82 - .L_81)
	.align		4
.L_81:
        /*01a8*/ 	.word	index@(_ZN7cutlass13device_kernelIN5flash19enable_sm80_to_sm89INS1_16FlashAttnBwdSm80INS1_25CollectiveMainloopBwdSm80ILi2ELi1EN4cute5tupleIJNS5_1CILi64EEENS7_ILi80EEENS7_ILi192EEEEEENS_10bfloat16_tEfNS_4arch4Sm80ELb0ELb1ELb0ELb0ELb0ELb0ELb1ELb0ELi2ELi4ELi2ELi2ELb0EEENS1_24CollectiveEpilogueBwdGQAISB_fSE_Li256ELb0ELb0EEENS1_19SingleTileSchedulerILb0ELb0ELb0ELi80EEEEEEEEEvNT_6ParamsE)
        /*01ac*/ 	.word	0x00000000


	//----- nvinfo : EIATTR_REGCOUNT
	.align		4
.L_82:
        /*01b0*/ 	.byte	0x04, 0x2f
        /*01b2*/ 	.short	(.L_84 - .L_83)
	.align		4
.L_83:
        /*01b4*/ 	.word	index@(_ZN7cutlass13device_kernelIN5flash19enable_sm80_to_sm89INS1_16FlashAttnBwdSm80INS1_25CollectiveMainloopBwdSm80ILi2ELi1EN4cute5tupleIJNS5_1CILi64EEENS7_ILi80EEENS7_ILi192EEEEEENS_10bfloat16_tEfNS_4arch4Sm80ELb0ELb1ELb0ELb0ELb1ELb0ELb1ELb0ELi2ELi4ELi2ELi2ELb0EEENS1_21CollectiveEpilogueBwdISB_SC_SE_Li256ELb0ELb1ELi4EEENS1_19SingleTileSchedulerILb0ELb0ELb0ELi80EEEEEEEEEvNT_6ParamsE)
        /*01b8*/ 	.word	0x00000004


	//----- nvinfo : EIATTR_FRAME_SIZE
	.align		4
.L_84:
        /*01bc*/ 	.byte	0x04, 0x11
        /*01be*/ 	.short	(.L_86 - .L_85)
	.align		4
.L_85:
        /*01c0*/ 	.word	index@(_ZN7cutlass13device_kernelIN5flash19enable_sm80_to_sm89INS1_16FlashAttnBwdSm80INS1_25CollectiveMainloopBwdSm80ILi2ELi1EN4cute5tupleIJNS5_1CILi64EEENS7_ILi80EEENS7_ILi192EEEEEENS_10bfloat16_tEfNS_4arch4Sm80ELb0ELb1ELb0ELb0ELb1ELb0ELb1ELb0ELi2ELi4ELi2ELi2ELb0EEENS1_21CollectiveEpilogueBwdISB_SC_SE_Li256ELb0ELb1ELi4EEENS1_19SingleTileSchedulerILb0ELb0ELb0ELi80EEEEEEEEEvNT_6ParamsE)
        /*01c4*/ 	.word	0x00000000


	//----- nvinfo : EIATTR_REGCOUNT
	.align		4
.L_86:
        /*01c8*/ 	.byte	0x04, 0x2f
        /*01ca*/ 	.short	(.L_88 - .L_87)
	.align		4
.L_87:
        /*01cc*/ 	.word	index@(_ZN7cutlass13device_kernelIN5flash19enable_sm80_to_sm89INS1_16FlashAttnBwdSm80INS1_25CollectiveMainloopBwdSm80ILi2ELi1EN4cute5tupleIJNS5_1CILi64EEENS7_ILi80EEENS7_ILi192EEEEEENS_10bfloat16_tEfNS_4arch4Sm80ELb0ELb1ELb0ELb0ELb0ELb0ELb1ELb0ELi2ELi4ELi2ELi2ELb0EEENS1_21CollectiveEpilogueBwdISB_SC_SE_Li256ELb0ELb1ELi4EEENS1_19SingleTileSchedulerILb0ELb0ELb0ELi80EEEEEEEEEvNT_6ParamsE)
        /*01d0*/ 	.word	0x00000004


	//----- nvinfo : EIATTR_FRAME_SIZE
	.align		4
.L_88:
        /*01d4*/ 	.byte	0x04, 0x11
        /*01d6*/ 	.short	(.L_90 - .L_89)
	.align		4
.L_89:
        /*01d8*/ 	.word	index@(_ZN7cutlass13device_kernelIN5flash19enable_sm80_to_sm89INS1_16FlashAttnBwdSm80INS1_25CollectiveMainloopBwdSm80ILi2ELi1EN4cute5tupleIJNS5_1CILi64EEENS7_ILi80EEENS7_ILi192EEEEEENS_10bfloat16_tEfNS_4arch4Sm80ELb0ELb1ELb0ELb0ELb0ELb0ELb1ELb0ELi2ELi4ELi2ELi2ELb0EEENS1_21CollectiveEpilogueBwdISB_SC_SE_Li256ELb0ELb1ELi4EEENS1_19SingleTileSchedulerILb0ELb0ELb0ELi80EEEEEEEEEvNT_6ParamsE)
        /*01dc*/ 	.word	0x00000000


	//----- nvinfo : EIATTR_REGCOUNT
	.align		4
.L_90:
        /*01e0*/ 	.byte	0x04, 0x2f
        /*01e2*/ 	.short	(.L_92 - .L_91)
	.align		4
.L_91:
        /*01e4*/ 	.word	index@(_ZN7cutlass13device_kernelIN5flash19enable_sm80_to_sm89INS1_16FlashAttnBwdSm80INS1_25CollectiveMainloopBwdSm80ILi2ELi1EN4cute5tupleIJNS5_1CILi64EEENS7_ILi80EEENS7_ILi192EEEEEENS_10bfloat16_tEfNS_4arch4Sm80ELb0ELb0ELb0ELb1ELb1ELb0ELb1ELb0ELi2ELi4ELi2ELi2ELb0EEENS1_24CollectiveEpilogueBwdGQAISB_fSE_Li256ELb1ELb1EEENS1_19SingleTileSchedulerILb1ELb0ELb0ELi80EEEEEEEEEvNT_6ParamsE)
        /*01e8*/ 	.word	0x00000004


	//----- nvinfo : EIATTR_FRAME_SIZE
	.align		4
.L_92:
        /*01ec*/ 	.byte	0x04, 0x11
        /*01ee*/ 	.short	(.L_94 - .L_93)
	.align		4
.L_93:
        /*01f0*/ 	.word	index@(_ZN7cutlass13device_kernelIN5flash19enable_sm80_to_sm89INS1_16FlashAttnBwdSm80INS1_25CollectiveMainloopBwdSm80ILi2ELi1EN4cute5tupleIJNS5_1CILi64EEENS7_ILi80EEENS7_ILi192EEEEEENS_10bfloat16_tEfNS_4arch4Sm80ELb0ELb0ELb0ELb1ELb1ELb0ELb1ELb0ELi2ELi4ELi2ELi2ELb0EEENS1_24CollectiveEpilogueBwdGQAISB_fSE_Li256ELb1ELb1EEENS1_19SingleTileSchedulerILb1ELb0ELb0ELi80EEEEEEEEEvNT_6ParamsE)
        /*01f4*/ 	.word	0x00000000


	//----- nvinfo : EIATTR_REGCOUNT
	.align		4
.L_94:
        /*01f8*/ 	.byte	0x04, 0x2f
        /*01fa*/ 	.short	(.L_96 - .L_95)
	.align		4
.L_95:
        /*01fc*/ 	.word	index@(_ZN7cutlass13device_kernelIN5flash19enable_sm80_to_sm89INS1_16FlashAttnBwdSm80INS1_25CollectiveMainloopBwdSm80ILi2ELi1EN4cute5tupleIJNS5_1CILi64EEENS7_ILi80EEENS7_ILi192EEEEEENS_10bfloat16_tEfNS_4arch4Sm80ELb0ELb0ELb0ELb1ELb0ELb0ELb1ELb0ELi2ELi4ELi2ELi2ELb0EEENS1_24CollectiveEpilogueBwdGQAISB_fSE_Li256ELb1ELb0EEENS1_19SingleTileSchedulerILb1ELb0ELb0ELi80EEEEEEEEEvNT_6ParamsE)
        /*0200*/ 	.word	0x00000004


	//----- nvinfo : EIATTR_FRAME_SIZE
	.align		4
.L_96:
        /*0204*/ 	.byte	0x04, 0x11
        /*0206*/ 	.short	(.L_98 - .L_97)
	.align		4
.L_97:
        /*0208*/ 	.word	index@(_ZN7cutlass13device_kernelIN5flash19enable_sm80_to_sm89INS1_16FlashAttnBwdSm80INS1_25CollectiveMainloopBwdSm80ILi2ELi1EN4cute5tupleIJNS5_1CILi64EEENS7_ILi80EEENS7_ILi192EEEEEENS_10bfloat16_tEfNS_4arch4Sm80ELb0ELb0ELb0ELb1ELb0ELb0ELb1ELb0ELi2ELi4ELi2ELi2ELb0EEENS1_24CollectiveEpilogueBwdGQAISB_fSE_Li256ELb1ELb0EEENS1_19SingleTileSchedulerILb1ELb0ELb0ELi80EEEEEEEEEvNT_6ParamsE)
        /*020c*/ 	.word	0x00000000


	//----- nvinfo : EIATTR_REGCOUNT
	.align		4
.L_98:
        /*0210*/ 	.byte	0x04, 0x2f
        /*0212*/ 	.short	(.L_100 - .L_99)
	.align		4
.L_99:
        /*0214*/ 	.word	index@(_ZN7cutlass13device_kernelIN5flash19enable_sm80_to_sm89INS1_16FlashAttnBwdSm80INS1_25CollectiveMainloopBwdSm80ILi2ELi1EN4cute5tupleIJNS5_1CILi64EEENS7_ILi80EEENS7_ILi192EEEEEENS_10bfloat16_tEfNS_4arch4Sm80ELb0ELb0ELb0ELb1ELb1ELb0ELb1ELb0ELi2ELi4ELi2ELi2ELb0EEENS1_21CollectiveEpilogueBwdISB_SC_SE_Li256ELb1ELb1ELi4EEENS1_19SingleTileSchedulerILb1ELb0ELb0ELi80EEEEEEEEEvNT_6ParamsE)
        /*0218*/ 	.word	0x00000004


	//----- nvinfo : EIATTR_FRAME_SIZE
	.align		4
.L_100:
        /*021c*/ 	.byte	0x04, 0x11
        /*021e*/ 	.short	(.L_102 - .L_101)
	.align		4
.L_101:
        /*0220*/ 	.word	index@(_ZN7cutlass13device_kernelIN5flash19enable_sm80_to_sm89INS1_16FlashAttnBwdSm80INS1_25CollectiveMainloopBwdSm80ILi2ELi1EN4cute5tupleIJNS5_1CILi64EEENS7_ILi80EEENS7_ILi192EEEEEENS_10bfloat16_tEfNS_4arch4Sm80ELb0ELb0ELb0ELb1ELb1ELb0ELb1ELb0ELi2ELi4ELi2ELi2ELb0EEENS1_21CollectiveEpilogueBwdISB_SC_SE_Li256ELb1ELb1ELi4EEENS1_19SingleTileSchedulerILb1ELb0ELb0ELi80EEEEEEEEEvNT_6ParamsE)
        /*0224*/ 	.word	0x00000000


	//----- nvinfo : EIATTR_REGCOUNT
	.align		4
.L_102:
        /*0228*/ 	.byte	0x04, 0x2f
        /*022a*/ 	.short	(.L_104 - .L_103)
	.align		4
.L_103:
        /*022c*/ 	.word	index@(_ZN7cutlass13device_kernelIN5flash19enable_sm80_to_sm89INS1_16FlashAttnBwdSm80INS1_25CollectiveMainloopBwdSm80ILi2ELi1EN4cute5tupleIJNS5_1CILi64EEENS7_ILi80EEENS7_ILi192EEEEEENS_10bfloat16_tEfNS_4arch4Sm80ELb0ELb0ELb0ELb1ELb0ELb0ELb1ELb0ELi2ELi4ELi2ELi2ELb0EEENS1_21CollectiveEpilogueBwdISB_SC_SE_Li256ELb1ELb1ELi4EEENS1_19SingleTileSchedulerILb1ELb0ELb0ELi80EEEEEEEEEvNT_6ParamsE)
        /*0230*/ 	.word	0x00000004


	//----- nvinfo : EIATTR_FRAME_SIZE
	.align		4
.L_104:
        /*0234*/ 	.byte	0x04, 0x11
        /*0236*/ 	.short	(.L_106 - .L_105)
	.align		4
.L_105:
        /*0238*/ 	.word	index@(_ZN7cutlass13device_kernelIN5flash19enable_sm80_to_sm89INS1_16FlashAttnBwdSm80INS1_25CollectiveMainloopBwdSm80ILi2ELi1EN4cute5tupleIJNS5_1CILi64EEENS7_ILi80EEENS7_ILi192EEEEEENS_10bfloat16_tEfNS_4arch4Sm80ELb0ELb0ELb0ELb1ELb0ELb0ELb1ELb0ELi2ELi4ELi2ELi2ELb0EEENS1_21CollectiveEpilogueBwdISB_SC_SE_Li256ELb1ELb1ELi4EEENS1_19SingleTileSchedulerILb1ELb0ELb0ELi80EEEEEEEEEvNT_6ParamsE)
        /*023c*/ 	.word	0x00000000


	//----- nvinfo : EIATTR_REGCOUNT
	.align		4
.L_106:
        /*0240*/ 	.byte	0x04, 0x2f
        /*0242*/ 	.short	(.L_108 - .L_107)
	.align		4
.L_107:
        /*0244*/ 	.word	index@(_ZN7cutlass13device_kernelIN5flash19enable_sm80_to_sm89INS1_16FlashAttnBwdSm80INS1_25CollectiveMainloopBwdSm80ILi2ELi1EN4cute5tupleIJNS5_1CILi64EEENS7_ILi80EEENS7_ILi192EEEEEENS_10bfloat16_tEfNS_4arch4Sm80ELb0ELb0ELb0ELb0ELb1ELb0ELb1ELb0ELi2ELi4ELi2ELi2ELb0EEENS1_24CollectiveEpilogueBwdGQAISB_fSE_Li256ELb0ELb1EEENS1_19SingleTileSchedulerILb0ELb0ELb0ELi80EEEEEEEEEvNT_6ParamsE)
        /*0248*/ 	.word	0x00000004


	//----- nvinfo : EIATTR_FRAME_SIZE
	.align		4
.L_108:
        /*024c*/ 	.byte	0x04, 0x11
        /*024e*/ 	.short	(.L_110 - .L_109)
	.align		4
.L_109:
        /*0250*/ 	.word	index@(_ZN7cutlass13device_kernelIN5flash19enable_sm80_to_sm89INS1_16FlashAttnBwdSm80INS1_25CollectiveMainloopBwdSm80ILi2ELi1EN4cute5tupleIJNS5_1CILi64EEENS7_ILi80EEENS7_ILi192EEEEEENS_10bfloat16_tEfNS_4arch4Sm80ELb0ELb0ELb0ELb0ELb1ELb0ELb1ELb0ELi2ELi4ELi2ELi2ELb0EEENS1_24CollectiveEpilogueBwdGQAISB_fSE_Li256ELb0ELb1EEENS1_19SingleTileSchedulerILb0ELb0ELb0ELi80EEEEEEEEEvNT_6ParamsE)
        /*0254*/ 	.word	0x00000000


	//----- nvinfo : EIATTR_REGCOUNT
	.align		4
.L_110:
        /*0258*/ 	.byte	0x04, 0x2f
        /*025a*/ 	.short	(.L_112 - .L_111)
	.align		4
.L_111:
        /*025c*/ 	.word	index@(_ZN7cutlass13device_kernelIN5flash19enable_sm80_to_sm89INS1_16FlashAttnBwdSm80INS1_25CollectiveMainloopBwdSm80ILi2ELi1EN4cute5tupleIJNS5_1CILi64EEENS7_ILi80EEENS7_ILi192EEEEEENS_10bfloat16_tEfNS_4arch4Sm80ELb0ELb0ELb0ELb0ELb0ELb0ELb1ELb0ELi2ELi4ELi2ELi2ELb0EEENS1_24CollectiveEpilogueBwdGQAISB_fSE_Li256ELb0ELb0EEENS1_19SingleTileSchedulerILb0ELb0ELb0ELi80EEEEEEEEEvNT_6ParamsE)
        /*0260*/ 	.word	0x00000004


	//----- nvinfo : EIATTR_FRAME_SIZE
	.align		4
.L_112:
        /*0264*/ 	.byte	0x04, 0x11
        /*0266*/ 	.short	(.L_114 - .L_113)
	.align		4
.L_113:
        /*0268*/ 	.word	index@(_ZN7cutlass13device_kernelIN5flash19enable_sm80_to_sm89INS1_16FlashAttnBwdSm80INS1_25CollectiveMainloopBwdSm80ILi2ELi1EN4cute5tupleIJNS5_1CILi64EEENS7_ILi80EEENS7_ILi192EEEEEENS_10bfloat16_tEfNS_4arch4Sm80ELb0ELb0ELb0ELb0ELb0ELb0ELb1ELb0ELi2ELi4ELi2ELi2ELb0EEENS1_24CollectiveEpilogueBwdGQAISB_fSE_Li256ELb0ELb0EEENS1_19SingleTileSchedulerILb0ELb0ELb0ELi80EEEEEEEEEvNT_6ParamsE)
        /*026c*/ 	.word	0x00000000


	//----- nvinfo : EIATTR_REGCOUNT
	.align		4
.L_114:
        /*0270*/ 	.byte	0x04, 0x2f
        /*0272*/ 	.short	(.L_116 - .L_115)
	.align		4
.L_115:
        /*0274*/ 	.word	index@(_ZN7cutlass13device_kernelIN5flash19enable_sm80_to_sm89INS1_16FlashAttnBwdSm80INS1_25CollectiveMainloopBwdSm80ILi2ELi1EN4cute5tupleIJNS5_1CILi64EEENS7_ILi80EEENS7_ILi192EEEEEENS_10bfloat16_tEfNS_4arch4Sm80ELb0ELb0ELb0ELb0ELb1ELb0ELb1ELb0ELi2ELi4ELi2ELi2ELb0EEENS1_21CollectiveEpilogueBwdISB_SC_SE_Li256ELb0ELb1ELi4EEENS1_19SingleTileSchedulerILb0ELb0ELb0ELi80EEEEEEEEEvNT_6ParamsE)
        /*0278*/ 	.word	0x00000004


	//----- nvinfo : EIATTR_FRAME_SIZE
	.align		4
.L_116:
        /*027c*/ 	.byte	0x04, 0x11
        /*027e*/ 	.short	(.L_118 - .L_117)
	.align		4
.L_117:
        /*0280*/ 	.word	index@(_ZN7cutlass13device_kernelIN5flash19enable_sm80_to_sm89INS1_16FlashAttnBwdSm80INS1_25CollectiveMainloopBwdSm80ILi2ELi1EN4cute5tupleIJNS5_1CILi64EEENS7_ILi80EEENS7_ILi192EEEEEENS_10bfloat16_tEfNS_4arch4Sm80ELb0ELb0ELb0ELb0ELb1ELb0ELb1ELb0ELi2ELi4ELi2ELi2ELb0EEENS1_21CollectiveEpilogueBwdISB_SC_SE_Li256ELb0ELb1ELi4EEENS1_19SingleTileSchedulerILb0ELb0ELb0ELi80EEEEEEEEEvNT_6ParamsE)
        /*0284*/ 	.word	0x00000000


	//----- nvinfo : EIATTR_REGCOUNT
	.align		4
.L_118:
        /*0288*/ 	.byte	0x04, 0x2f
        /*028a*/ 	.short	(.L_120 - .L_119)
	.align		4
.L_119:
        /*028c*/ 	.word	index@(_ZN7cutlass13device_kernelIN5flash19enable_sm80_to_sm89INS1_16FlashAttnBwdSm80INS1_25CollectiveMainloopBwdSm80ILi2ELi1EN4cute5tupleIJNS5_1CILi64EEENS7_ILi80EEENS7_ILi192EEEEEENS_10bfloat16_tEfNS_4arch4Sm80ELb0ELb0ELb0ELb0ELb0ELb0ELb1ELb0ELi2ELi4ELi2ELi2ELb0EEENS1_21CollectiveEpilogueBwdISB_SC_SE_Li256ELb0ELb1ELi4EEENS1_19SingleTileSchedulerILb0ELb0ELb0ELi80EEEEEEEEEvNT_6ParamsE)
        /*0290*/ 	.word	0x00000004


	//----- nvinfo : EIATTR_FRAME_SIZE
	.align		4
.L_120:
        /*0294*/ 	.byte	0x04, 0x11
        /*0296*/ 	.short	(.L_122 - .L_121)
	.align		4
.L_121:
        /*0298*/ 	.word	index@(_ZN7cutlass13device_kernelIN5flash19enable_sm80_to_sm89INS1_16FlashAttnBwdSm80INS1_25CollectiveMainloopBwdSm80ILi2ELi1EN4cute5tupleIJNS5_1CILi64EEENS7_ILi80EEENS7_ILi192EEEEEENS_10bfloat16_tEfNS_4arch4Sm80ELb0ELb0ELb0ELb0ELb0ELb0ELb1ELb0ELi2ELi4ELi2ELi2ELb0EEENS1_21CollectiveEpilogueBwdISB_SC_SE_Li256ELb0ELb1ELi4EEENS1_19SingleTileSchedulerILb0ELb0ELb0ELi80EEEEEEEEEvNT_6ParamsE)
        /*029c*/ 	.word	0x00000000


	//----- nvinfo : EIATTR_REGCOUNT
	.align		4
.L_122:
        /*02a0*/ 	.byte	0x04, 0x2f
        /*02a2*/ 	.short	(.L_124 - .L_123)
	.align		4
.L_123:
        /*02a4*/ 	.word	index@(_ZN7cutlass13device_kernelIN5flash19enable_sm80_to_sm89INS1_16FlashAttnBwdSm80INS1_25CollectiveMainloopBwdSm80ILi1ELi1EN4cute5tupleIJNS5_1CILi64EEES8_NS7_ILi192EEEEEENS_10bfloat16_tEfNS_4arch4Sm80ELb1ELb0ELb0ELb1ELb1ELb0ELb0ELb0ELi2ELi2ELi2ELi2ELb1EEENS1_24CollectiveEpilogueBwdGQAISA_fSD_Li256ELb1ELb1EEENS1_25SingleTileBwdLPTSchedulerILb1ELi64ELb1EEEEEEEEEvNT_6ParamsE)
        /*02a8*/ 	.word	0x00000004


	//----- nvinfo : EIATTR_FRAME_SIZE
	.align		4
.L_124:
        /*02ac*/ 	.byte	0x04, 0x11
        /*02ae*/ 	.short	(.L_126 - .L_125)
	.align		4
.L_125:
        /*02b0*/ 	.word	index@(_ZN7cutlass13device_kernelIN5flash19enable_sm80_to_sm89INS1_16FlashAttnBwdSm80INS1_25CollectiveMainloopBwdSm80ILi1ELi1EN4cute5tupleIJNS5_1CILi64EEES8_NS7_ILi192EEEEEENS_10bfloat16_tEfNS_4arch4Sm80ELb1ELb0ELb0ELb1ELb1ELb0ELb0ELb0ELi2ELi2ELi2ELi2ELb1EEENS1_24CollectiveEpilogueBwdGQAISA_fSD_Li256ELb1ELb1EEENS1_25SingleTileBwdLPTSchedulerILb1ELi64ELb1EEEEEEEEEvNT_6ParamsE)
        /*02b4*/ 	.word	0x00000000


	//----- nvinfo : EIATTR_REGCOUNT
	.align		4
.L_126:
        /*02b8*/ 	.byte	0x04, 0x2f
        /*02ba*/ 	.short	(.L_128 - .L_127)
	.align		4
.L_127:
        /*02bc*/ 	.word	index@(_ZN7cutlass13device_kernelIN5flash19enable_sm80_to_sm89INS1_16FlashAttnBwdSm80INS1_25CollectiveMainloopBwdSm80ILi1ELi1EN4cute5tupleIJNS5_1CILi64EEES8_NS7_ILi192EEEEEENS_10bfloat16_tEfNS_4arch4Sm80ELb1ELb0ELb0ELb1ELb0ELb0ELb0ELb0ELi2ELi2ELi2ELi2ELb1EEENS1_24CollectiveEpilogueBwdGQAISA_fSD_Li256ELb1ELb0EEENS1_25SingleTileBwdLPTSchedulerILb1ELi64ELb0EEEEEEEEEvNT_6ParamsE)
        /*02c0*/ 	.word	0x00000004


	//----- nvinfo : EIATTR_FRAME_SIZE
	.align		4
.L_128:
        /*02c4*/ 	.byte	0x04, 0x11
        /*02c6*/ 	.short	(.L_130 - .L_129)
	.align		4
.L_129:
        /*02c8*/ 	.word	index@(_ZN7cutlass13device_kernelIN5flash19enable_sm80_to_sm89INS1_16FlashAttnBwdSm80INS1_25CollectiveMainloopBwdSm80ILi1ELi1EN4cute5tupleIJNS5_1CILi64EEES8_NS7_ILi192EEEEEENS_10bfloat16_tEfNS_4arch4Sm80ELb1ELb0ELb0ELb1ELb0ELb0ELb0ELb0ELi2ELi2ELi2ELi2ELb1EEENS1_24CollectiveEpilogueBwdGQAISA_fSD_Li256ELb1ELb0EEENS1_25SingleTileBwdLPTSchedulerILb1ELi64ELb0EEEEEEEEEvNT_6ParamsE)
        /*02cc*/ 	.word	0x00000000


	//----- nvinfo : EIATTR_REGCOUNT
	.align		4
.L_130:
        /*02d0*/ 	.byte	0x04, 0x2f
        /*02d2*/ 	.short	(.L_132 - .L_131)
	.align		4
.L_131:
        /*02d4*/ 	.word	index@(_ZN7cutlass13device_kernelIN5flash19enable_sm80_to_sm89INS1_16FlashAttnBwdSm80INS1_25CollectiveMainloopBwdSm80ILi1ELi1EN4cute5tupleIJNS5_1CILi64EEES8_NS7_ILi192EEEEEENS_10bfloat16_tEfNS_4arch4Sm80ELb1ELb0ELb0ELb1ELb1ELb0ELb0ELb0ELi2ELi2ELi2ELi2ELb1EEENS1_21CollectiveEpilogueBwdISA_SB_SD_Li256ELb1ELb0ELi4EEENS1_25SingleTileBwdLPTSchedulerILb1ELi64ELb1EEEEEEEEEvNT_6ParamsE)
        /*02d8*/ 	.word	0x00000004


	//----- nvinfo : EIATTR_FRAME_SIZE
	.align		4
.L_132:
        /*02dc*/ 	.byte	0x04, 0x11
        /*02de*/ 	.short	(.L_134 - .L_133)
	.align		4
.L_133:
        /*02e0*/ 	.word	index@(_ZN7cutlass13device_kernelIN5flash19enable_sm80_to_sm89INS1_16FlashAttnBwdSm80INS1_25CollectiveMainloopBwdSm80ILi1ELi1EN4cute5tupleIJNS5_1CILi64EEES8_NS7_ILi192EEEEEENS_10bfloat16_tEfNS_4arch4Sm80ELb1ELb0ELb0ELb1ELb1ELb0ELb0ELb0ELi2ELi2ELi2ELi2ELb1EEENS1_21CollectiveEpilogueBwdISA_SB_SD_Li256ELb1ELb0ELi4EEENS1_25SingleTileBwdLPTSchedulerILb1ELi64ELb1EEEEEEEEEvNT_6ParamsE)
        /*02e4*/ 	.word	0x00000000


	//----- nvinfo : EIATTR_REGCOUNT
	.align		4
.L_134:
        /*02e8*/ 	.byte	0x04, 0x2f
        /*02ea*/ 	.short	(.L_136 - .L_135)
	.align		4
.L_135:
        /*02ec*/ 	.word	index@(_ZN7cutlass13device_kernelIN5flash19enable_sm80_to_sm89INS1_16FlashAttnBwdSm80INS1_25CollectiveMainloopBwdSm80ILi1ELi1EN4cute5tupleIJNS5_1CILi64EEES8_NS7_ILi192EEEEEENS_10bfloat16_tEfNS_4arch4Sm80ELb1ELb0ELb0ELb1ELb0ELb0ELb0ELb0ELi2ELi2ELi2ELi2ELb1EEENS1_21CollectiveEpilogueBwdISA_SB_SD_Li256ELb1ELb0ELi4EEENS1_25SingleTileBwdLPTSchedulerILb1ELi64ELb0EEEEEEEEEvNT_6ParamsE)
        /*02f0*/ 	.word	0x00000004


	//----- nvinfo : EIATTR_FRAME_SIZE
	.align		4
.L_136:
        /*02f4*/ 	.byte	0x04, 0x11
        /*02f6*/ 	.short	(.L_138 - .L_137)
	.align		4
.L_137:
        /*02f8*/ 	.word	index@(_ZN7cutlass13device_kernelIN5flash19enable_sm80_to_sm89INS1_16FlashAttnBwdSm80INS1_25CollectiveMainloopBwdSm80ILi1ELi1EN4cute5tupleIJNS5_1CILi64EEES8_NS7_ILi192EEEEEENS_10bfloat16_tEfNS_4arch4Sm80ELb1ELb0ELb0ELb1ELb0ELb0ELb0ELb0ELi2ELi2ELi2ELi2ELb1EEENS1_21CollectiveEpilogueBwdISA_SB_SD_Li256ELb1ELb0ELi4EEENS1_25SingleTileBwdLPTSchedulerILb1ELi64ELb0EEEEEEEEEvNT_6ParamsE)
        /*02fc*/ 	.word	0x00000000


	//----- nvinfo : EIATTR_REGCOUNT
	.align		4
.L_138:
        /*0300*/ 	.byte	0x04, 0x2f
        /*0302*/ 	.short	(.L_140 - .L_139)
	.align		4
.L_139:
        /*0304*/ 	.word	index@(_ZN7cutlass13device_kernelIN5flash19enable_sm80_to_sm89INS1_16FlashAttnBwdSm80INS1_25CollectiveMainloopBwdSm80ILi1ELi1EN4cute5tupleIJNS5_1CILi64EEES8_NS7_ILi192EEEEEENS_10bfloat16_tEfNS_4arch4Sm80ELb1ELb0ELb0ELb0ELb1ELb0ELb0ELb0ELi2ELi2ELi2ELi2ELb1EEENS1_24CollectiveEpilogueBwdGQAISA_fSD_Li256ELb0ELb1EEENS1_25SingleTileBwdLPTSchedulerILb0ELi64ELb1EEEEEEEEEvNT_6ParamsE)
        /*0308*/ 	.word	0x00000004


	//----- nvinfo : EIATTR_FRAME_SIZE
	.align		4
.L_140:
        /*030c*/ 	.byte	0x04, 0x11
        /*030e*/ 	.short	(.L_142 - .L_141)
	.align		4
.L_141:
        /*0310*/ 	.word	index@(_ZN7cutlass13device_kernelIN5flash19enable_sm80_to_sm89INS1_16FlashAttnBwdSm80INS1_25CollectiveMainloopBwdSm80ILi1ELi1EN4cute5tupleIJNS5_1CILi64EEES8_NS7_ILi192EEEEEENS_10bfloat16_tEfNS_4arch4Sm80ELb1ELb0ELb0ELb0ELb1ELb0ELb0ELb0ELi2ELi2ELi2ELi2ELb1EEENS1_24CollectiveEpilogueBwdGQAISA_fSD_Li256ELb0ELb1EEENS1_25SingleTileBwdLPTSchedulerILb0ELi64ELb1EEEEEEEEEvNT_6ParamsE)
        /*0314*/ 	.word	0x00000000


	//----- nvinfo : EIATTR_REGCOUNT
	.align		4
.L_142:
        /*0318*/ 	.byte	0x04, 0x2f
        /*031a*/ 	.short	(.L_144 - .L_143)
	.align		4
.L_143:
        /*031c*/ 	.word	index@(_ZN7cutlass13device_kernelIN5flash19enable_sm80_to_sm89INS1_16FlashAttnBwdSm80INS1_25CollectiveMainloopBwdSm80ILi1ELi1EN4cute5tupleIJNS5_1CILi64EEES8_NS7_ILi192EEEEEENS_10bfloat16_tEfNS_4arch4Sm80ELb1ELb0ELb0ELb0ELb0ELb0ELb0ELb0ELi2ELi2ELi2ELi2ELb1EEENS1_24CollectiveEpilogueBwdGQAISA_fSD_Li256ELb0ELb0EEENS1_25SingleTileBwdLPTSchedulerILb0ELi64ELb0EEEEEEEEEvNT_6ParamsE)
        /*0320*/ 	.word	0x00000004


	//----- nvinfo : EIATTR_FRAME_SIZE
	.align		4
.L_144:
        /*0324*/ 	.byte	0x04, 0x11
        /*0326*/ 	.short	(.L_146 - .L_145)
	.align		4
.L_145:
        /*0328*/ 	.word	index@(_ZN7cutlass13device_kernelIN5flash19enable_sm80_to_sm89INS1_16FlashAttnBwdSm80INS1_25CollectiveMainloopBwdSm80ILi1ELi1EN4cute5tupleIJNS5_1CILi64EEES8_NS7_ILi192EEEEEENS_10bfloat16_tEfNS_4arch4Sm80ELb1ELb0ELb0ELb0ELb0ELb0ELb0ELb0ELi2ELi2ELi2ELi2ELb1EEENS1_24CollectiveEpilogueBwdGQAISA_fSD_Li256ELb0ELb0EEENS1_25SingleTileBwdLPTSchedulerILb0ELi64ELb0EEEEEEEEEvNT_6ParamsE)
        /*032c*/ 	.word	0x00000000


	//----- nvinfo : EIATTR_REGCOUNT
	.align		4
.L_146:
        /*0330*/ 	.byte	0x04, 0x2f
        /*0332*/ 	.short	(.L_148 - .L_147)
	.align		4
.L_147:
        /*0334*/ 	.word	index@(_ZN7cutlass13device_kernelIN5flash19enable_sm80_to_sm89INS1_16FlashAttnBwdSm80INS1_25CollectiveMainloopBwdSm80ILi1ELi1EN4cute5tupleIJNS5_1CILi64EEES8_NS7_ILi192EEEEEENS_10bfloat16_tEfNS_4arch4Sm80ELb1ELb0ELb0ELb0ELb1ELb0ELb0ELb0ELi2ELi2ELi2ELi2ELb1EEENS1_21CollectiveEpilogueBwdISA_SB_SD_Li256ELb0ELb0ELi4EEENS1_25SingleTileBwdLPTSchedulerILb0ELi64ELb1EEEEEEEEEvNT_6ParamsE)
        /*0338*/ 	.word	0x00000004


	//----- nvinfo : EIATTR_FRAME_SIZE
	.align		4
.L_148:
        /*033c*/ 	.byte	0x04, 0x11
        /*033e*/ 	.short	(.L_150 - .L_149)
	.align		4
.L_149:
        /*0340*/ 	.word	index@(_ZN7cutlass13device_kernelIN5flash19enable_sm80_to_sm89INS1_16FlashAttnBwdSm80INS1_25CollectiveMainloopBwdSm80ILi1ELi1EN4cute5tupleIJNS5_1CILi64EEES8_NS7_ILi192EEEEEENS_10bfloat16_tEfNS_4arch4Sm80ELb1ELb0ELb0ELb0ELb1ELb0ELb0ELb0ELi2ELi2ELi2ELi2ELb1EEENS1_21CollectiveEpilogueBwdISA_SB_SD_Li256ELb0ELb0ELi4EEENS1_25SingleTileBwdLPTSchedulerILb0ELi64ELb1EEEEEEEEEvNT_6ParamsE)
        /*0344*/ 	.word	0x00000000


	//----- nvinfo : EIATTR_REGCOUNT
	.align		4
.L_150:
        /*0348*/ 	.byte	0x04, 0x2f
        /*034a*/ 	.short	(.L_152 - .L_151)
	.align		4
.L_151:
        /*034c*/ 	.word	index@(_ZN7cutlass13device_kernelIN5flash19enable_sm80_to_sm89INS1_16FlashAttnBwdSm80INS1_25CollectiveMainloopBwdSm80ILi1ELi1EN4cute5tupleIJNS5_1CILi64EEES8_NS7_ILi192EEEEEENS_10bfloat16_tEfNS_4arch4Sm80ELb1ELb0ELb0ELb0ELb0ELb0ELb0ELb0ELi2ELi2ELi2ELi2ELb1EEENS1_21CollectiveEpilogueBwdISA_SB_SD_Li256ELb0ELb0ELi4EEENS1_25SingleTileBwdLPTSchedulerILb0ELi64ELb0EEEEEEEEEvNT_6ParamsE)
        /*0350*/ 	.word	0x00000004


	//----- nvinfo : EIATTR_FRAME_SIZE
	.align		4
.L_152:
        /*0354*/ 	.byte	0x04, 0x11
        /*0356*/ 	.short	(.L_154 - .L_153)
	.align		4
.L_153:
        /*0358*/ 	.word	index@(_ZN7cutlass13device_kernelIN5flash19enable_sm80_to_sm89INS1_16FlashAttnBwdSm80INS1_25CollectiveMainloopBwdSm80ILi1ELi1EN4cute5tupleIJNS5_1CILi64EEES8_NS7_ILi192EEEEEENS_10bfloat16_tEfNS_4arch4Sm80ELb1ELb0ELb0ELb0ELb0ELb0ELb0ELb0ELi2ELi2ELi2ELi2ELb1EEENS1_21CollectiveEpilogueBwdISA_SB_SD_Li256ELb0ELb0ELi4EEENS1_25SingleTileBwdLPTSchedulerILb0ELi64ELb0EEEEEEEEEvNT_6ParamsE)
        /*035c*/ 	.word	0x00000000


	//----- nvinfo : EIATTR_REGCOUNT
	.align		4
.L_154:
        /*0360*/ 	.byte	0x04, 0x2f
        /*0362*/ 	.short	(.L_156 - .L_155)
	.align		4
.L_155:
        /*0364*/ 	.word	index@(_ZN7cutlass13device_kernelIN5flash19enable_sm80_to_sm89INS1_16FlashAttnBwdSm80INS1_25CollectiveMainloopBwdSm80ILi1ELi1EN4cute5tupleIJNS5_1CILi64EEES8_NS7_ILi192EEEEEENS_10bfloat16_tEfNS_4arch4Sm80ELb0ELb1ELb0ELb1ELb1ELb0ELb0ELb0ELi2ELi2ELi2ELi2ELb1EEENS1_24CollectiveEpilogueBwdGQAISA_fSD_Li256ELb1ELb1EEENS1_19SingleTileSchedulerILb1ELb0ELb0ELi64EEEEEEEEEvNT_6ParamsE)
        /*0368*/ 	.word	0x00000004


	//----- nvinfo : EIATTR_FRAME_SIZE
	.align		4
.L_156:
        /*036c*/ 	.byte	0x04, 0x11
        /*036e*/ 	.short	(.L_158 - .L_157)
	.align		4
.L_157:
        /*0370*/ 	.word	index@(_ZN7cutlass13device_kernelIN5flash19enable_sm80_to_sm89INS1_16FlashAttnBwdSm80INS1_25CollectiveMainloopBwdSm80ILi1ELi1EN4cute5tupleIJNS5_1CILi64EEES8_NS7_ILi192EEEEEENS_10bfloat16_tEfNS_4arch4Sm80ELb0ELb1ELb0ELb1ELb1ELb0ELb0ELb0ELi2ELi2ELi2ELi2ELb1EEENS1_24CollectiveEpilogueBwdGQAISA_fSD_Li256ELb1ELb1EEENS1_19SingleTileSchedulerILb1ELb0ELb0ELi64EEEEEEEEEvNT_6ParamsE)
        /*0374*/ 	.word	0x00000000


	//----- nvinfo : EIATTR_REGCOUNT
	.align		4
.L_158:
        /*0378*/ 	.byte	0x04, 0x2f
        /*037a*/ 	.short	(.L_160 - .L_159)
	.align		4
.L_159:
        /*037c*/ 	.word	index@(_ZN7cutlass13device_kernelIN5flash19enable_sm80_to_sm89INS1_16FlashAttnBwdSm80INS1_25CollectiveMainloopBwdSm80ILi1ELi1EN4cute5tupleIJNS5_1CILi64EEES8_NS7_ILi192EEEEEENS_10bfloat16_tEfNS_4arch4Sm80ELb0ELb1ELb0ELb1ELb0ELb0ELb0ELb0ELi2ELi2ELi2ELi2ELb1EEENS1_24CollectiveEpilogueBwdGQAISA_fSD_Li256ELb1ELb0EEENS1_19SingleTileSchedulerILb1ELb0ELb0ELi64EEEEEEEEEvNT_6ParamsE)
        /*0380*/ 	.word	0x00000004


	//----- nvinfo : EIATTR_FRAME_SIZE
	.align		4
.L_160:
        /*0384*/ 	.byte	0x04, 0x11
        /*0386*/ 	.short	(.L_162 - .L_161)
	.align		4
.L_161:
        /*0388*/ 	.word	index@(_ZN7cutlass13device_kernelIN5flash19enable_sm80_to_sm89INS1_16FlashAttnBwdSm80INS1_25CollectiveMainloopBwdSm80ILi1ELi1EN4cute5tupleIJNS5_1CILi64EEES8_NS7_ILi192EEEEEENS_10bfloat16_tEfNS_4arch4Sm80ELb0ELb1ELb0ELb1ELb0ELb0ELb0ELb0ELi2ELi2ELi2ELi2ELb1EEENS1_24CollectiveEpilogueBwdGQAISA_fSD_Li256ELb1ELb0EEENS1_19SingleTileSchedulerILb1ELb0ELb0ELi64EEEEEEEEEvNT_6ParamsE)
        /*038c*/ 	.word	0x00000000


	//----- nvinfo : EIATTR_REGCOUNT
	.align		4
.L_162:
        /*0390*/ 	.byte	0x04, 0x2f
        /*0392*/ 	.short	(.L_164 - .L_163)
	.align		4
.L_163:
        /*0394*/ 	.word	index@(_ZN7cutlass13device_kernelIN5flash19enable_sm80_to_sm89INS1_16FlashAttnBwdSm80INS1_25CollectiveMainloopBwdSm80ILi1ELi1EN4cute5tupleIJNS5_1CILi64EEES8_NS7_ILi192EEEEEENS_10bfloat16_tEfNS_4arch4Sm80ELb0ELb1ELb0ELb1ELb1ELb0ELb0ELb0ELi2ELi2ELi2ELi2ELb1EEENS1_21CollectiveEpilogueBwdISA_SB_SD_Li256ELb1ELb0ELi4EEENS1_19SingleTileSchedulerILb1ELb0ELb0ELi64EEEEEEEEEvNT_6ParamsE)
        /*0398*/ 	.word	0x00000004


	//----- nvinfo : EIATTR_FRAME_SIZE
	.align		4
.L_164:
        /*039c*/ 	.byte	0x04, 0x11
        /*039e*/ 	.short	(.L_166 - .L_165)
	.align		4
.L_165:
        /*03a0*/ 	.word	index@(_ZN7cutlass13device_kernelIN5flash19enable_sm80_to_sm89INS1_16FlashAttnBwdSm80INS1_25CollectiveMainloopBwdSm80ILi1ELi1EN4cute5tupleIJNS5_1CILi64EEES8_NS7_ILi192EEEEEENS_10bfloat16_tEfNS_4arch4Sm80ELb0ELb1ELb0ELb1ELb1ELb0ELb0ELb0ELi2ELi2ELi2ELi2ELb1EEENS1_21CollectiveEpilogueBwdISA_SB_SD_Li256ELb1ELb0ELi4EEENS1_19SingleTileSchedulerILb1ELb0ELb0ELi64EEEEEEEEEvNT_6ParamsE)
        /*03a4*/ 	.word	0x00000000


	//----- nvinfo : EIATTR_REGCOUNT
	.align		4
.L_166:
        /*03a8*/ 	.byte	0x04, 0x2f
        /*03aa*/ 	.short	(.L_168 - .L_167)
	.align		4
.L_167:
        /*03ac*/ 	.word	index@(_ZN7cutlass13device_kernelIN5flash19enable_sm80_to_sm89INS1_16FlashAttnBwdSm80INS1_25CollectiveMainloopBwdSm80ILi1ELi1EN4cute5tupleIJNS5_1CILi64EEES8_NS7_ILi192EEEEEENS_10bfloat16_tEfNS_4arch4Sm80ELb0ELb1ELb0ELb1ELb0ELb0ELb0ELb0ELi2ELi2ELi2ELi2ELb1EEENS1_21CollectiveEpilogueBwdISA_SB_SD_Li256ELb1ELb0ELi4EEENS1_19SingleTileSchedulerILb1ELb0ELb0ELi64EEEEEEEEEvNT_6ParamsE)
        /*03b0*/ 	.word	0x00000004


	//----- nvinfo : EIATTR_FRAME_SIZE
	.align		4
.L_168:
        /*03b4*/ 	.byte	0x04, 0x11
        /*03b6*/ 	.short	(.L_170 - .L_169)
	.align		4
.L_169:
        /*03b8*/ 	.word	index@(_ZN7cutlass13device_kernelIN5flash19enable_sm80_to_sm89INS1_16FlashAttnBwdSm80INS1_25CollectiveMainloopBwdSm80ILi1ELi1EN4cute5tupleIJNS5_1CILi64EEES8_NS7_ILi192EEEEEENS_10bfloat16_tEfNS_4arch4Sm80ELb0ELb1ELb0ELb1ELb0ELb0ELb0ELb0ELi2ELi2ELi2ELi2ELb1EEENS1_21CollectiveEpilogueBwdISA_SB_SD_Li256ELb1ELb0ELi4EEENS1_19SingleTileSchedulerILb1ELb0ELb0ELi64EEEEEEEEEvNT_6ParamsE)
        /*03bc*/ 	.word	0x00000000


	//----- nvinfo : EIATTR_REGCOUNT
	.align		4
.L_170:
        /*03c0*/ 	.byte	0x04, 0x2f
        /*03c2*/ 	.short	(.L_172 - .L_171)
	.align		4
.L_171:
        /*03c4*/ 	.word	index@(_ZN7cutlass13device_kernelIN5flash19enable_sm80_to_sm89INS1_16FlashAttnBwdSm80INS1_25CollectiveMainloopBwdSm80ILi1ELi1EN4cute5tupleIJNS5_1CILi64EEES8_NS7_ILi192EEEEEENS_10bfloat16_tEfNS_4arch4Sm80ELb0ELb1ELb0ELb0ELb1ELb0ELb0ELb0ELi2ELi2ELi2ELi2ELb1EEENS1_24CollectiveEpilogueBwdGQAISA_fSD_Li256ELb0ELb1EEENS1_19SingleTileSchedulerILb0ELb0ELb0ELi64EEEEEEEEEvNT_6ParamsE)
        /*03c8*/ 	.word	0x00000004


	//----- nvinfo : EIATTR_FRAME_SIZE
	.align		4
.L_172:
        /*03cc*/ 	.byte	0x04, 0x11
        /*03ce*/ 	.short	(.L_174 - .L_173)
	.align		4
.L_173:
        /*03d0*/ 	.word	index@(_ZN7cutlass13device_kernelIN5flash19enable_sm80_to_sm89INS1_16FlashAttnBwdSm80INS1_25CollectiveMainloopBwdSm80ILi1ELi1EN4cute5tupleIJNS5_1CILi64EEES8_NS7_ILi192EEEEEENS_10bfloat16_tEfNS_4arch4Sm80ELb0ELb1ELb0ELb0ELb1ELb0ELb0ELb0ELi2ELi2ELi2ELi2ELb1EEENS1_24CollectiveEpilogueBwdGQAISA_fSD_Li256ELb0ELb1EEENS1_19SingleTileSchedulerILb0ELb0ELb0ELi64EEEEEEEEEvNT_6ParamsE)
        /*03d4*/ 	.word	0x00000000


	//----- nvinfo : EIATTR_REGCOUNT
	.align		4
.L_174:
        /*03d8*/ 	.byte	0x04, 0x2f
        /*03da*/ 	.short	(.L_176 - .L_175)
	.align		4
.L_175:
        /*03dc*/ 	.word	index@(_ZN7cutlass13device_kernelIN5flash19enable_sm80_to_sm89INS1_16FlashAttnBwdSm80INS1_25CollectiveMainloopBwdSm80ILi1ELi1EN4cute5tupleIJNS5_1CILi64EEES8_NS7_ILi192EEEEEENS_10bfloat16_tEfNS_4arch4Sm80ELb0ELb1ELb0ELb0ELb0ELb0ELb0ELb0ELi2ELi2ELi2ELi2ELb1EEENS1_24CollectiveEpilogueBwdGQAISA_fSD_Li256ELb0ELb0EEENS1_19SingleTileSchedulerILb0ELb0ELb0ELi64EEEEEEEEEvNT_6ParamsE)
        /*03e0*/ 	.word	0x00000004


	//----- nvinfo : EIATTR_FRAME_SIZE
	.align		4
.L_176:
        /*03e4*/ 	.byte	0x04, 0x11
        /*03e6*/ 	.short	(.L_178 - .L_177)
	.align		4
.L_177:
        /*03e8*/ 	.word	index@(_ZN7cutlass13device_kernelIN5flash19enable_sm80_to_sm89INS1_16FlashAttnBwdSm80INS1_25CollectiveMainloopBwdSm80ILi1ELi1EN4cute5tupleIJNS5_1CILi64EEES8_NS7_ILi192EEEEEENS_10bfloat16_tEfNS_4arch4Sm80ELb0ELb1ELb0ELb0ELb0ELb0ELb0ELb0ELi2ELi2ELi2ELi2ELb1EEENS1_24CollectiveEpilogueBwdGQAISA_fSD_Li256ELb0ELb0EEENS1_19SingleTileSchedulerILb0ELb0ELb0ELi64EEEEEEEEEvNT_6ParamsE)
        /*03ec*/ 	.word	0x00000000


	//----- nvinfo : EIATTR_REGCOUNT
	.align		4
.L_178:
        /*03f0*/ 	.byte	0x04, 0x2f
        /*03f2*/ 	.short	(.L_180 - .L_179)
	.align		4
.L_179:
        /*03f4*/ 	.word	index@(_ZN7cutlass13device_kernelIN5flash19enable_sm80_to_sm89INS1_16FlashAttnBwdSm80INS1_25CollectiveMainloopBwdSm80ILi1ELi1EN4cute5tupleIJNS5_1CILi64EEES8_NS7_ILi192EEEEEENS_10bfloat16_tEfNS_4arch4Sm80ELb0ELb1ELb0ELb0ELb1ELb0ELb0ELb0ELi2ELi2ELi2ELi2ELb1EEENS1_21CollectiveEpilogueBwdISA_SB_SD_Li256ELb0ELb0ELi4EEENS1_19SingleTileSchedulerILb0ELb0ELb0ELi64EEEEEEEEEvNT_6ParamsE)
        /*03f8*/ 	.word	0x00000004


	//----- nvinfo : EIATTR_FRAME_SIZE
	.align		4
.L_180:
        /*03fc*/ 	.byte	0x04, 0x11
        /*03fe*/ 	.short	(.L_182 - .L_181)
	.align		4
.L_181:
        /*0400*/ 	.word	index@(_ZN7cutlass13device_kernelIN5flash19enable_sm80_to_sm89INS1_16FlashAttnBwdSm80INS1_25CollectiveMainloopBwdSm80ILi1ELi1EN4cute5tupleIJNS5_1CILi64EEES8_NS7_ILi192EEEEEENS_10bfloat16_tEfNS_4arch4Sm80ELb0ELb1ELb0ELb0ELb1ELb0ELb0ELb0ELi2ELi2ELi2ELi2ELb1EEENS1_21CollectiveEpilogueBwdISA_SB_SD_Li256ELb0ELb0ELi4EEENS1_19SingleTileSchedulerILb0ELb0ELb0ELi64EEEEEEEEEvNT_6ParamsE)
        /*0404*/ 	.word	0x00000000


	//----- nvinfo : EIATTR_REGCOUNT
	.align		4
.L_182:
        /*0408*/ 	.byte	0x04, 0x2f
        /*040a*/ 	.short	(.L_184 - .L_183)
	.align		4
.L_183:
        /*040c*/ 	.word	index@(_ZN7cutlass13device_kernelIN5flash19enable_sm80_to_sm89INS1_16FlashAttnBwdSm80INS1_25CollectiveMainloopBwdSm80ILi1ELi1EN4cute5tupleIJNS5_1CILi64EEES8_NS7_ILi192EEEEEENS_10bfloat16_tEfNS_4arch4Sm80ELb0ELb1ELb0ELb0ELb0ELb0ELb0ELb0ELi2ELi2ELi2ELi2ELb1EEENS1_21CollectiveEpilogueBwdISA_SB_SD_Li256ELb0ELb0ELi4EEENS1_19SingleTileSchedulerILb0ELb0ELb0ELi64EEEEEEEEEvNT_6ParamsE)
        /*0410*/ 	.word	0x00000004


	//----- nvinfo : EIATTR_FRAME_SIZE
	.align		4
.L_184:
        /*0414*/ 	.byte	0x04, 0x11
        /*0416*/ 	.short	(.L_186 - .L_185)
	.align		4
.L_185:
        /*0418*/ 	.word	index@(_ZN7cutlass13device_kernelIN5flash19enable_sm80_to_sm89INS1_16FlashAttnBwdSm80INS1_25CollectiveMainloopBwdSm80ILi1ELi1EN4cute5tupleIJNS5_1CILi64EEES8_NS7_ILi192EEEEEENS_10bfloat16_tEfNS_4arch4Sm80ELb0ELb1ELb0ELb0ELb0ELb0ELb0ELb0ELi2ELi2ELi2ELi2ELb1EEENS1_21CollectiveEpilogueBwdISA_SB_SD_Li256ELb0ELb0ELi4EEENS1_19SingleTileSchedulerILb0ELb0ELb0ELi64EEEEEEEEEvNT_6ParamsE)
        /*041c*/ 	.word	0x00000000


	//----- nvinfo : EIATTR_REGCOUNT
	.align		4
.L_186:
        /*0420*/ 	.byte	0x04, 0x2f
        /*0422*/ 	.short	(.L_188 - .L_187)
	.align		4
.L_187:
        /*0424*/ 	.word	index@(_ZN7cutlass13device_kernelIN5flash19enable_sm80_to_sm89INS1_16FlashAttnBwdSm80INS1_25CollectiveMainloopBwdSm80ILi1ELi1EN4cute5tupleIJNS5_1CILi64EEES8_NS7_ILi192EEEEEENS_10bfloat16_tEfNS_4arch4Sm80ELb0ELb0ELb0ELb1ELb1ELb0ELb0ELb0ELi2ELi2ELi2ELi2ELb1EEENS1_24CollectiveEpilogueBwdGQAISA_fSD_Li256ELb1ELb1EEENS1_19SingleTileSchedulerILb1ELb0ELb0ELi64EEEEEEEEEvNT_6ParamsE)
        /*0428*/ 	.word	0x00000004


	//----- nvinfo : EIATTR_FRAME_SIZE
	.align		4
.L_188:
        /*042c*/ 	.byte	0x04, 0x11
        /*042e*/ 	.short	(.L_190 - .L_189)
	.align		4
.L_189:
        /*0430*/ 	.word	index@(_ZN7cutlass13device_kernelIN5flash19enable_sm80_to_sm89INS1_16FlashAttnBwdSm80INS1_25CollectiveMainloopBwdSm80ILi1ELi1EN4cute5tupleIJNS5_1CILi64EEES8_NS7_ILi192EEEEEENS_10bfloat16_tEfNS_4arch4Sm80ELb0ELb0ELb0ELb1ELb1ELb0ELb0ELb0ELi2ELi2ELi2ELi2ELb1EEENS1_24CollectiveEpilogueBwdGQAISA_fSD_Li256ELb1ELb1EEENS1_19SingleTileSchedulerILb1ELb0ELb0ELi64EEEEEEEEEvNT_6ParamsE)
        /*0434*/ 	.word	0x00000000


	//----- nvinfo : EIATTR_REGCOUNT
	.align		4
.L_190:
        /*0438*/ 	.byte	0x04, 0x2f
        /*043a*/ 	.short	(.L_192 - .L_191)
	.align		4
.L_191:
        /*043c*/ 	.word	index@(_ZN7cutlass13device_kernelIN5flash19enable_sm80_to_sm89INS1_16FlashAttnBwdSm80INS1_25CollectiveMainloopBwdSm80ILi1ELi1EN4cute5tupleIJNS5_1CILi64EEES8_NS7_ILi192EEEEEENS_10bfloat16_tEfNS_4arch4Sm80ELb0ELb0ELb0ELb1ELb0ELb0ELb0ELb0ELi2ELi2ELi2ELi2ELb1EEENS1_24CollectiveEpilogueBwdGQAISA_fSD_Li256ELb1ELb0EEENS1_19SingleTileSchedulerILb1ELb0ELb0ELi64EEEEEEEEEvNT_6ParamsE)
        /*0440*/ 	.word	0x00000004


	//----- nvinfo : EIATTR_FRAME_SIZE
	.align		4
.L_192:
        /*0444*/ 	.byte	0x04, 0x11
        /*0446*/ 	.short	(.L_194 - .L_193)
	.align		4
.L_193:
        /*0448*/ 	.word	index@(_ZN7cutlass13device_kernelIN5flash19enable_sm80_to_sm89INS1_16FlashAttnBwdSm80INS1_25CollectiveMainloopBwdSm80ILi1ELi1EN4cute5tupleIJNS5_1CILi64EEES8_NS7_ILi192EEEEEENS_10bfloat16_tEfNS_4arch4Sm80ELb0ELb0ELb0ELb1ELb0ELb0ELb0ELb0ELi2ELi2ELi2ELi2ELb1EEENS1_24CollectiveEpilogueBwdGQAISA_fSD_Li256ELb1ELb0EEENS1_19SingleTileSchedulerILb1ELb0ELb0ELi64EEEEEEEEEvNT_6ParamsE)
        /*044c*/ 	.word	0x00000000


	//----- nvinfo : EIATTR_REGCOUNT
	.align		4
.L_194:
        /*0450*/ 	.byte	0x04, 0x2f
        /*0452*/ 	.short	(.L_196 - .L_195)
	.align		4
.L_195:
        /*0454*/ 	.word	index@(_ZN7cutlass13device_kernelIN5flash19enable_sm80_to_sm89INS1_16FlashAttnBwdSm80INS1_25CollectiveMainloopBwdSm80ILi1ELi1EN4cute5tupleIJNS5_1CILi64EEES8_NS7_ILi192EEEEEENS_10bfloat16_tEfNS_4arch4Sm80ELb0ELb0ELb0ELb1ELb1ELb0ELb0ELb0ELi2ELi2ELi2ELi2ELb1EEENS1_21CollectiveEpilogueBwdISA_SB_SD_Li256ELb1ELb0ELi4EEENS1_19SingleTileSchedulerILb1ELb0ELb0ELi64EEEEEEEEEvNT_6ParamsE)
        /*0458*/ 	.word	0x00000004


	//----- nvinfo : EIATTR_FRAME_SIZE
	.align		4
.L_196:
        /*045c*/ 	.byte	0x04, 0x11
        /*045e*/ 	.short	(.L_198 - .L_197)
	.align		4
.L_197:
        /*0460*/ 	.word	index@(_ZN7cutlass13device_kernelIN5flash19enable_sm80_to_sm89INS1_16FlashAttnBwdSm80INS1_25CollectiveMainloopBwdSm80ILi1ELi1EN4cute5tupleIJNS5_1CILi64EEES8_NS7_ILi192EEEEEENS_10bfloat16_tEfNS_4arch4Sm80ELb0ELb0ELb0ELb1ELb1ELb0ELb0ELb0ELi2ELi2ELi2ELi2ELb1EEENS1_21CollectiveEpilogueBwdISA_SB_SD_Li256ELb1ELb0ELi4EEENS1_19SingleTileSchedulerILb1ELb0ELb0ELi64EEEEEEEEEvNT_6ParamsE)
        /*0464*/ 	.word	0x00000000


	//----- nvinfo : EIATTR_REGCOUNT
	.align		4
.L_198:
        /*0468*/ 	.byte	0x04, 0x2f
        /*046a*/ 	.short	(.L_200 - .L_199)
	.align		4
.L_199:
        /*046c*/ 	.word	index@(_ZN7cutlass13device_kernelIN5flash19enable_sm80_to_sm89INS1_16FlashAttnBwdSm80INS1_25CollectiveMainloopBwdSm80ILi1ELi1EN4cute5tupleIJNS5_1CILi64EEES8_NS7_ILi192EEEEEENS_10bfloat16_tEfNS_4arch4Sm80ELb0ELb0ELb0ELb1ELb0ELb0ELb0ELb0ELi2ELi2ELi2ELi2ELb1EEENS1_21CollectiveEpilogueBwdISA_SB_SD_Li256ELb1ELb0ELi4EEENS1_19SingleTileSchedulerILb1ELb0ELb0ELi64EEEEEEEEEvNT_6ParamsE)
        /*0470*/ 	.word	0x00000004


	//----- nvinfo : EIATTR_FRAME_SIZE
	.align		4
.L_200:
        /*0474*/ 	.byte	0x04, 0x11
        /*0476*/ 	.short	(.L_202 - .L_201)
	.align		4
.L_201:
        /*0478*/ 	.word	index@(_ZN7cutlass13device_kernelIN5flash19enable_sm80_to_sm89INS1_16FlashAttnBwdSm80INS1_25CollectiveMainloopBwdSm80ILi1ELi1EN4cute5tupleIJNS5_1CILi64EEES8_NS7_ILi192EEEEEENS_10bfloat16_tEfNS_4arch4Sm80ELb0ELb0ELb0ELb1ELb0ELb0ELb0ELb0ELi2ELi2ELi2ELi2ELb1EEENS1_21CollectiveEpilogueBwdISA_SB_SD_Li256ELb1ELb0ELi4EEENS1_19SingleTileSchedulerILb1ELb0ELb0ELi64EEEEEEEEEvNT_6ParamsE)
        /*047c*/ 	.word	0x00000000


	//----- nvinfo : EIATTR_REGCOUNT
	.align		4
.L_202:
        /*0480*/ 	.byte	0x04, 0x2f
        /*0482*/ 	.short	(.L_204 - .L_203)
	.align		4
.L_203:
        /*0484*/ 	.word	index@(_ZN7cutlass13device_kernelIN5flash19enable_sm80_to_sm89INS1_16FlashAttnBwdSm80INS1_25CollectiveMainloopBwdSm80ILi1ELi1EN4cute5tupleIJNS5_1CILi64EEES8_NS7_ILi192EEEEEENS_10bfloat16_tEfNS_4arch4Sm80ELb0ELb0ELb0ELb0ELb1ELb0ELb0ELb0ELi2ELi2ELi2ELi2ELb1EEENS1_24CollectiveEpilogueBwdGQAISA_fSD_Li256ELb0ELb1EEENS1_19SingleTileSchedulerILb0ELb0ELb0ELi64EEEEEEEEEvNT_6ParamsE)
        /*0488*/ 	.word	0x00000004


	//----- nvinfo : EIATTR_FRAME_SIZE
	.align		4
.L_204:
        /*048c*/ 	.byte	0x04, 0x11
        /*048e*/ 	.short	(.L_206 - .L_205)
	.align		4
.L_205:
        /*0490*/ 	.word	index@(_ZN7cutlass13device_kernelIN5flash19enable_sm80_to_sm89INS1_16FlashAttnBwdSm80INS1_25CollectiveMainloopBwdSm80ILi1ELi1EN4cute5tupleIJNS5_1CILi64EEES8_NS7_ILi192EEEEEENS_10bfloat16_tEfNS_4arch4Sm80ELb0ELb0ELb0ELb0ELb1ELb0ELb0ELb0ELi2ELi2ELi2ELi2ELb1EEENS1_24CollectiveEpilogueBwdGQAISA_fSD_Li256ELb0ELb1EEENS1_19SingleTileSchedulerILb0ELb0ELb0ELi64EEEEEEEEEvNT_6ParamsE)
        /*0494*/ 	.word	0x00000000


	//----- nvinfo : EIATTR_REGCOUNT
	.align		4
.L_206:
        /*0498*/ 	.byte	0x04, 0x2f
        /*049a*/ 	.short	(.L_208 - .L_207)
	.align		4
.L_207:
        /*049c*/ 	.word	index@(_ZN7cutlass13device_kernelIN5flash19enable_sm80_to_sm89INS1_16FlashAttnBwdSm80INS1_25CollectiveMainloopBwdSm80ILi1ELi1EN4cute5tupleIJNS5_1CILi64EEES8_NS7_ILi192EEEEEENS_10bfloat16_tEfNS_4arch4Sm80ELb0ELb0ELb0ELb0ELb0ELb0ELb0ELb0ELi2ELi2ELi2ELi2ELb1EEENS1_24CollectiveEpilogueBwdGQAISA_fSD_Li256ELb0ELb0EEENS1_19SingleTileSchedulerILb0ELb0ELb0ELi64EEEEEEEEEvNT_6ParamsE)
        /*04a0*/ 	.word	0x00000004


	//----- nvinfo : EIATTR_FRAME_SIZE
	.align		4
.L_208:
        /*04a4*/ 	.byte	0x04, 0x11
        /*04a6*/ 	.short	(.L_210 - .L_209)
	.align		4
.L_209:
        /*04a8*/ 	.word	index@(_ZN7cutlass13device_kernelIN5flash19enable_sm80_to_sm89INS1_16FlashAttnBwdSm80INS1_25CollectiveMainloopBwdSm80ILi1ELi1EN4cute5tupleIJNS5_1CILi64EEES8_NS7_ILi192EEEEEENS_10bfloat16_tEfNS_4arch4Sm80ELb0ELb0ELb0ELb0ELb0ELb0ELb0ELb0ELi2ELi2ELi2ELi2ELb1EEENS1_24CollectiveEpilogueBwdGQAISA_fSD_Li256ELb0ELb0EEENS1_19SingleTileSchedulerILb0ELb0ELb0ELi64EEEEEEEEEvNT_6ParamsE)
        /*04ac*/ 	.word	0x00000000


	//----- nvinfo : EIATTR_REGCOUNT
	.align		4
.L_210:
        /*04b0*/ 	.byte	0x04, 0x2f
        /*04b2*/ 	.short	(.L_212 - .L_211)
	.align		4
.L_211:
        /*04b4*/ 	.word	index@(_ZN7cutlass13device_kernelIN5flash19enable_sm80_to_sm89INS1_16FlashAttnBwdSm80INS1_25CollectiveMainloopBwdSm80ILi1ELi1EN4cute5tupleIJNS5_1CILi64EEES8_NS7_ILi192EEEEEENS_10bfloat16_tEfNS_4arch4Sm80ELb0ELb0ELb0ELb0ELb1ELb0ELb0ELb0ELi2ELi2ELi2ELi2ELb1EEENS1_21CollectiveEpilogueBwdISA_SB_SD_Li256ELb0ELb0ELi4EEENS1_19SingleTileSchedulerILb0ELb0ELb0ELi64EEEEEEEEEvNT_6ParamsE)
        /*04b8*/ 	.word	0x00000004


	//----- nvinfo : EIATTR_FRAME_SIZE
	.align		4
.L_212:
        /*04bc*/ 	.byte	0x04, 0x11
        /*04be*/ 	.short	(.L_214 - .L_213)
	.align		4
.L_213:
        /*04c0*/ 	.word	index@(_ZN7cutlass13device_kernelIN5flash19enable_sm80_to_sm89INS1_16FlashAttnBwdSm80INS1_25CollectiveMainloopBwdSm80ILi1ELi1EN4cute5tupleIJNS5_1CILi64EEES8_NS7_ILi192EEEEEENS_10bfloat16_tEfNS_4arch4Sm80ELb0ELb0ELb0ELb0ELb1ELb0ELb0ELb0ELi2ELi2ELi2ELi2ELb1EEENS1_21CollectiveEpilogueBwdISA_SB_SD_Li256ELb0ELb0ELi4EEENS1_19SingleTileSchedulerILb0ELb0ELb0ELi64EEEEEEEEEvNT_6ParamsE)
        /*04c4*/ 	.word	0x00000000


	//----- nvinfo : EIATTR_REGCOUNT
	.align		4
.L_214:
        /*04c8*/ 	.byte	0x04, 0x2f
        /*04ca*/ 	.short	(.L_216 - .L_215)
	.align		4
.L_215:
        /*04cc*/ 	.word	index@(_ZN7cutlass13device_kernelIN5flash19enable_sm80_to_sm89INS1_16FlashAttnBwdSm80INS1_25CollectiveMainloopBwdSm80ILi1ELi1EN4cute5tupleIJNS5_1CILi64EEES8_NS7_ILi192EEEEEENS_10bfloat16_tEfNS_4arch4Sm80ELb0ELb0ELb0ELb0ELb0ELb0ELb0ELb0ELi2ELi2ELi2ELi2ELb1EEENS1_21CollectiveEpilogueBwdISA_SB_SD_Li256ELb0ELb0ELi4EEENS1_19SingleTileSchedulerILb0ELb0ELb0ELi64EEEEEEEEEvNT_6ParamsE)
        /*04d0*/ 	.word	0x00000004


	//----- nvinfo : EIATTR_FRAME_SIZE
	.align		4
.L_216:
        /*04d4*/ 	.byte	0x04, 0x11
        /*04d6*/ 	.short	(.L_218 - .L_217)
	.align		4
.L_217:
        /*04d8*/ 	.word	index@(_ZN7cutlass13device_kernelIN5flash19enable_sm80_to_sm89INS1_16FlashAttnBwdSm80INS1_25CollectiveMainloopBwdSm80ILi1ELi1EN4cute5tupleIJNS5_1CILi64EEES8_NS7_ILi192EEEEEENS_10bfloat16_tEfNS_4arch4Sm80ELb0ELb0ELb0ELb0ELb0ELb0ELb0ELb0ELi2ELi2ELi2ELi2ELb1EEENS1_21CollectiveEpilogueBwdISA_SB_SD_Li256ELb0ELb0ELi4EEENS1_19SingleTileSchedulerILb0ELb0ELb0ELi64EEEEEEEEEvNT_6ParamsE)
        /*04dc*/ 	.word	0x00000000


	//----- nvinfo : EIATTR_MIN_STACK_SIZE
	.align		4
.L_218:
        /*04e0*/ 	.byte	0x04, 0x12
        /*04e2*/ 	.short	(.L_220 - .L_219)
	.align		4
.L_219:
        /*04e4*/ 	.word	index@(_ZN7cutlass13device_kernelIN5flash19enable_sm80_to_sm89INS1_16FlashAttnBwdSm80INS1_25CollectiveMainloopBwdSm80ILi1ELi1EN4cute5tupleIJNS5_1CILi64EEES8_NS7_ILi192EEEEEENS_10bfloat16_tEfNS_4arch4Sm80ELb0ELb0ELb0ELb0ELb0ELb0ELb0ELb0ELi2ELi2ELi2ELi2ELb1EEENS1_21CollectiveEpilogueBwdISA_SB_SD_Li256ELb0ELb0ELi4EEENS1_19SingleTileSchedulerILb0ELb0ELb0ELi64EEEEEEEEEvNT_6ParamsE)
        /*04e8*/ 	.word	0x00000000


	//----- nvinfo : EIATTR_MIN_STACK_SIZE
	.align		4
.L_220:
        /*04ec*/ 	.byte	0x04, 0x12
        /*04ee*/ 	.short	(.L_222 - .L_221)
	.align		4
.L_221:
        /*04f0*/ 	.word	index@(_ZN7cutlass13device_kernelIN5flash19enable_sm80_to_sm89INS1_16FlashAttnBwdSm80INS1_25CollectiveMainloopBwdSm80ILi1ELi1EN4cute5tupleIJNS5_1CILi64EEES8_NS7_ILi192EEEEEENS_10bfloat16_tEfNS_4arch4Sm80ELb0ELb0ELb0ELb0ELb1ELb0ELb0ELb0ELi2ELi2ELi2ELi2ELb1EEENS1_21CollectiveEpilogueBwdISA_SB_SD_Li256ELb0ELb0ELi4EEENS1_19SingleTileSchedulerILb0ELb0ELb0ELi64EEEEEEEEEvNT_6ParamsE)
        /*04f4*/ 	.word	0x00000000


	//----- nvinfo : EIATTR_MIN_STACK_SIZE
	.align		4
.L_222:
        /*04f8*/ 	.byte	0x04, 0x12
        /*04fa*/ 	.short	(.L_224 - .L_223)
	.align		4
.L_223:
        /*04fc*/ 	.word	index@(_ZN7cutlass13device_kernelIN5flash19enable_sm80_to_sm89INS1_16FlashAttnBwdSm80INS1_25CollectiveMainloopBwdSm80ILi1ELi1EN4cute5tupleIJNS5_1CILi64EEES8_NS7_ILi192EEEEEENS_10bfloat16_tEfNS_4arch4Sm80ELb0ELb0ELb0ELb0ELb0ELb0ELb0ELb0ELi2ELi2ELi2ELi2ELb1EEENS1_24CollectiveEpilogueBwdGQAISA_fSD_Li256ELb0ELb0EEENS1_19SingleTileSchedulerILb0ELb0ELb0ELi64EEEEEEEEEvNT_6ParamsE)
        /*0500*/ 	.word	0x00000000


	//----- nvinfo : EIATTR_MIN_STACK_SIZE
	.align		4
.L_224:
        /*0504*/ 	.byte	0x04, 0x12
        /*0506*/ 	.short	(.L_226 - .L_225)
	.align		4
.L_225:
        /*0508*/ 	.word	index@(_ZN7cutlass13device_kernelIN5flash19enable_sm80_to_sm89INS1_16FlashAttnBwdSm80INS1_25CollectiveMainloopBwdSm80ILi1ELi1EN4cute5tupleIJNS5_1CILi64EEES8_NS7_ILi192EEEEEENS_10bfloat16_tEfNS_4arch4Sm80ELb0ELb0ELb0ELb0ELb1ELb0ELb0ELb0ELi2ELi2ELi2ELi2ELb1EEENS1_24CollectiveEpilogueBwdGQAISA_fSD_Li256ELb0ELb1EEENS1_19SingleTileSchedulerILb0ELb0ELb0ELi64EEEEEEEEEvNT_6ParamsE)
        /*050c*/ 	.word	0x00000000


	//----- nvinfo : EIATTR_MIN_STACK_SIZE
	.align		4
.L_226:
        /*0510*/ 	.byte	0x04, 0x12
        /*0512*/ 	.short	(.L_228 - .L_227)
	.align		4
.L_227:
        /*0514*/ 	.word	index@(_ZN7cutlass13device_kernelIN5flash19enable_sm80_to_sm89INS1_16FlashAttnBwdSm80INS1_25CollectiveMainloopBwdSm80ILi1ELi1EN4cute5tupleIJNS5_1CILi64EEES8_NS7_ILi192EEEEEENS_10bfloat16_tEfNS_4arch4Sm80ELb0ELb0ELb0ELb1ELb0ELb0ELb0ELb0ELi2ELi2ELi2ELi2ELb1EEENS1_21CollectiveEpilogueBwdISA_SB_SD_Li256ELb1ELb0ELi4EEENS1_19SingleTileSchedulerILb1ELb0ELb0ELi64EEEEEEEEEvNT_6ParamsE)
        /*0518*/ 	.word	0x00000000


	//----- nvinfo : EIATTR_MIN_STACK_SIZE
	.align		4
.L_228:
        /*051c*/ 	.byte	0x04, 0x12
        /*051e*/ 	.short	(.L_230 - .L_229)
	.align		4
.L_229:
        /*0520*/ 	.word	index@(_ZN7cutlass13device_kernelIN5flash19enable_sm80_to_sm89INS1_16FlashAttnBwdSm80INS1_25CollectiveMainloopBwdSm80ILi1ELi1EN4cute5tupleIJNS5_1CILi64EEES8_NS7_ILi192EEEEEENS_10bfloat16_tEfNS_4arch4Sm80ELb0ELb0ELb0ELb1ELb1ELb0ELb0ELb0ELi2ELi2ELi2ELi2ELb1EEENS1_21CollectiveEpilogueBwdISA_SB_SD_Li256ELb1ELb0ELi4EEENS1_19SingleTileSchedulerILb1ELb0ELb0ELi64EEEEEEEEEvNT_6ParamsE)
        /*0524*/ 	.word	0x00000000


	//----- nvinfo : EIATTR_MIN_STACK_SIZE
	.align		4
.L_230:
        /*0528*/ 	.byte	0x04, 0x12
        /*052a*/ 	.short	(.L_232 - .L_231)
	.align		4
.L_231:
        /*052c*/ 	.word	index@(_ZN7cutlass13device_kernelIN5flash19enable_sm80_to_sm89INS1_16FlashAttnBwdSm80INS1_25CollectiveMainloopBwdSm80ILi1ELi1EN4cute5tupleIJNS5_1CILi64EEES8_NS7_ILi192EEEEEENS_10bfloat16_tEfNS_4arch4Sm80ELb0ELb0ELb0ELb1ELb0ELb0ELb0ELb0ELi2ELi2ELi2ELi2ELb1EEENS1_24CollectiveEpilogueBwdGQAISA_fSD_Li256ELb1ELb0EEENS1_19SingleTileSchedulerILb1ELb0ELb0ELi64EEEEEEEEEvNT_6ParamsE)
        /*0530*/ 	.word	0x00000000


	//----- nvinfo : EIATTR_MIN_STACK_SIZE
	.align		4
.L_232:
        /*0534*/ 	.byte	0x04, 0x12
        /*0536*/ 	.short	(.L_234 - .L_233)
	.align		4
.L_233:
        /*0538*/ 	.word	index@(_ZN7cutlass13device_kernelIN5flash19enable_sm80_to_sm89INS1_16FlashAttnBwdSm80INS1_25CollectiveMainloopBwdSm80ILi1ELi1EN4cute5tupleIJNS5_1CILi64EEES8_NS7_ILi192EEEEEENS_10bfloat16_tEfNS_4arch4Sm80ELb0ELb0ELb0ELb1ELb1ELb0ELb0ELb0ELi2ELi2ELi2ELi2ELb1EEENS1_24CollectiveEpilogueBwdGQAISA_fSD_Li256ELb1ELb1EEENS1_19SingleTileSchedulerILb1ELb0ELb0ELi64EEEEEEEEEvNT_6ParamsE)
        /*053c*/ 	.word	0x00000000


	//----- nvinfo : EIATTR_MIN_STACK_SIZE
	.align		4
.L_234:
        /*0540*/ 	.byte	0x04, 0x12
        /*0542*/ 	.short	(.L_236 - .L_235)
	.align		4
.L_235:
        /*0544*/ 	.word	index@(_ZN7cutlass13device_kernelIN5flash19enable_sm80_to_sm89INS1_16FlashAttnBwdSm80INS1_25CollectiveMainloopBwdSm80ILi1ELi1EN4cute5tupleIJNS5_1CILi64EEES8_NS7_ILi192EEEEEENS_10bfloat16_tEfNS_4arch4Sm80ELb0ELb1ELb0ELb0ELb0ELb0ELb0ELb0ELi2ELi2ELi2ELi2ELb1EEENS1_21CollectiveEpilogueBwdISA_SB_SD_Li256ELb0ELb0ELi4EEENS1_19SingleTileSchedulerILb0ELb0ELb0ELi64EEEEEEEEEvNT_6ParamsE)
        /*0548*/ 	.word	0x00000000


	//----- nvinfo : EIATTR_MIN_STACK_SIZE
	.align		4
.L_236:
        /*054c*/ 	.byte	0x04, 0x12
        /*054e*/ 	.short	(.L_238 - .L_237)
	.align		4
.L_237:
        /*0550*/ 	.word	index@(_ZN7cutlass13device_kernelIN5flash19enable_sm80_to_sm89INS1_16FlashAttnBwdSm80INS1_25CollectiveMainloopBwdSm80ILi1ELi1EN4cute5tupleIJNS5_1CILi64EEES8_NS7_ILi192EEEEEENS_10bfloat16_tEfNS_4arch4Sm80ELb0ELb1ELb0ELb0ELb1ELb0ELb0ELb0ELi2ELi2ELi2ELi2ELb1EEENS1_21CollectiveEpilogueBwdISA_SB_SD_Li256ELb0ELb0ELi4EEENS1_19SingleTileSchedulerILb0ELb0ELb0ELi64EEEEEEEEEvNT_6ParamsE)
        /*0554*/ 	.word	0x00000000


	//----- nvinfo : EIATTR_MIN_STACK_SIZE
	.align		4
.L_238:
        /*0558*/ 	.byte	0x04, 0x12
        /*055a*/ 	.short	(.L_240 - .L_239)
	.align		4
.L_239:
        /*055c*/ 	.word	index@(_ZN7cutlass13device_kernelIN5flash19enable_sm80_to_sm89INS1_16FlashAttnBwdSm80INS1_25CollectiveMainloopBwdSm80ILi1ELi1EN4cute5tupleIJNS5_1CILi64EEES8_NS7_ILi192EEEEEENS_10bfloat16_tEfNS_4arch4Sm80ELb0ELb1ELb0ELb0ELb0ELb0ELb0ELb0ELi2ELi2ELi2ELi2ELb1EEENS1_24CollectiveEpilogueBwdGQAISA_fSD_Li256ELb0ELb0EEENS1_19SingleTileSchedulerILb0ELb0ELb0ELi64EEEEEEEEEvNT_6ParamsE)
        /*0560*/ 	.word	0x00000000


	//----- nvinfo : EIATTR_MIN_STACK_SIZE
	.align		4
.L_240:
        /*0564*/ 	.byte	0x04, 0x12
        /*0566*/ 	.short	(.L_242 - .L_241)
	.align		4
.L_241:
        /*0568*/ 	.word	index@(_ZN7cutlass13device_kernelIN5flash19enable_sm80_to_sm89INS1_16FlashAttnBwdSm80INS1_25CollectiveMainloopBwdSm80ILi1ELi1EN4cute5tupleIJNS5_1CILi64EEES8_NS7_ILi192EEEEEENS_10bfloat16_tEfNS_4arch4Sm80ELb0ELb1ELb0ELb0ELb1ELb0ELb0ELb0ELi2ELi2ELi2ELi2ELb1EEENS1_24CollectiveEpilogueBwdGQAISA_fSD_Li256ELb0ELb1EEENS1_19SingleTileSchedulerILb0ELb0ELb0ELi64EEEEEEEEEvNT_6ParamsE)
        /*056c*/ 	.word	0x00000000


	//----- nvinfo : EIATTR_MIN_STACK_SIZE
	.align		4
.L_242:
        /*0570*/ 	.byte	0x04, 0x12
        /*0572*/ 	.short	(.L_244 - .L_243)
	.align		4
.L_243:
        /*0574*/ 	.word	index@(_ZN7cutlass13device_kernelIN5flash19enable_sm80_to_sm89INS1_16FlashAttnBwdSm80INS1_25CollectiveMainloopBwdSm80ILi1ELi1EN4cute5tupleIJNS5_1CILi64EEES8_NS7_ILi192EEEEEENS_10bfloat16_tEfNS_4arch4Sm80ELb0ELb1ELb0ELb1ELb0ELb0ELb0ELb0ELi2ELi2ELi2ELi2ELb1EEENS1_21CollectiveEpilogueBwdISA_SB_SD_Li256ELb1ELb0ELi4EEENS1_19SingleTileSchedulerILb1ELb0ELb0ELi64EEEEEEEEEvNT_6ParamsE)
        /*0578*/ 	.word	0x00000000


	//----- nvinfo : EIATTR_MIN_STACK_SIZE
	.align		4
.L_244:
        /*057c*/ 	.byte	0x04, 0x12
        /*057e*/ 	.short	(.L_246 - .L_245)
	.align		4
.L_245:
        /*0580*/ 	.word	index@(_ZN7cutlass13device_kernelIN5flash19enable_sm80_to_sm89INS1_16FlashAttnBwdSm80INS1_25CollectiveMainloopBwdSm80ILi1ELi1EN4cute5tupleIJNS5_1CILi64EEES8_NS7_ILi192EEEEEENS_10bfloat16_tEfNS_4arch4Sm80ELb0ELb1ELb0ELb1ELb1ELb0ELb0ELb0ELi2ELi2ELi2ELi2ELb1EEENS1_21CollectiveEpilogueBwdISA_SB_SD_Li256ELb1ELb0ELi4EEENS1_19SingleTileSchedulerILb1ELb0ELb0ELi64EEEEEEEEEvNT_6ParamsE)
        /*0584*/ 	.word	0x00000000


	//----- nvinfo : EIATTR_MIN_STACK_SIZE
	.align		4
.L_246:
        /*0588*/ 	.byte	0x04, 0x12
        /*058a*/ 	.short	(.L_248 - .L_247)
	.align		4
.L_247:
        /*058c*/ 	.word	index@(_ZN7cutlass13device_kernelIN5flash19enable_sm80_to_sm89INS1_16FlashAttnBwdSm80INS1_25CollectiveMainloopBwdSm80ILi1ELi1EN4cute5tupleIJNS5_1CILi64EEES8_NS7_ILi192EEEEEENS_10bfloat16_tEfNS_4arch4Sm80ELb0ELb1ELb0ELb1ELb0ELb0ELb0ELb0ELi2ELi2ELi2ELi2ELb1EEENS1_24CollectiveEpilogueBwdGQAISA_fSD_Li256ELb1ELb0EEENS1_19SingleTileSchedulerILb1ELb0ELb0ELi64EEEEEEEEEvNT_6ParamsE)
        /*0590*/ 	.word	0x00000000


	//----- nvinfo : EIATTR_MIN_STACK_SIZE
	.align		4
.L_248:
        /*0594*/ 	.byte	0x04, 0x12
        /*0596*/ 	.short	(.L_250 - .L_249)
	.align		4
.L_249:
        /*0598*/ 	.word	index@(_ZN7cutlass13device_kernelIN5flash19enable_sm80_to_sm89INS1_16FlashAttnBwdSm80INS1_25CollectiveMainloopBwdSm80ILi1ELi1EN4cute5tupleIJNS5_1CILi64EEES8_NS7_ILi192EEEEEENS_10bfloat16_tEfNS_4arch4Sm80ELb0ELb1ELb0ELb1ELb1ELb0ELb0ELb0ELi2ELi2ELi2ELi2ELb1EEENS1_24CollectiveEpilogueBwdGQAISA_fSD_Li256ELb1ELb1EEENS1_19SingleTileSchedulerILb1ELb0ELb0ELi64EEEEEEEEEvNT_6ParamsE)
        /*059c*/ 	.word	0x00000000


	//----- nvinfo : EIATTR_MIN_STACK_SIZE
	.align		4
.L_250:
        /*05a0*/ 	.byte	0x04, 0x12
        /*05a2*/ 	.short	(.L_252 - .L_251)
	.align		4
.L_251:
        /*05a4*/ 	.word	index@(_ZN7cutlass13device_kernelIN5flash19enable_sm80_to_sm89INS1_16FlashAttnBwdSm80INS1_25CollectiveMainloopBwdSm80ILi1ELi1EN4cute5tupleIJNS5_1CILi64EEES8_NS7_ILi192EEEEEENS_10bfloat16_tEfNS_4arch4Sm80ELb1ELb0ELb0ELb0ELb0ELb0ELb0ELb0ELi2ELi2ELi2ELi2ELb1EEENS1_21CollectiveEpilogueBwdISA_SB_SD_Li256ELb0ELb0ELi4EEENS1_25SingleTileBwdLPTSchedulerILb0ELi64ELb0EEEEEEEEEvNT_6ParamsE)
        /*05a8*/ 	.word	0x00000000


	//----- nvinfo : EIATTR_MIN_STACK_SIZE
	.align		4
.L_252:
        /*05ac*/ 	.byte	0x04, 0x12
        /*05ae*/ 	.short	(.L_254 - .L_253)
	.align		4
.L_253:
        /*05b0*/ 	.word	index@(_ZN7cutlass13device_kernelIN5flash19enable_sm80_to_sm89INS1_16FlashAttnBwdSm80INS1_25CollectiveMainloopBwdSm80ILi1ELi1EN4cute5tupleIJNS5_1CILi64EEES8_NS7_ILi192EEEEEENS_10bfloat16_tEfNS_4arch4Sm80ELb1ELb0ELb0ELb0ELb1ELb0ELb0ELb0ELi2ELi2ELi2ELi2ELb1EEENS1_21CollectiveEpilogueBwdISA_SB_SD_Li256ELb0ELb0ELi4EEENS1_25SingleTileBwdLPTSchedulerILb0ELi64ELb1EEEEEEEEEvNT_6ParamsE)
        /*05b4*/ 	.word	0x00000000


	//----- nvinfo : EIATTR_MIN_STACK_SIZE
	.align		4
.L_254:
        /*05b8*/ 	.byte	0x04, 0x12
        /*05ba*/ 	.short	(.L_256 - .L_255)
	.align		4
.L_255:
        /*05bc*/ 	.word	index@(_ZN7cutlass13device_kernelIN5flash19enable_sm80_to_sm89INS1_16FlashAttnBwdSm80INS1_25CollectiveMainloopBwdSm80ILi1ELi1EN4cute5tupleIJNS5_1CILi64EEES8_NS7_ILi192EEEEEENS_10bfloat16_tEfNS_4arch4Sm80ELb1ELb0ELb0ELb0ELb0ELb0ELb0ELb0ELi2ELi2ELi2ELi2ELb1EEENS1_24CollectiveEpilogueBwdGQAISA_fSD_Li256ELb0ELb0EEENS1_25SingleTileBwdLPTSchedulerILb0ELi64ELb0EEEEEEEEEvNT_6ParamsE)
        /*05c0*/ 	.word	0x00000000


	//----- nvinfo : EIATTR_MIN_STACK_SIZE
	.align		4
.L_256:
        /*05c4*/ 	.byte	0x04, 0x12
        /*05c6*/ 	.short	(.L_258 - .L_257)
	.align		4
.L_257:
        /*05c8*/ 	.word	index@(_ZN7cutlass13device_kernelIN5flash19enable_sm80_to_sm89INS1_16FlashAttnBwdSm80INS1_25CollectiveMainloopBwdSm80ILi1ELi1EN4cute5tupleIJNS5_1CILi64EEES8_NS7_ILi192EEEEEENS_10bfloat16_tEfNS_4arch4Sm80ELb1ELb0ELb0ELb0ELb1ELb0ELb0ELb0ELi2ELi2ELi2ELi2ELb1EEENS1_24CollectiveEpilogueBwdGQAISA_fSD_Li256ELb0ELb1EEENS1_25SingleTileBwdLPTSchedulerILb0ELi64ELb1EEEEEEEEEvNT_6ParamsE)
        /*05cc*/ 	.word	0x00000000


	//----- nvinfo : EIATTR_MIN_STACK_SIZE
	.align		4
.L_258:
        /*05d0*/ 	.byte	0x04, 0x12
        /*05d2*/ 	.short	(.L_260 - .L_259)
	.align		4
.L_259:
        /*05d4*/ 	.word	index@(_ZN7cutlass13device_kernelIN5flash19enable_sm80_to_sm89INS1_16FlashAttnBwdSm80INS1_25CollectiveMainloopBwdSm80ILi1ELi1EN4cute5tupleIJNS5_1CILi64EEES8_NS7_ILi192EEEEEENS_10bfloat16_tEfNS_4arch4Sm80ELb1ELb0ELb0ELb1ELb0ELb0ELb0ELb0ELi2ELi2ELi2ELi2ELb1EEENS1_21CollectiveEpilogueBwdISA_SB_SD_Li256ELb1ELb0ELi4EEENS1_25SingleTileBwdLPTSchedulerILb1ELi64ELb0EEEEEEEEEvNT_6ParamsE)
        /*05d8*/ 	.word	0x00000000


	//----- nvinfo : EIATTR_MIN_STACK_SIZE
	.align		4
.L_260:
        /*05dc*/ 	.byte	0x04, 0x12
        /*05de*/ 	.short	(.L_262 - .L_261)
	.align		4
.L_261:
        /*05e0*/ 	.word	index@(_ZN7cutlass13device_kernelIN5flash19enable_sm80_to_sm89INS1_16FlashAttnBwdSm80INS1_25CollectiveMainloopBwdSm80ILi1ELi1EN4cute5tupleIJNS5_1CILi64EEES8_NS7_ILi192EEEEEENS_10bfloat16_tEfNS_4arch4Sm80ELb1ELb0ELb0ELb1ELb1ELb0ELb0ELb0ELi2ELi2ELi2ELi2ELb1EEENS1_21CollectiveEpilogueBwdISA_SB_SD_Li256ELb1ELb0ELi4EEENS1_25SingleTileBwdLPTSchedulerILb1ELi64ELb1EEEEEEEEEvNT_6ParamsE)
        /*05e4*/ 	.word	0x00000000


	//----- nvinfo : EIATTR_MIN_STACK_SIZE
	.align		4
.L_262:
        /*05e8*/ 	.byte	0x04, 0x12
        /*05ea*/ 	.short	(.L_264 - .L_263)
	.align		4
.L_263:
        /*05ec*/ 	.word	index@(_ZN7cutlass13device_kernelIN5flash19enable_sm80_to_sm89INS1_16FlashAttnBwdSm80INS1_25CollectiveMainloopBwdSm80ILi1ELi1EN4cute5tupleIJNS5_1CILi64EEES8_NS7_ILi192EEEEEENS_10bfloat16_tEfNS_4arch4Sm80ELb1ELb0ELb0ELb1ELb0ELb0ELb0ELb0ELi2ELi2ELi2ELi2ELb1EEENS1_24CollectiveEpilogueBwdGQAISA_fSD_Li256ELb1ELb0EEENS1_25SingleTileBwdLPTSchedulerILb1ELi64ELb0EEEEEEEEEvNT_6ParamsE)
        /*05f0*/ 	.word	0x00000000


	//----- nvinfo : EIATTR_MIN_STACK_SIZE
	.align		4
.L_264:
        /*05f4*/ 	.byte	0x04, 0x12
        /*05f6*/ 	.short	(.L_266 - .L_265)
	.align		4
.L_265:
        /*05f8*/ 	.word	index@(_ZN7cutlass13device_kernelIN5flash19enable_sm80_to_sm89INS1_16FlashAttnBwdSm80INS1_25CollectiveMainloopBwdSm80ILi1ELi1EN4cute5tupleIJNS5_1CILi64EEES8_NS7_ILi192EEEEEENS_10bfloat16_tEfNS_4arch4Sm80ELb1ELb0ELb0ELb1ELb1ELb0ELb0ELb0ELi2ELi2ELi2ELi2ELb1EEENS1_24CollectiveEpilogueBwdGQAISA_fSD_Li256ELb1ELb1EEENS1_25SingleTileBwdLPTSchedulerILb1ELi64ELb1EEEEEEEEEvNT_6ParamsE)
        /*05fc*/ 	.word	0x00000000


	//----- nvinfo : EIATTR_MIN_STACK_SIZE
	.align		4
.L_266:
        /*0600*/ 	.byte	0x04, 0x12
        /*0602*/ 	.short	(.L_268 - .L_267)
	.align		4
.L_267:
        /*0604*/ 	.word	index@(_ZN7cutlass13device_kernelIN5flash19enable_sm80_to_sm89INS1_16FlashAttnBwdSm80INS1_25CollectiveMainloopBwdSm80ILi2ELi1EN4cute5tupleIJNS5_1CILi64EEENS7_ILi80EEENS7_ILi192EEEEEENS_10bfloat16_tEfNS_4arch4Sm80ELb0ELb0ELb0ELb0ELb0ELb0ELb1ELb0ELi2ELi4ELi2ELi2ELb0EEENS1_21CollectiveEpilogueBwdISB_SC_SE_Li256ELb0ELb1ELi4EEENS1_19SingleTileSchedulerILb0ELb0ELb0ELi80EEEEEEEEEvNT_6ParamsE)
        /*0608*/ 	.word	0x00000000


	//----- nvinfo : EIATTR_MIN_STACK_SIZE
	.align		4
.L_268:
        /*060c*/ 	.byte	0x04, 0x12
        /*060e*/ 	.short	(.L_270 - .L_269)
	.align		4
.L_269:
        /*0610*/ 	.word	index@(_ZN7cutlass13device_kernelIN5flash19enable_sm80_to_sm89INS1_16FlashAttnBwdSm80INS1_25CollectiveMainloopBwdSm80ILi2ELi1EN4cute5tupleIJNS5_1CILi64EEENS7_ILi80EEENS7_ILi192EEEEEENS_10bfloat16_tEfNS_4arch4Sm80ELb0ELb0ELb0ELb0ELb1ELb0ELb1ELb0ELi2ELi4ELi2ELi2ELb0EEENS1_21CollectiveEpilogueBwdISB_SC_SE_Li256ELb0ELb1ELi4EEENS1_19SingleTileSchedulerILb0ELb0ELb0ELi80EEEEEEEEEvNT_6ParamsE)
        /*0614*/ 	.word	0x00000000


	//----- nvinfo : EIATTR_MIN_STACK_SIZE
	.align		4
.L_270:
        /*0618*/ 	.byte	0x04, 0x12
        /*061a*/ 	.short	(.L_272 - .L_271)
	.align		4
.L_271:
        /*061c*/ 	.word	index@(_ZN7cutlass13device_kernelIN5flash19enable_sm80_to_sm89INS1_16FlashAttnBwdSm80INS1_25CollectiveMainloopBwdSm80ILi2ELi1EN4cute5tupleIJNS5_1CILi64EEENS7_ILi80EEENS7_ILi192EEEEEENS_10bfloat16_tEfNS_4arch4Sm80ELb0ELb0ELb0ELb0ELb0ELb0ELb1ELb0ELi2ELi4ELi2ELi2ELb0EEENS1_24CollectiveEpilogueBwdGQAISB_fSE_Li256ELb0ELb0EEENS1_19SingleTileSchedulerILb0ELb0ELb0ELi80EEEEEEEEEvNT_6ParamsE)
        /*0620*/ 	.word	0x00000000


	//----- nvinfo : EIATTR_MIN_STACK_SIZE
	.align		4
.L_272:
        /*0624*/ 	.byte	0x04, 0x12
        /*0626*/ 	.short	(.L_274 - .L_273)
	.align		4
.L_273:
        /*0628*/ 	.word	index@(_ZN7cutlass13device_kernelIN5flash19enable_sm80_to_sm89INS1_16FlashAttnBwdSm80INS1_25CollectiveMainloopBwdSm80ILi2ELi1EN4cute5tupleIJNS5_1CILi64EEENS7_ILi80EEENS7_ILi192EEEEEENS_10bfloat16_tEfNS_4arch4Sm80ELb0ELb0ELb0ELb0ELb1ELb0ELb1ELb0ELi2ELi4ELi2ELi2ELb0EEENS1_24CollectiveEpilogueBwdGQAISB_fSE_Li256ELb0ELb1EEENS1_19SingleTileSchedulerILb0ELb0ELb0ELi80EEEEEEEEEvNT_6ParamsE)
        /*062c*/ 	.word	0x00000000


	//----- nvinfo : EIATTR_MIN_STACK_SIZE
	.align		4
.L_274:
        /*0630*/ 	.byte	0x04, 0x12
        /*0632*/ 	.short	(.L_276 - .L_275)
	.align		4
.L_275:
        /*0634*/ 	.word	index@(_ZN7cutlass13device_kernelIN5flash19enable_sm80_to_sm89INS1_16FlashAttnBwdSm80INS1_25CollectiveMainloopBwdSm80ILi2ELi1EN4cute5tupleIJNS5_1CILi64EEENS7_ILi80EEENS7_ILi192EEEEEENS_10bfloat16_tEfNS_4arch4Sm80ELb0ELb0ELb0ELb1ELb0ELb0ELb1ELb0ELi2ELi4ELi2ELi2ELb0EEENS1_21CollectiveEpilogueBwdISB_SC_SE_Li256ELb1ELb1ELi4EEENS1_19SingleTileSchedulerILb1ELb0ELb0ELi80EEEEEEEEEvNT_6ParamsE)
        /*0638*/ 	.word	0x00000000


	//----- nvinfo : EIATTR_MIN_STACK_SIZE
	.align		4
.L_276:
        /*063c*/ 	.byte	0x04, 0x12
        /*063e*/ 	.short	(.L_278 - .L_277)
	.align		4
.L_277:
        /*0640*/ 	.word	index@(_ZN7cutlass13device_kernelIN5flash19enable_sm80_to_sm89INS1_16FlashAttnBwdSm80INS1_25CollectiveMainloopBwdSm80ILi2ELi1EN4cute5tupleIJNS5_1CILi64EEENS7_ILi80EEENS7_ILi192EEEEEENS_10bfloat16_tEfNS_4arch4Sm80ELb0ELb0ELb0ELb1ELb1ELb0ELb1ELb0ELi2ELi4ELi2ELi2ELb0EEENS1_21CollectiveEpilogueBwdISB_SC_SE_Li256ELb1ELb1ELi4EEENS1_19SingleTileSchedulerILb1ELb0ELb0ELi80EEEEEEEEEvNT_6ParamsE)
        /*0644*/ 	.word	0x00000000


	//----- nvinfo : EIATTR_MIN_STACK_SIZE
	.align		4
.L_278:
        /*0648*/ 	.byte	0x04, 0x12
        /*064a*/ 	.short	(.L_280 - .L_279)
	.align		4
.L_279:
        /*064c*/ 	.word	index@(_ZN7cutlass13device_kernelIN5flash19enable_sm80_to_sm89INS1_16FlashAttnBwdSm80INS1_25CollectiveMainloopBwdSm80ILi2ELi1EN4cute5tupleIJNS5_1CILi64EEENS7_ILi80EEENS7_ILi192EEEEEENS_10bfloat16_tEfNS_4arch4Sm80ELb0ELb0ELb0ELb1ELb0ELb0ELb1ELb0ELi2ELi4ELi2ELi2ELb0EEENS1_24CollectiveEpilogueBwdGQAISB_fSE_Li256ELb1ELb0EEENS1_19SingleTileSchedulerILb1ELb0ELb0ELi80EEEEEEEEEvNT_6ParamsE)
        /*0650*/ 	.word	0x00000000


	//----- nvinfo : EIATTR_MIN_STACK_SIZE
	.align		4
.L_280:
        /*0654*/ 	.byte	0x04, 0x12
        /*0656*/ 	.short	(.L_282 - .L_281)
	.align		4
.L_281:
        /*0658*/ 	.word	index@(_ZN7cutlass13device_kernelIN5flash19enable_sm80_to_sm89INS1_16FlashAttnBwdSm80INS1_25CollectiveMainloopBwdSm80ILi2ELi1EN4cute5tupleIJNS5_1CILi64EEENS7_ILi80EEENS7_ILi192EEEEEENS_10bfloat16_tEfNS_4arch4Sm80ELb0ELb0ELb0ELb1ELb1ELb0ELb1ELb0ELi2ELi4ELi2ELi2ELb0EEENS1_24CollectiveEpilogueBwdGQAISB_fSE_Li256ELb1ELb1EEENS1_19SingleTileSchedulerILb1ELb0ELb0ELi80EEEEEEEEEvNT_6ParamsE)
        /*065c*/ 	.word	0x00000000


	//----- nvinfo : EIATTR_MIN_STACK_SIZE
	.align		4
.L_282:
        /*0660*/ 	.byte	0x04, 0x12
        /*0662*/ 	.short	(.L_284 - .L_283)
	.align		4
.L_283:
        /*0664*/ 	.word	index@(_ZN7cutlass13device_kernelIN5flash19enable_sm80_to_sm89INS1_16FlashAttnBwdSm80INS1_25CollectiveMainloopBwdSm80ILi2ELi1EN4cute5tupleIJNS5_1CILi64EEENS7_ILi80EEENS7_ILi192EEEEEENS_10bfloat16_tEfNS_4arch4Sm80ELb0ELb1ELb0ELb0ELb0ELb0ELb1ELb0ELi2ELi4ELi2ELi2ELb0EEENS1_21CollectiveEpilogueBwdISB_SC_SE_Li256ELb0ELb1ELi4EEENS1_19SingleTileSchedulerILb0ELb0ELb0ELi80EEEEEEEEEvNT_6ParamsE)
        /*0668*/ 	.word	0x00000000


	//----- nvinfo : EIATTR_MIN_STACK_SIZE
	.align		4
.L_284:
        /*066c*/ 	.byte	0x04, 0x12
        /*066e*/ 	.short	(.L_286 - .L_285)
	.align		4
.L_285:
        /*0670*/ 	.word	index@(_ZN7cutlass13device_kernelIN5flash19enable_sm80_to_sm89INS1_16FlashAttnBwdSm80INS1_25CollectiveMainloopBwdSm80ILi2ELi1EN4cute5tupleIJNS5_1CILi64EEENS7_ILi80EEENS7_ILi192EEEEEENS_10bfloat16_tEfNS_4arch4Sm80ELb0ELb1ELb0ELb0ELb1ELb0ELb1ELb0ELi2ELi4ELi2ELi2ELb0EEENS1_21CollectiveEpilogueBwdISB_SC_SE_Li256ELb0ELb1ELi4EEENS1_19SingleTileSchedulerILb0ELb0ELb0ELi80EEEEEEEEEvNT_6ParamsE)
        /*0674*/ 	.word	0x00000000


	//----- nvinfo : EIATTR_MIN_STACK_SIZE
	.align		4
.L_286:
        /*0678*/ 	.byte	0x04, 0x12
        /*067a*/ 	.short	(.L_288 - .L_287)
	.align		4
.L_287:
        /*067c*/ 	.word	index@(_ZN7cutlass13device_kernelIN5flash19enable_sm80_to_sm89INS1_16FlashAttnBwdSm80INS1_25CollectiveMainloopBwdSm80ILi2ELi1EN4cute5tupleIJNS5_1CILi64EEENS7_ILi80EEENS7_ILi192EEEEEENS_10bfloat16_tEfNS_4arch4Sm80ELb0ELb1ELb0ELb0ELb0ELb0ELb1ELb0ELi2ELi4ELi2ELi2ELb0EEENS1_24CollectiveEpilogueBwdGQAISB_fSE_Li256ELb0ELb0EEENS1_19SingleTileSchedulerILb0ELb0ELb0ELi80EEEEEEEEEvNT_6ParamsE)
        /*0680*/ 	.word	0x00000000


	//----- nvinfo : EIATTR_MIN_STACK_SIZE
	.align		4
.L_288:
        /*0684*/ 	.byte	0x04, 0x12
        /*0686*/ 	.short	(.L_290 - .L_289)
	.align		4
.L_289:
        /*0688*/ 	.word	index@(_ZN7cutlass13device_kernelIN5flash19enable_sm80_to_sm89INS1_16FlashAttnBwdSm80INS1_25CollectiveMainloopBwdSm80ILi2ELi1EN4cute5tupleIJNS5_1CILi64EEENS7_ILi80EEENS7_ILi192EEEEEENS_10bfloat16_tEfNS_4arch4Sm80ELb0ELb1ELb0ELb0ELb1ELb0ELb1ELb0ELi2ELi4ELi2ELi2ELb0EEENS1_24CollectiveEpilogueBwdGQAISB_fSE_Li256ELb0ELb1EEENS1_19SingleTileSchedulerILb0ELb0ELb0ELi80EEEEEEEEEvNT_6ParamsE)
        /*068c*/ 	.word	0x00000000


	//----- nvinfo : EIATTR_MIN_STACK_SIZE
	.align		4
.L_290:
        /*0690*/ 	.byte	0x04, 0x12
        /*0692*/ 	.short	(.L_292 - .L_291)
	.align		4
.L_291:
        /*0694*/ 	.word	index@(_ZN7cutlass13device_kernelIN5flash19enable_sm80_to_sm89INS1_16FlashAttnBwdSm80INS1_25CollectiveMainloopBwdSm80ILi2ELi1EN4cute5tupleIJNS5_1CILi64EEENS7_ILi80EEENS7_ILi192EEEEEENS_10bfloat16_tEfNS_4arch4Sm80ELb0ELb1ELb0ELb1ELb0ELb0ELb1ELb0ELi2ELi4ELi2ELi2ELb0EEENS1_21CollectiveEpilogueBwdISB_SC_SE_Li256ELb1ELb1ELi4EEENS1_19SingleTileSchedulerILb1ELb0ELb0ELi80EEEEEEEEEvNT_6ParamsE)
        /*0698*/ 	.word	0x00000000


	//----- nvinfo : EIATTR_MIN_STACK_SIZE
	.align		4
.L_292:
        /*069c*/ 	.byte	0x04, 0x12
        /*069e*/ 	.short	(.L_294 - .L_293)
	.align		4
.L_293:
        /*06a0*/ 	.word	index@(_ZN7cutlass13device_kernelIN5flash19enable_sm80_to_sm89INS1_16FlashAttnBwdSm80INS1_25CollectiveMainloopBwdSm80ILi2ELi1EN4cute5tupleIJNS5_1CILi64EEENS7_ILi80EEENS7_ILi192EEEEEENS_10bfloat16_tEfNS_4arch4Sm80ELb0ELb1ELb0ELb1ELb1ELb0ELb1ELb0ELi2ELi4ELi2ELi2ELb0EEENS1_21CollectiveEpilogueBwdISB_SC_SE_Li256ELb1ELb1ELi4EEENS1_19SingleTileSchedulerILb1ELb0ELb0ELi80EEEEEEEEEvNT_6ParamsE)
        /*06a4*/ 	.word	0x00000000


	//----- nvinfo : EIATTR_MIN_STACK_SIZE
	.align		4
.L_294:
        /*06a8*/ 	.byte	0x04, 0x12
        /*06aa*/ 	.short	(.L_296 - .L_295)
	.align		4
.L_295:
        /*06ac*/ 	.word	index@(_ZN7cutlass13device_kernelIN5flash19enable_sm80_to_sm89INS1_16FlashAttnBwdSm80INS1_25CollectiveMainloopBwdSm80ILi2ELi1EN4cute5tupleIJNS5_1CILi64EEENS7_ILi80EEENS7_ILi192EEEEEENS_10bfloat16_tEfNS_4arch4Sm80ELb0ELb1ELb0ELb1ELb0ELb0ELb1ELb0ELi2ELi4ELi2ELi2ELb0EEENS1_24CollectiveEpilogueBwdGQAISB_fSE_Li256ELb1ELb0EEENS1_19SingleTileSchedulerILb1ELb0ELb0ELi80EEEEEEEEEvNT_6ParamsE)
        /*06b0*/ 	.word	0x00000000


	//----- nvinfo : EIATTR_MIN_STACK_SIZE
	.align		4
.L_296:
        /*06b4*/ 	.byte	0x04, 0x12
        /*06b6*/ 	.short	(.L_298 - .L_297)
	.align		4
.L_297:
        /*06b8*/ 	.word	index@(_ZN7cutlass13device_kernelIN5flash19enable_sm80_to_sm89INS1_16FlashAttnBwdSm80INS1_25CollectiveMainloopBwdSm80ILi2ELi1EN4cute5tupleIJNS5_1CILi64EEENS7_ILi80EEENS7_ILi192EEEEEENS_10bfloat16_tEfNS_4arch4Sm80ELb0ELb1ELb0ELb1ELb1ELb0ELb1ELb0ELi2ELi4ELi2ELi2ELb0EEENS1_24CollectiveEpilogueBwdGQAISB_fSE_Li256ELb1ELb1EEENS1_19SingleTileSchedulerILb1ELb0ELb0ELi80EEEEEEEEEvNT_6ParamsE)
        /*06bc*/ 	.word	0x00000000


	//----- nvinfo : EIATTR_MIN_STACK_SIZE
	.align		4
.L_298:
        /*06c0*/ 	.byte	0x04, 0x12
        /*06c2*/ 	.short	(.L_300 - .L_299)
	.align		4
.L_299:
        /*06c4*/ 	.word	index@(_ZN7cutlass13device_kernelIN5flash19enable_sm80_to_sm89INS1_16FlashAttnBwdSm80INS1_25CollectiveMainloopBwdSm80ILi2ELi1EN4cute5tupleIJNS5_1CILi64EEENS7_ILi80EEENS7_ILi192EEEEEENS_10bfloat16_tEfNS_4arch4Sm80ELb1ELb0ELb0ELb0ELb0ELb0ELb1ELb0ELi2ELi4ELi2ELi2ELb0EEENS1_21CollectiveEpilogueBwdISB_SC_SE_Li256ELb0ELb1ELi4EEENS1_25SingleTileBwdLPTSchedulerILb0ELi80ELb0EEEEEEEEEvNT_6ParamsE)
        /*06c8*/ 	.word	0x00000000


	//----- nvinfo : EIATTR_MIN_STACK_SIZE
	.align		4
.L_300:
        /*06cc*/ 	.byte	0x04, 0x12
        /*06ce*/ 	.short	(.L_302 - .L_301)
	.align		4
.L_301:
        /*06d0*/ 	.word	index@(_ZN7cutlass13device_kernelIN5flash19enable_sm80_to_sm89INS1_16FlashAttnBwdSm80INS1_25CollectiveMainloopBwdSm80ILi2ELi1EN4cute5tupleIJNS5_1CILi64EEENS7_ILi80EEENS7_ILi192EEEEEENS_10bfloat16_tEfNS_4arch4Sm80ELb1ELb0ELb0ELb0ELb1ELb0ELb1ELb0ELi2ELi4ELi2ELi2ELb0EEENS1_21CollectiveEpilogueBwdISB_SC_SE_Li256ELb0ELb1ELi4EEENS1_25SingleTileBwdLPTSchedulerILb0ELi80ELb1EEEEEEEEEvNT_6ParamsE)
        /*06d4*/ 	.word	0x00000000


	//----- nvinfo : EIATTR_MIN_STACK_SIZE
	.align		4
.L_302:
        /*06d8*/ 	.byte	0x04, 0x12
        /*06da*/ 	.short	(.L_304 - .L_303)
	.align		4
.L_303:
        /*06dc*/ 	.word	index@(_ZN7cutlass13device_kernelIN5flash19enable_sm80_to_sm89INS1_16FlashAttnBwdSm80INS1_25CollectiveMainloopBwdSm80ILi2ELi1EN4cute5tupleIJNS5_1CILi64EEENS7_ILi80EEENS7_ILi192EEEEEENS_10bfloat16_tEfNS_4arch4Sm80ELb1ELb0ELb0ELb0ELb0ELb0ELb1ELb0ELi2ELi4ELi2ELi2ELb0EEENS1_24CollectiveEpilogueBwdGQAISB_fSE_Li256ELb0ELb0EEENS1_25SingleTileBwdLPTSchedulerILb0ELi80ELb0EEEEEEEEEvNT_6ParamsE)
        /*06e0*/ 	.word	0x00000000


	//----- nvinfo : EIATTR_MIN_STACK_SIZE
	.align		4
.L_304:
        /*06e4*/ 	.byte	0x04, 0x12
        /*06e6*/ 	.short	(.L_306 - .L_305)
	.align		4
.L_305:
        /*06e8*/ 	.word	index@(_ZN7cutlass13device_kernelIN5flash19enable_sm80_to_sm89INS1_16FlashAttnBwdSm80INS1_25CollectiveMainloopBwdSm80ILi2ELi1EN4cute5tupleIJNS5_1CILi64EEENS7_ILi80EEENS7_ILi192EEEEEENS_10bfloat16_tEfNS_4arch4Sm80ELb1ELb0ELb0ELb0ELb1ELb0ELb1ELb0ELi2ELi4ELi2ELi2ELb0EEENS1_24CollectiveEpilogueBwdGQAISB_fSE_Li256ELb0ELb1EEENS1_25SingleTileBwdLPTSchedulerILb0ELi80ELb1EEEEEEEEEvNT_6ParamsE)
        /*06ec*/ 	.word	0x00000000


	//----- nvinfo : EIATTR_MIN_STACK_SIZE
	.align		4
.L_306:
        /*06f0*/ 	.byte	0x04, 0x12
        /*06f2*/ 	.short	(.L_308 - .L_307)
	.align		4
.L_307:
        /*06f4*/ 	.word	index@(_ZN7cutlass13device_kernelIN5flash22FlashAttnBwdPreprocessIN4cute5tupleIJNS3_1CILi64EEENS5_ILi192EEEEEENS_10bfloat16_tEfNS_4arch4Sm80ELb1ELb0EEEEEvNT_6ParamsE)
        /*06f8*/ 	.word	0x00000000


	//----- nvinfo : EIATTR_MIN_STACK_SIZE
	.align		4
.L_308:
        /*06fc*/ 	.byte	0x04, 0x12
        /*06fe*/ 	.short	(.L_310 - .L_309)
	.align		4
.L_309:
        /*0700*/ 	.word	index@(_ZN7cutlass13device_kernelIN5flash19enable_sm80_to_sm89INS1_16FlashAttnBwdSm80INS1_25CollectiveMainloopBwdSm80ILi2ELi1EN4cute5tupleIJNS5_1CILi64EEENS7_ILi80EEENS7_ILi192EEEEEENS_10bfloat16_tEfNS_4arch4Sm80ELb1ELb0ELb0ELb1ELb0ELb0ELb1ELb0ELi2ELi4ELi2ELi2ELb0EEENS1_21CollectiveEpilogueBwdISB_SC_SE_Li256ELb1ELb1ELi4EEENS1_25SingleTileBwdLPTSchedulerILb1ELi80ELb0EEEEEEEEEvNT_6ParamsE)
        /*0704*/ 	.word	0x00000000


	//----- nvinfo : EIATTR_MIN_STACK_SIZE
	.align		4
.L_310:
        /*0708*/ 	.byte	0x04, 0x12
        /*070a*/ 	.short	(.L_312 - .L_311)
	.align		4
.L_311:
        /*070c*/ 	.word	index@(_ZN7cutlass13device_kernelIN5flash19enable_sm80_to_sm89INS1_16FlashAttnBwdSm80INS1_25CollectiveMainloopBwdSm80ILi2ELi1EN4cute5tupleIJNS5_1CILi64EEENS7_ILi80EEENS7_ILi192EEEEEENS_10bfloat16_tEfNS_4arch4Sm80ELb1ELb0ELb0ELb1ELb1ELb0ELb1ELb0ELi2ELi4ELi2ELi2ELb0EEENS1_21CollectiveEpilogueBwdISB_SC_SE_Li256ELb1ELb1ELi4EEENS1_25SingleTileBwdLPTSchedulerILb1ELi80ELb1EEEEEEEEEvNT_6ParamsE)
        /*0710*/ 	.word	0x00000000


	//----- nvinfo : EIATTR_MIN_STACK_SIZE
	.align		4
.L_312:
        /*0714*/ 	.byte	0x04, 0x12
        /*0716*/ 	.short	(.L_314 - .L_313)
	.align		4
.L_313:
        /*0718*/ 	.word	index@(_ZN7cutlass13device_kernelIN5flash19enable_sm80_to_sm89INS1_16FlashAttnBwdSm80INS1_25CollectiveMainloopBwdSm80ILi2ELi1EN4cute5tupleIJNS5_1CILi64EEENS7_ILi80EEENS7_ILi192EEEEEENS_10bfloat16_tEfNS_4arch4Sm80ELb1ELb0ELb0ELb1ELb0ELb0ELb1ELb0ELi2ELi4ELi2ELi2ELb0EEENS1_24CollectiveEpilogueBwdGQAISB_fSE_Li256ELb1ELb0EEENS1_25SingleTileBwdLPTSchedulerILb1ELi80ELb0EEEEEEEEEvNT_6ParamsE)
        /*071c*/ 	.word	0x00000000


	//----- nvinfo : EIATTR_MIN_STACK_SIZE
	.align		4
.L_314:
        /*0720*/ 	.byte	0x04, 0x12
        /*0722*/ 	.short	(.L_316 - .L_315)
	.align		4
.L_315:
        /*0724*/ 	.word	index@(_ZN7cutlass13device_kernelIN5flash32FlashAttnBwdPostprocessConvertdQIN4cute5tupleIJNS3_1CILi80EEENS5_ILi192EEEEEENS_10bfloat16_tEfNS_4arch4Sm80ELi256ENS3_8TiledMMAINS3_8MMA_AtomIJNS3_30SM80_16x8x16_F32BF16BF16F32_TNEEEENS3_6LayoutINS4_IJNS5_ILi4EEENS5_ILi2EEENS5_ILi1EEEEEENS4_IJSJ_SH_NS5_ILi0EEEEEEEENS4_IJNS5_ILi64EEENS5_ILi16EEESP_EEEEELb1EEEEEvNT_6ParamsE)
        /*0728*/ 	.word	0x00000000


	//----- nvinfo : EIATTR_MIN_STACK_SIZE
	.align		4
.L_316:
        /*072c*/ 	.byte	0x04, 0x12
        /*072e*/ 	.short	(.L_318 - .L_317)
	.align		4
.L_317:
        /*0730*/ 	.word	index@(_ZN7cutlass13device_kernelIN5flash32FlashAttnBwdPostprocessConvertdQIN4cute5tupleIJNS3_1CILi64EEENS5_ILi192EEEEEENS_10bfloat16_tEfNS_4arch4Sm80ELi256ENS3_8TiledMMAINS3_8MMA_AtomIJNS3_30SM80_16x8x16_F32BF16BF16F32_TNEEEENS3_6LayoutINS4_IJNS5_ILi2EEENS5_ILi4EEENS5_ILi1EEEEEENS4_IJSJ_SH_NS5_ILi0EEEEEEEENS4_IJNS5_ILi32EEES6_NS5_ILi16EEEEEEEELb0EEEEEvNT_6ParamsE)
        /*0734*/ 	.word	0x00000000


	//----- nvinfo : EIATTR_MIN_STACK_SIZE
	.align		4
.L_318:
        /*0738*/ 	.byte	0x04, 0x12
        /*073a*/ 	.short	(.L_320 - .L_319)
	.align		4
.L_319:
        /*073c*/ 	.word	index@(_ZN7cutlass13device_kernelIN5flash19enable_sm80_to_sm89INS1_16FlashAttnBwdSm80INS1_25CollectiveMainloopBwdSm80ILi2ELi1EN4cute5tupleIJNS5_1CILi64EEENS7_ILi80EEENS7_ILi192EEEEEENS_10bfloat16_tEfNS_4arch4Sm80ELb1ELb0ELb0ELb1ELb1ELb0ELb1ELb0ELi2ELi4ELi2ELi2ELb0EEENS1_24CollectiveEpilogueBwdGQAISB_fSE_Li256ELb1ELb1EEENS1_25SingleTileBwdLPTSchedulerILb1ELi80ELb1EEEEEEEEEvNT_6ParamsE)
        /*0740*/ 	.word	0x00000000


	//----- nvinfo : EIATTR_MIN_STACK_SIZE
	.align		4
.L_320:
        /*0744*/ 	.byte	0x04, 0x12
        /*0746*/ 	.short	(.L_322 - .L_321)
	.align		4
.L_321:
        /*0748*/ 	.word	index@(_ZN7cutlass13device_kernelIN5flash22FlashAttnBwdPreprocessIN4cute5tupleIJNS3_1CILi64EEENS5_ILi192EEEEEENS_10bfloat16_tEfNS_4arch4Sm80ELb1ELb1EEEEEvNT_6ParamsE)
        /*074c*/ 	.word	0x00000000
.L_322:


//--------------------- .nv.compat                --------------------------
	.section	.nv.compat,"",@"SHT_CUDA_COMPAT_INFO"
	.align	4
        /*0000*/ 	.byte	0x02, 0x09, 0x01, 0x00, 0x02, 0x02, 0x01, 0x00, 0x02, 0x05, 0x05, 0x00, 0x03, 0x07, 0x01, 0x01
        /*0010*/ 	.byte	0x02, 0x03, 0x00, 0x00, 0x02, 0x06, 0x01, 0x00, 0x04, 0x0b, 0x08, 0x00, 0x00, 0x00, 0x00, 0x00
        /*0020*/ 	.byte	0x00, 0x00, 0x00, 0x00


//--------------------- .nv.info._ZN7cutlass13device_kernelIN5flash19enable_sm80_to_sm89INS1_16FlashAttnBwdSm80INS1_25CollectiveMainloopBwdSm80ILi1ELi1EN4cute5tupleIJNS5_1CILi64EEES8_NS7_ILi192EEEEEENS_10bfloat16_tEfNS_4arch4Sm80ELb0ELb0ELb0ELb0ELb0ELb0ELb0ELb0ELi2ELi2ELi2ELi2ELb1EEENS1_21CollectiveEpilogueBwdISA_SB_SD_Li256ELb0ELb0ELi4EEENS1_19SingleTileSchedulerILb0ELb0ELb0ELi64EEEEEEEEEvNT_6ParamsE --------------------------
	.section	.nv.info._ZN7cutlass13device_kernelIN5flash19enable_sm80_to_sm89INS1_16FlashAttnBwdSm80INS1_25CollectiveMainloopBwdSm80ILi1ELi1EN4cute5tupleIJNS5_1CILi64EEES8_NS7_ILi192EEEEEENS_10bfloat16_tEfNS_4arch4Sm80ELb0ELb0ELb0ELb0ELb0ELb0ELb0ELb0ELi2ELi2ELi2ELi2ELb1EEENS1_21CollectiveEpilogueBwdISA_SB_SD_Li256ELb0ELb0ELi4EEENS1_19SingleTileSchedulerILb0ELb0ELb0ELi64EEEEEEEEEvNT_6ParamsE,"",@"SHT_CUDA_INFO"
	.sectionflags	@""
	.align	4


	//----- nvinfo : EIATTR_CUDA_API_VERSION
	.align		4
        /*0000*/ 	.byte	0x04, 0x37
        /*0002*/ 	.short	(.L_324 - .L_323)
.L_323:
        /*0004*/ 	.word	0x00000082


	//----- nvinfo : EIATTR_KPARAM_INFO
	.align		4
.L_324:
        /*0008*/ 	.byte	0x04, 0x17
        /*000a*/ 	.short	(.L_326 - .L_325)
.L_325:
        /*000c*/ 	.word	0x00000000
        /*0010*/ 	.short	0x0000
        /*0012*/ 	.short	0x0000
        /*0014*/ 	.byte	0x00, 0xf0, 0xc1, 0x09


	//----- nvinfo : EIATTR_SPARSE_MMA_MASK
	.align		4
.L_326:
        /*0018*/ 	.byte	0x03, 0x50
        /*001a*/ 	.short	0x0000


	//----- nvinfo : EIATTR_MAXREG_COUNT
	.align		4
        /*001c*/ 	.byte	0x03, 0x1b
        /*001e*/ 	.short	0x00ff


	//----- nvinfo : EIATTR_MERCURY_ISA_VERSION
	.align		4
        /*0020*/ 	.byte	0x03, 0x5f
        /*0022*/ 	.short	0x0101


	//----- nvinfo : EIATTR_EXIT_INSTR_OFFSETS
	.align		4
        /*0024*/ 	.byte	0x04, 0x1c
        /*0026*/ 	.short	(.L_328 - .L_327)


	//   ....[0]....
.L_327:
        /*0028*/ 	.word	0x00000010


	//----- nvinfo : EIATTR_MAX_THREADS
	.align		4
.L_328:
        /*002c*/ 	.byte	0x04, 0x05
        /*002e*/ 	.short	(.L_330 - .L_329)
.L_329:
        /*0030*/ 	.word	0x00000100
        /*0034*/ 	.word	0x00000001
        /*0038*/ 	.word	0x00000001


	//----- nvinfo : EIATTR_CBANK_PARAM_SIZE
	.align		4
.L_330:
        /*003c*/ 	.byte	0x03, 0x19
        /*003e*/ 	.short	0x0270


	//----- nvinfo : EIATTR_PARAM_CBANK
	.align		4
        /*0040*/ 	.byte	0x04, 0x0a
        /*0042*/ 	.short	(.L_332 - .L_331)
	.align		4
.L_331:
        /*0044*/ 	.word	index@(.nv.constant0._ZN7cutlass13device_kernelIN5flash19enable_sm80_to_sm89INS1_16FlashAttnBwdSm80INS1_25CollectiveMainloopBwdSm80ILi1ELi1EN4cute5tupleIJNS5_1CILi64EEES8_NS7_ILi192EEEEEENS_10bfloat16_tEfNS_4arch4Sm80ELb0ELb0ELb0ELb0ELb0ELb0ELb0ELb0ELi2ELi2ELi2ELi2ELb1EEENS1_21CollectiveEpilogueBwdISA_SB_SD_Li256ELb0ELb0ELi4EEENS1_19SingleTileSchedulerILb0ELb0ELb0ELi64EEEEEEEEEvNT_6ParamsE)
        /*0048*/ 	.short	0x0210
        /*004a*/ 	.short	0x0270


	//----- nvinfo : EIATTR_SW_WAR
	.align		4
.L_332:
        /*004c*/ 	.byte	0x04, 0x36
        /*004e*/ 	.short	(.L_334 - .L_333)
.L_333:
        /*0050*/ 	.word	0x00000008
.L_334:


//--------------------- .nv.info._ZN7cutlass13device_kernelIN5flash19enable_sm80_to_sm89INS1_16FlashAttnBwdSm80INS1_25CollectiveMainloopBwdSm80ILi1ELi1EN4cute5tupleIJNS5_1CILi64EEES8_NS7_ILi192EEEEEENS_10bfloat16_tEfNS_4arch4Sm80ELb0ELb0ELb0ELb0ELb1ELb0ELb0ELb0ELi2ELi2ELi2ELi2ELb1EEENS1_21CollectiveEpilogueBwdISA_SB_SD_Li256ELb0ELb0ELi4EEENS1_19SingleTileSchedulerILb0ELb0ELb0ELi64EEEEEEEEEvNT_6ParamsE --------------------------
	.section	.nv.info._ZN7cutlass13device_kernelIN5flash19enable_sm80_to_sm89INS1_16FlashAttnBwdSm80INS1_25CollectiveMainloopBwdSm80ILi1ELi1EN4cute5tupleIJNS5_1CILi64EEES8_NS7_ILi192EEEEEENS_10bfloat16_tEfNS_4arch4Sm80ELb0ELb0ELb0ELb0ELb1ELb0ELb0ELb0ELi2ELi2ELi2ELi2ELb1EEENS1_21CollectiveEpilogueBwdISA_SB_SD_Li256ELb0ELb0ELi4EEENS1_19SingleTileSchedulerILb0ELb0ELb0ELi64EEEEEEEEEvNT_6ParamsE,"",@"SHT_CUDA_INFO"
	.sectionflags	@""
	.align	4


	//----- nvinfo : EIATTR_CUDA_API_VERSION
	.align		4
        /*0000*/ 	.byte	0x04, 0x37
        /*0002*/ 	.short	(.L_336 - .L_335)
.L_335:
        /*0004*/ 	.word	0x00000082


	//----- nvinfo : EIATTR_KPARAM_INFO
	.align		4
.L_336:
        /*0008*/ 	.byte	0x04, 0x17
        /*000a*/ 	.short	(.L_338 - .L_337)
.L_337:
        /*000c*/ 	.word	0x00000000
        /*0010*/ 	.short	0x0000
        /*0012*/ 	.short	0x0000
        /*0014*/ 	.byte	0x00, 0xf0, 0xc1, 0x09


	//----- nvinfo : EIATTR_SPARSE_MMA_MASK
	.align		4
.L_338:
        /*0018*/ 	.byte	0x03, 0x50
        /*001a*/ 	.short	0x0000


	//----- nvinfo : EIATTR_MAXREG_COUNT
	.align		4
        /*001c*/ 	.byte	0x03, 0x1b
        /*001e*/ 	.short	0x00ff


	//----- nvinfo : EIATTR_MERCURY_ISA_VERSION
	.align		4
        /*0020*/ 	.byte	0x03, 0x5f
        /*0022*/ 	.short	0x0101


	//----- nvinfo : EIATTR_EXIT_INSTR_OFFSETS
	.align		4
        /*0024*/ 	.byte	0x04, 0x1c
        /*0026*/ 	.short	(.L_340 - .L_339)


	//   ....[0]....
.L_339:
        /*0028*/ 	.word	0x00000010


	//----- nvinfo : EIATTR_MAX_THREADS
	.align		4
.L_340:
        /*002c*/ 	.byte	0x04, 0x05
        /*002e*/ 	.short	(.L_342 - .L_341)
.L_341:
        /*0030*/ 	.word	0x00000100
        /*0034*/ 	.word	0x00000001
        /*0038*/ 	.word	0x00000001


	//----- nvinfo : EIATTR_CBANK_PARAM_SIZE
	.align		4
.L_342:
        /*003c*/ 	.byte	0x03, 0x19
        /*003e*/ 	.short	0x0270


	//----- nvinfo : EIATTR_PARAM_CBANK
	.align		4
        /*0040*/ 	.byte	0x04, 0x0a
        /*0042*/ 	.short	(.L_344 - .L_343)
	.align		4
.L_343:
        /*0044*/ 	.word	index@(.nv.constant0._ZN7cutlass13device_kernelIN5flash19enable_sm80_to_sm89INS1_16FlashAttnBwdSm80INS1_25CollectiveMainloopBwdSm80ILi1ELi1EN4cute5tupleIJNS5_1CILi64EEES8_NS7_ILi192EEEEEENS_10bfloat16_tEfNS_4arch4Sm80ELb0ELb0ELb0ELb0ELb1ELb0ELb0ELb0ELi2ELi2ELi2ELi2ELb1EEENS1_21CollectiveEpilogueBwdISA_SB_SD_Li256ELb0ELb0ELi4EEENS1_19SingleTileSchedulerILb0ELb0ELb0ELi64EEEEEEEEEvNT_6ParamsE)
        /*0048*/ 	.short	0x0210
        /*004a*/ 	.short	0x0270


	//----- nvinfo : EIATTR_SW_WAR
	.align		4
.L_344:
        /*004c*/ 	.byte	0x04, 0x36
        /*004e*/ 	.short	(.L_346 - .L_345)
.L_345:
        /*0050*/ 	.word	0x00000008
.L_346:


//--------------------- .nv.info._ZN7cutlass13device_kernelIN5flash19enable_sm80_to_sm89INS1_16FlashAttnBwdSm80INS1_25CollectiveMainloopBwdSm80ILi1ELi1EN4cute5tupleIJNS5_1CILi64EEES8_NS7_ILi192EEEEEENS_10bfloat16_tEfNS_4arch4Sm80ELb0ELb0ELb0ELb0ELb0ELb0ELb0ELb0ELi2ELi2ELi2ELi2ELb1EEENS1_24CollectiveEpilogueBwdGQAISA_fSD_Li256ELb0ELb0EEENS1_19SingleTileSchedulerILb0ELb0ELb0ELi64EEEEEEEEEvNT_6ParamsE --------------------------
	.section	.nv.info._ZN7cutlass13device_kernelIN5flash19enable_sm80_to_sm89INS1_16FlashAttnBwdSm80INS1_25CollectiveMainloopBwdSm80ILi1ELi1EN4cute5tupleIJNS5_1CILi64EEES8_NS7_ILi192EEEEEENS_10bfloat16_tEfNS_4arch4Sm80ELb0ELb0ELb0ELb0ELb0ELb0ELb0ELb0ELi2ELi2ELi2ELi2ELb1EEENS1_24CollectiveEpilogueBwdGQAISA_fSD_Li256ELb0ELb0EEENS1_19SingleTileSchedulerILb0ELb0ELb0ELi64EEEEEEEEEvNT_6ParamsE,"",@"SHT_CUDA_INFO"
	.sectionflags	@""
	.align	4


	//----- nvinfo : EIATTR_CUDA_API_VERSION
	.align		4
        /*0000*/ 	.byte	0x04, 0x37
        /*0002*/ 	.short	(.L_348 - .L_347)
.L_347:
        /*0004*/ 	.word	0x00000082


	//----- nvinfo : EIATTR_KPARAM_INFO
	.align		4
.L_348:
        /*0008*/ 	.byte	0x04, 0x17
        /*000a*/ 	.short	(.L_350 - .L_349)
.L_349:
        /*000c*/ 	.word	0x00000000
        /*0010*/ 	.short	0x0000
        /*0012*/ 	.short	0x0000
        /*0014*/ 	.byte	0x00, 0xf0, 0xe1, 0x09


	//----- nvinfo : EIATTR_SPARSE_MMA_MASK
	.align		4
.L_350:
        /*0018*/ 	.byte	0x03, 0x50
        /*001a*/ 	.short	0x0000


	//----- nvinfo : EIATTR_MAXREG_COUNT
	.align		4
        /*001c*/ 	.byte	0x03, 0x1b
        /*001e*/ 	.short	0x00ff


	//----- nvinfo : EIATTR_MERCURY_ISA_VERSION
	.align		4
        /*0020*/ 	.byte	0x03, 0x5f
        /*0022*/ 	.short	0x0101


	//----- nvinfo : EIATTR_EXIT_INSTR_OFFSETS
	.align		4
        /*0024*/ 	.byte	0x04, 0x1c
        /*0026*/ 	.short	(.L_352 - .L_351)


	//   ....[0]....
.L_351:
        /*0028*/ 	.word	0x00000010


	//----- nvinfo : EIATTR_MAX_THREADS
	.align		4
.L_352:
        /*002c*/ 	.byte	0x04, 0x05
        /*002e*/ 	.short	(.L_354 - .L_353)
.L_353:
        /*0030*/ 	.word	0x00000100
        /*0034*/ 	.word	0x00000001
        /*0038*/ 	.word	0x00000001


	//----- nvinfo : EIATTR_CBANK_PARAM_SIZE
	.align		4
.L_354:
        /*003c*/ 	.byte	0x03, 0x19
        /*003e*/ 	.short	0x0278


	//----- nvinfo : EIATTR_PARAM_CBANK
	.align		4
        /*0040*/ 	.byte	0x04, 0x0a
        /*0042*/ 	.short	(.L_356 - .L_355)
	.align		4
.L_355:
        /*0044*/ 	.word	index@(.nv.constant0._ZN7cutlass13device_kernelIN5flash19enable_sm80_to_sm89INS1_16FlashAttnBwdSm80INS1_25CollectiveMainloopBwdSm80ILi1ELi1EN4cute5tupleIJNS5_1CILi64EEES8_NS7_ILi192EEEEEENS_10bfloat16_tEfNS_4arch4Sm80ELb0ELb0ELb0ELb0ELb0ELb0ELb0ELb0ELi2ELi2ELi2ELi2ELb1EEENS1_24CollectiveEpilogueBwdGQAISA_fSD_Li256ELb0ELb0EEENS1_19SingleTileSchedulerILb0ELb0ELb0ELi64EEEEEEEEEvNT_6ParamsE)
        /*0048*/ 	.short	0x0210
        /*004a*/ 	.short	0x0278


	//----- nvinfo : EIATTR_SW_WAR
	.align		4
.L_356:
        /*004c*/ 	.byte	0x04, 0x36
        /*004e*/ 	.short	(.L_358 - .L_357)
.L_357:
        /*0050*/ 	.word	0x00000008
.L_358:


//--------------------- .nv.info._ZN7cutlass13device_kernelIN5flash19enable_sm80_to_sm89INS1_16FlashAttnBwdSm80INS1_25CollectiveMainloopBwdSm80ILi1ELi1EN4cute5tupleIJNS5_1CILi64EEES8_NS7_ILi192EEEEEENS_10bfloat16_tEfNS_4arch4Sm80ELb0ELb0ELb0ELb0ELb1ELb0ELb0ELb0ELi2ELi2ELi2ELi2ELb1EEENS1_24CollectiveEpilogueBwdGQAISA_fSD_Li256ELb0ELb1EEENS1_19SingleTileSchedulerILb0ELb0ELb0ELi64EEEEEEEEEvNT_6ParamsE --------------------------
	.section	.nv.info._ZN7cutlass13device_kernelIN5flash19enable_sm80_to_sm89INS1_16FlashAttnBwdSm80INS1_25CollectiveMainloopBwdSm80ILi1ELi1EN4cute5tupleIJNS5_1CILi64EEES8_NS7_ILi192EEEEEENS_10bfloat16_tEfNS_4arch4Sm80ELb0ELb0ELb0ELb0ELb1ELb0ELb0ELb0ELi2ELi2ELi2ELi2ELb1EEENS1_24CollectiveEpilogueBwdGQAISA_fSD_Li256ELb0ELb1EEENS1_19SingleTileSchedulerILb0ELb0ELb0ELi64EEEEEEEEEvNT_6ParamsE,"",@"SHT_CUDA_INFO"
	.sectionflags	@""
	.align	4


	//----- nvinfo : EIATTR_CUDA_API_VERSION
	.align		4
        /*0000*/ 	.byte	0x04, 0x37
        /*0002*/ 	.short	(.L_360 - .L_359)
.L_359:
        /*0004*/ 	.word	0x00000082


	//----- nvinfo : EIATTR_KPARAM_INFO
	.align		4
.L_360:
        /*0008*/ 	.byte	0x04, 0x17
        /*000a*/ 	.short	(.L_362 - .L_361)
.L_361:
        /*000c*/ 	.word	0x00000000
        /*0010*/ 	.short	0x0000
        /*0012*/ 	.short	0x0000
        /*0014*/ 	.byte	0x00, 0xf0, 0xe1, 0x09


	//----- nvinfo : EIATTR_SPARSE_MMA_MASK
	.align		4
.L_362:
        /*0018*/ 	.byte	0x03, 0x50
        /*001a*/ 	.short	0x0000


	//----- nvinfo : EIATTR_MAXREG_COUNT
	.align		4
        /*001c*/ 	.byte	0x03, 0x1b
        /*001e*/ 	.short	0x00ff


	//----- nvinfo : EIATTR_MERCURY_ISA_VERSION
	.align		4
        /*0020*/ 	.byte	0x03, 0x5f
        /*0022*/ 	.short	0x0101


	//----- nvinfo : EIATTR_EXIT_INSTR_OFFSETS
	.align		4
        /*0024*/ 	.byte	0x04, 0x1c
        /*0026*/ 	.short	(.L_364 - .L_363)


	//   ....[0]....
.L_363:
        /*0028*/ 	.word	0x00000010


	//----- nvinfo : EIATTR_MAX_THREADS
	.align		4
.L_364:
        /*002c*/ 	.byte	0x04, 0x05
        /*002e*/ 	.short	(.L_366 - .L_365)
.L_365:
        /*0030*/ 	.word	0x00000100
        /*0034*/ 	.word	0x00000001
        /*0038*/ 	.word	0x00000001


	//----- nvinfo : EIATTR_CBANK_PARAM_SIZE
	.align		4
.L_366:
        /*003c*/ 	.byte	0x03, 0x19
        /*003e*/ 	.short	0x0278


	//----- nvinfo : EIATTR_PARAM_CBANK
	.align		4
        /*0040*/ 	.byte	0x04, 0x0a
        /*0042*/ 	.short	(.L_368 - .L_367)
	.align		4
.L_367:
        /*0044*/ 	.word	index@(.nv.constant0._ZN7cutlass13device_kernelIN5flash19enable_sm80_to_sm89INS1_16FlashAttnBwdSm80INS1_25CollectiveMainloopBwdSm80ILi1ELi1EN4cute5tupleIJNS5_1CILi64EEES8_NS7_ILi192EEEEEENS_10bfloat16_tEfNS_4arch4Sm80ELb0ELb0ELb0ELb0ELb1ELb0ELb0ELb0ELi2ELi2ELi2ELi2ELb1EEENS1_24CollectiveEpilogueBwdGQAISA_fSD_Li256ELb0ELb1EEENS1_19SingleTileSchedulerILb0ELb0ELb0ELi64EEEEEEEEEvNT_6ParamsE)
        /*0048*/ 	.short	0x0210
        /*004a*/ 	.short	0x0278


	//----- nvinfo : EIATTR_SW_WAR
	.align		4
.L_368:
        /*004c*/ 	.byte	0x04, 0x36
        /*004e*/ 	.short	(.L_370 - .L_369)
.L_369:
        /*0050*/ 	.word	0x00000008
.L_370:


//--------------------- .nv.info._ZN7cutlass13device_kernelIN5flash19enable_sm80_to_sm89INS1_16FlashAttnBwdSm80INS1_25CollectiveMainloopBwdSm80ILi1ELi1EN4cute5tupleIJNS5_1CILi64EEES8_NS7_ILi192EEEEEENS_10bfloat16_tEfNS_4arch4Sm80ELb0ELb0ELb0ELb1ELb0ELb0ELb0ELb0ELi2ELi2ELi2ELi2ELb1EEENS1_21CollectiveEpilogueBwdISA_SB_SD_Li256ELb1ELb0ELi4EEENS1_19SingleTileSchedulerILb1ELb0ELb0ELi64EEEEEEEEEvNT_6ParamsE --------------------------
	.section	.nv.info._ZN7cutlass13device_kernelIN5flash19enable_sm80_to_sm89INS1_16FlashAttnBwdSm80INS1_25CollectiveMainloopBwdSm80ILi1ELi1EN4cute5tupleIJNS5_1CILi64EEES8_NS7_ILi192EEEEEENS_10bfloat16_tEfNS_4arch4Sm80ELb0ELb0ELb0ELb1ELb0ELb0ELb0ELb0ELi2ELi2ELi2ELi2ELb1EEENS1_21CollectiveEpilogueBwdISA_SB_SD_Li256ELb1ELb0ELi4EEENS1_19SingleTileSchedulerILb1ELb0ELb0ELi64EEEEEEEEEvNT_6ParamsE,"",@"SHT_CUDA_INFO"
	.sectionflags	@""
	.align	4


	//----- nvinfo : EIATTR_CUDA_API_VERSION
	.align		4
        /*0000*/ 	.byte	0x04, 0x37
        /*0002*/ 	.short	(.L_372 - .L_371)
.L_371:
        /*0004*/ 	.word	0x00000082


	//----- nvinfo : EIATTR_KPARAM_INFO
	.align		4
.L_372:
        /*0008*/ 	.byte	0x04, 0x17
        /*000a*/ 	.short	(.L_374 - .L_373)
.L_373:
        /*000c*/ 	.word	0x00000000
        /*0010*/ 	.short	0x0000
        /*0012*/ 	.short	0x0000
        /*0014*/ 	.byte	0x00, 0xf0, 0xc1, 0x09


	//----- nvinfo : EIATTR_SPARSE_MMA_MASK
	.align		4
.L_374:
        /*0018*/ 	.byte	0x03, 0x50
        /*001a*/ 	.short	0x0000


	//----- nvinfo : EIATTR_MAXREG_COUNT
	.align		4
        /*001c*/ 	.byte	0x03, 0x1b
        /*001e*/ 	.short	0x00ff


	//----- nvinfo : EIATTR_MERCURY_ISA_VERSION
	.align		4
        /*0020*/ 	.byte	0x03, 0x5f
        /*0022*/ 	.short	0x0101


	//----- nvinfo : EIATTR_EXIT_INSTR_OFFSETS
	.align		4
        /*0024*/ 	.byte	0x04, 0x1c
        /*0026*/ 	.short	(.L_376 - .L_375)


	//   ....[0]....
.L_375:
        /*0028*/ 	.word	0x00000010


	//----- nvinfo : EIATTR_MAX_THREADS
	.align		4
.L_376:
        /*002c*/ 	.byte	0x04, 0x05
        /*002e*/ 	.short	(.L_378 - .L_377)
.L_377:
        /*0030*/ 	.word	0x00000100
        /*0034*/ 	.word	0x00000001
        /*0038*/ 	.word	0x00000001


	//----- nvinfo : EIATTR_CBANK_PARAM_SIZE
	.align		4
.L_378:
        /*003c*/ 	.byte	0x03, 0x19
        /*003e*/ 	.short	0x0270


	//----- nvinfo : EIATTR_PARAM_CBANK
	.align		4
        /*0040*/ 	.byte	0x04, 0x0a
        /*0042*/ 	.short	(.L_380 - .L_379)
	.align		4
.L_379:
        /*0044*/ 	.word	index@(.nv.constant0._ZN7cutlass13device_kernelIN5flash19enable_sm80_to_sm89INS1_16FlashAttnBwdSm80INS1_25CollectiveMainloopBwdSm80ILi1ELi1EN4cute5tupleIJNS5_1CILi64EEES8_NS7_ILi192EEEEEENS_10bfloat16_tEfNS_4arch4Sm80ELb0ELb0ELb0ELb1ELb0ELb0ELb0ELb0ELi2ELi2ELi2ELi2ELb1EEENS1_21CollectiveEpilogueBwdISA_SB_SD_Li256ELb1ELb0ELi4EEENS1_19SingleTileSchedulerILb1ELb0ELb0ELi64EEEEEEEEEvNT_6ParamsE)
        /*0048*/ 	.short	0x0210
        /*004a*/ 	.short	0x0270


	//----- nvinfo : EIATTR_SW_WAR
	.align		4
.L_380:
        /*004c*/ 	.byte	0x04, 0x36
        /*004e*/ 	.short	(.L_382 - .L_381)
.L_381:
        /*0050*/ 	.word	0x00000008
.L_382:


//--------------------- .nv.info._ZN7cutlass13device_kernelIN5flash19enable_sm80_to_sm89INS1_16FlashAttnBwdSm80INS1_25CollectiveMainloopBwdSm80ILi1ELi1EN4cute5tupleIJNS5_1CILi64EEES8_NS7_ILi192EEEEEENS_10bfloat16_tEfNS_4arch4Sm80ELb0ELb0ELb0ELb1ELb1ELb0ELb0ELb0ELi2ELi2ELi2ELi2ELb1EEENS1_21CollectiveEpilogueBwdISA_SB_SD_Li256ELb1ELb0ELi4EEENS1_19SingleTileSchedulerILb1ELb0ELb0ELi64EEEEEEEEEvNT_6ParamsE --------------------------
	.section	.nv.info._ZN7cutlass13device_kernelIN5flash19enable_sm80_to_sm89INS1_16FlashAttnBwdSm80INS1_25CollectiveMainloopBwdSm80ILi1ELi1EN4cute5tupleIJNS5_1CILi64EEES8_NS7_ILi192EEEEEENS_10bfloat16_tEfNS_4arch4Sm80ELb0ELb0ELb0ELb1ELb1ELb0ELb0ELb0ELi2ELi2ELi2ELi2ELb1EEENS1_21CollectiveEpilogueBwdISA_SB_SD_Li256ELb1ELb0ELi4EEENS1_19SingleTileSchedulerILb1ELb0ELb0ELi64EEEEEEEEEvNT_6ParamsE,"",@"SHT_CUDA_INFO"
	.sectionflags	@""
	.align	4


	//----- nvinfo : EIATTR_CUDA_API_VERSION
	.align		4
        /*0000*/ 	.byte	0x04, 0x37
        /*0002*/ 	.short	(.L_384 - .L_383)
.L_383:
        /*0004*/ 	.word	0x00000082


	//----- nvinfo : EIATTR_KPARAM_INFO
	.align		4
.L_384:
        /*0008*/ 	.byte	0x04, 0x17
        /*000a*/ 	.short	(.L_386 - .L_385)
.L_385:
        /*000c*/ 	.word	0x00000000
        /*0010*/ 	.short	0x0000
        /*0012*/ 	.short	0x0000
        /*0014*/ 	.byte	0x00, 0xf0, 0xc1, 0x09


	//----- nvinfo : EIATTR_SPARSE_MMA_MASK
	.align		4
.L_386:
        /*0018*/ 	.byte	0x03, 0x50
        /*001a*/ 	.short	0x0000


	//----- nvinfo : EIATTR_MAXREG_COUNT
	.align		4
        /*001c*/ 	.byte	0x03, 0x1b
        /*001e*/ 	.short	0x00ff


	//----- nvinfo : EIATTR_MERCURY_ISA_VERSION
	.align		4
        /*0020*/ 	.byte	0x03, 0x5f
        /*0022*/ 	.short	0x0101


	//----- nvinfo : EIATTR_EXIT_INSTR_OFFSETS
	.align		4
        /*0024*/ 	.byte	0x04, 0x1c
        /*0026*/ 	.short	(.L_388 - .L_387)


	//   ....[0]....
.L_387:
        /*0028*/ 	.word	0x00000010


	//----- nvinfo : EIATTR_MAX_THREADS
	.align		4
.L_388:
        /*002c*/ 	.byte	0x04, 0x05
        /*002e*/ 	.short	(.L_390 - .L_389)
.L_389:
        /*0030*/ 	.word	0x00000100
        /*0034*/ 	.word	0x00000001
        /*0038*/ 	.word	0x00000001


	//----- nvinfo : EIATTR_CBANK_PARAM_SIZE
	.align		4
.L_390:
        /*003c*/ 	.byte	0x03, 0x19
        /*003e*/ 	.short	0x0270


	//----- nvinfo : EIATTR_PARAM_CBANK
	.align		4
        /*0040*/ 	.byte	0x04, 0x0a
        /*0042*/ 	.short	(.L_392 - .L_391)
	.align		4
.L_391:
        /*0044*/ 	.word	index@(.nv.constant0._ZN7cutlass13device_kernelIN5flash19enable_sm80_to_sm89INS1_16FlashAttnBwdSm80INS1_25CollectiveMainloopBwdSm80ILi1ELi1EN4cute5tupleIJNS5_1CILi64EEES8_NS7_ILi192EEEEEENS_10bfloat16_tEfNS_4arch4Sm80ELb0ELb0ELb0ELb1ELb1ELb0ELb0ELb0ELi2ELi2ELi2ELi2ELb1EEENS1_21CollectiveEpilogueBwdISA_SB_SD_Li256ELb1ELb0ELi4EEENS1_19SingleTileSchedulerILb1ELb0ELb0ELi64EEEEEEEEEvNT_6ParamsE)
        /*0048*/ 	.short	0x0210
        /*004a*/ 	.short	0x0270


	//----- nvinfo : EIATTR_SW_WAR
	.align		4
.L_392:
        /*004c*/ 	.byte	0x04, 0x36
        /*004e*/ 	.short	(.L_394 - .L_393)
.L_393:
        /*0050*/ 	.word	0x00000008
.L_394:


//--------------------- .nv.info._ZN7cutlass13device_kernelIN5flash19enable_sm80_to_sm89INS1_16FlashAttnBwdSm80INS1_25CollectiveMainloopBwdSm80ILi1ELi1EN4cute5tupleIJNS5_1CILi64EEES8_NS7_ILi192EEEEEENS_10bfloat16_tEfNS_4arch4Sm80ELb0ELb0ELb0ELb1ELb0ELb0ELb0ELb0ELi2ELi2ELi2ELi2ELb1EEENS1_24CollectiveEpilogueBwdGQAISA_fSD_Li256ELb1ELb0EEENS1_19SingleTileSchedulerILb1ELb0ELb0ELi64EEEEEEEEEvNT_6ParamsE --------------------------
	.section	.nv.info._ZN7cutlass13device_kernelIN5flash19enable_sm80_to_sm89INS1_16FlashAttnBwdSm80INS1_25CollectiveMainloopBwdSm80ILi1ELi1EN4cute5tupleIJNS5_1CILi64EEES8_NS7_ILi192EEEEEENS_10bfloat16_tEfNS_4arch4Sm80ELb0ELb0ELb0ELb1ELb0ELb0ELb0ELb0ELi2ELi2ELi2ELi2ELb1EEENS1_24CollectiveEpilogueBwdGQAISA_fSD_Li256ELb1ELb0EEENS1_19SingleTileSchedulerILb1ELb0ELb0ELi64EEEEEEEEEvNT_6ParamsE,"",@"SHT_CUDA_INFO"
	.sectionflags	@""
	.align	4


	//----- nvinfo : EIATTR_CUDA_API_VERSION
	.align		4
        /*0000*/ 	.byte	0x04, 0x37
        /*0002*/ 	.short	(.L_396 - .L_395)
.L_395:
        /*0004*/ 	.word	0x00000082


	//----- nvinfo : EIATTR_KPARAM_INFO
	.align		4
.L_396:
        /*0008*/ 	.byte	0x04, 0x17
        /*000a*/ 	.short	(.L_398 - .L_397)
.L_397:
        /*000c*/ 	.word	0x00000000
        /*0010*/ 	.short	0x0000
        /*0012*/ 	.short	0x0000
        /*0014*/ 	.byte	0x00, 0xf0, 0xe1, 0x09


	//----- nvinfo : EIATTR_SPARSE_MMA_MASK
	.align		4
.L_398:
        /*0018*/ 	.byte	0x03, 0x50
        /*001a*/ 	.short	0x0000


	//----- nvinfo : EIATTR_MAXREG_COUNT
	.align		4
        /*001c*/ 	.byte	0x03, 0x1b
        /*001e*/ 	.short	0x00ff


	//----- nvinfo : EIATTR_MERCURY_ISA_VERSION
	.align		4
        /*0020*/ 	.byte	0x03, 0x5f
        /*0022*/ 	.short	0x0101


	//----- nvinfo : EIATTR_EXIT_INSTR_OFFSETS
	.align		4
        /*0024*/ 	.byte	0x04, 0x1c
        /*0026*/ 	.short	(.L_400 - .L_399)


	//   ....[0]....
.L_399:
        /*0028*/ 	.word	0x00000010


	//----- nvinfo : EIATTR_MAX_THREADS
	.align		4
.L_400:
        /*002c*/ 	.byte	0x04, 0x05
        /*002e*/ 	.short	(.L_402 - .L_401)
.L_401:
        /*0030*/ 	.word	0x00000100
        /*0034*/ 	.word	0x00000001
        /*0038*/ 	.word	0x00000001


	//----- nvinfo : EIATTR_CBANK_PARAM_SIZE
	.align		4
.L_402:
        /*003c*/ 	.byte	0x03, 0x19
        /*003e*/ 	.short	0x0278


	//----- nvinfo : EIATTR_PARAM_CBANK
	.align		4
        /*0040*/ 	.byte	0x04, 0x0a
        /*0042*/ 	.short	(.L_404 - .L_403)
	.align		4
.L_403:
        /*0044*/ 	.word	index@(.nv.constant0._ZN7cutlass13device_kernelIN5flash19enable_sm80_to_sm89INS1_16FlashAttnBwdSm80INS1_25CollectiveMainloopBwdSm80ILi1ELi1EN4cute5tupleIJNS5_1CILi64EEES8_NS7_ILi192EEEEEENS_10bfloat16_tEfNS_4arch4Sm80ELb0ELb0ELb0ELb1ELb0ELb0ELb0ELb0ELi2ELi2ELi2ELi2ELb1EEENS1_24CollectiveEpilogueBwdGQAISA_fSD_Li256ELb1ELb0EEENS1_19SingleTileSchedulerILb1ELb0ELb0ELi64EEEEEEEEEvNT_6ParamsE)
        /*0048*/ 	.short	0x0210
        /*004a*/ 	.short	0x0278


	//----- nvinfo : EIATTR_SW_WAR
	.align		4
.L_404:
        /*004c*/ 	.byte	0x04, 0x36
        /*004e*/ 	.short	(.L_406 - .L_405)
.L_405:
        /*0050*/ 	.word	0x00000008
.L_406:


//--------------------- .nv.info._ZN7cutlass13device_kernelIN5flash19enable_sm80_to_sm89INS1_16FlashAttnBwdSm80INS1_25CollectiveMainloopBwdSm80ILi1ELi1EN4cute5tupleIJNS5_1CILi64EEES8_NS7_ILi192EEEEEENS_10bfloat16_tEfNS_4arch4Sm80ELb0ELb0ELb0ELb1ELb1ELb0ELb0ELb0ELi2ELi2ELi2ELi2ELb1EEENS1_24CollectiveEpilogueBwdGQAISA_fSD_Li256ELb1ELb1EEENS1_19SingleTileSchedulerILb1ELb0ELb0ELi64EEEEEEEEEvNT_6ParamsE --------------------------
	.section	.nv.info._ZN7cutlass13device_kernelIN5flash19enable_sm80_to_sm89INS1_16FlashAttnBwdSm80INS1_25CollectiveMainloopBwdSm80ILi1ELi1EN4cute5tupleIJNS5_1CILi64EEES8_NS7_ILi192EEEEEENS_10bfloat16_tEfNS_4arch4Sm80ELb0ELb0ELb0ELb1ELb1ELb0ELb0ELb0ELi2ELi2ELi2ELi2ELb1EEENS1_24CollectiveEpilogueBwdGQAISA_fSD_Li256ELb1ELb1EEENS1_19SingleTileSchedulerILb1ELb0ELb0ELi64EEEEEEEEEvNT_6ParamsE,"",@"SHT_CUDA_INFO"
	.sectionflags	@""
	.align	4


	//----- nvinfo : EIATTR_CUDA_API_VERSION
	.align		4
        /*0000*/ 	.byte	0x04, 0x37
        /*0002*/ 	.short	(.L_408 - .L_407)
.L_407:
        /*0004*/ 	.word	0x00000082


	//----- nvinfo : EIATTR_KPARAM_INFO
	.align		4
.L_408:
        /*0008*/ 	.byte	0x04, 0x17
        /*000a*/ 	.short	(.L_410 - .L_409)
.L_409:
        /*000c*/ 	.word	0x00000000
        /*0010*/ 	.short	0x0000
        /*0012*/ 	.short	0x0000
        /*0014*/ 	.byte	0x00, 0xf0, 0xe1, 0x09


	//----- nvinfo : EIATTR_SPARSE_MMA_MASK
	.align		4
.L_410:
        /*0018*/ 	.byte	0x03, 0x50
        /*001a*/ 	.short	0x0000


	//----- nvinfo : EIATTR_MAXREG_COUNT
	.align		4
        /*001c*/ 	.byte	0x03, 0x1b
        /*001e*/ 	.short	0x00ff


	//----- nvinfo : EIATTR_MERCURY_ISA_VERSION
	.align		4
        /*0020*/ 	.byte	0x03, 0x5f
        /*0022*/ 	.short	0x0101


	//----- nvinfo : EIATTR_EXIT_INSTR_OFFSETS
	.align		4
        /*0024*/ 	.byte	0x04, 0x1c
        /*0026*/ 	.short	(.L_412 - .L_411)


	//   ....[0]....
.L_411:
        /*0028*/ 	.word	0x00000010


	//----- nvinfo : EIATTR_MAX_THREADS
	.align		4
.L_412:
        /*002c*/ 	.byte	0x04, 0x05
        /*002e*/ 	.short	(.L_414 - .L_413)
.L_413:
        /*0030*/ 	.word	0x00000100
        /*0034*/ 	.word	0x00000001
        /*0038*/ 	.word	0x00000001


	//----- nvinfo : EIATTR_CBANK_PARAM_SIZE
	.align		4
.L_414:
        /*003c*/ 	.byte	0x03, 0x19
        /*003e*/ 	.short	0x0278


	//----- nvinfo : EIATTR_PARAM_CBANK
	.align		4
        /*0040*/ 	.byte	0x04, 0x0a
        /*0042*/ 	.short	(.L_416 - .L_415)
	.align		4
.L_415:
        /*0044*/ 	.word	index@(.nv.constant0._ZN7cutlass13device_kernelIN5flash19enable_sm80_to_sm89INS1_16FlashAttnBwdSm80INS1_25CollectiveMainloopBwdSm80ILi1ELi1EN4cute5tupleIJNS5_1CILi64EEES8_NS7_ILi192EEEEEENS_10bfloat16_tEfNS_4arch4Sm80ELb0ELb0ELb0ELb1ELb1ELb0ELb0ELb0ELi2ELi2ELi2ELi2ELb1EEENS1_24CollectiveEpilogueBwdGQAISA_fSD_Li256ELb1ELb1EEENS1_19SingleTileSchedulerILb1ELb0ELb0ELi64EEEEEEEEEvNT_6ParamsE)
        /*0048*/ 	.short	0x0210
        /*004a*/ 	.short	0x0278


	//----- nvinfo : EIATTR_SW_WAR
	.align		4
.L_416:
        /*004c*/ 	.byte	0x04, 0x36
        /*004e*/ 	.short	(.L_418 - .L_417)
.L_417:
        /*0050*/ 	.word	0x00000008
.L_418:


//--------------------- .nv.info._ZN7cutlass13device_kernelIN5flash19enable_sm80_to_sm89INS1_16FlashAttnBwdSm80INS1_25CollectiveMainloopBwdSm80ILi1ELi1EN4cute5tupleIJNS5_1CILi64EEES8_NS7_ILi192EEEEEENS_10bfloat16_tEfNS_4arch4Sm80ELb0ELb1ELb0ELb0ELb0ELb0ELb0ELb0ELi2ELi2ELi2ELi2ELb1EEENS1_21CollectiveEpilogueBwdISA_SB_SD_Li256ELb0ELb0ELi4EEENS1_19SingleTileSchedulerILb0ELb0ELb0ELi64EEEEEEEEEvNT_6ParamsE --------------------------
	.section	.nv.info._ZN7cutlass13device_kernelIN5flash19enable_sm80_to_sm89INS1_16FlashAttnBwdSm80INS1_25CollectiveMainloopBwdSm80ILi1ELi1EN4cute5tupleIJNS5_1CILi64EEES8_NS7_ILi192EEEEEENS_10bfloat16_tEfNS_4arch4Sm80ELb0ELb1ELb0ELb0ELb0ELb0ELb0ELb0ELi2ELi2ELi2ELi2ELb1EEENS1_21CollectiveEpilogueBwdISA_SB_SD_Li256ELb0ELb0ELi4EEENS1_19SingleTileSchedulerILb0ELb0ELb0ELi64EEEEEEEEEvNT_6ParamsE,"",@"SHT_CUDA_INFO"
	.sectionflags	@""
	.align	4


	//----- nvinfo : EIATTR_CUDA_API_VERSION
	.align		4
        /*0000*/ 	.byte	0x04, 0x37
        /*0002*/ 	.short	(.L_420 - .L_419)
.L_419:
        /*0004*/ 	.word	0x00000082


	//----- nvinfo : EIATTR_KPARAM_INFO
	.align		4
.L_420:
        /*0008*/ 	.byte	0x04, 0x17
        /*000a*/ 	.short	(.L_422 - .L_421)
.L_421:
        /*000c*/ 	.word	0x00000000
        /*0010*/ 	.short	0x0000
        /*0012*/ 	.short	0x0000
        /*0014*/ 	.byte	0x00, 0xf0, 0xc1, 0x09


	//----- nvinfo : EIATTR_SPARSE_MMA_MASK
	.align		4
.L_422:
        /*0018*/ 	.byte	0x03, 0x50
        /*001a*/ 	.short	0x0000


	//----- nvinfo : EIATTR_MAXREG_COUNT
	.align		4
        /*001c*/ 	.byte	0x03, 0x1b
        /*001e*/ 	.short	0x00ff


	//----- nvinfo : EIATTR_MERCURY_ISA_VERSION
	.align		4
        /*0020*/ 	.byte	0x03, 0x5f
        /*0022*/ 	.short	0x0101


	//----- nvinfo : EIATTR_EXIT_INSTR_OFFSETS
	.align		4
        /*0024*/ 	.byte	0x04, 0x1c
        /*0026*/ 	.short	(.L_424 - .L_423)


	//   ....[0]....
.L_423:
        /*0028*/ 	.word	0x00000010


	//----- nvinfo : EIATTR_MAX_THREADS
	.align		4
.L_424:
        /*002c*/ 	.byte	0x04, 0x05
        /*002e*/ 	.short	(.L_426 - .L_425)
.L_425:
        /*0030*/ 	.word	0x00000100
        /*0034*/ 	.word	0x00000001
        /*0038*/ 	.word	0x00000001


	//----- nvinfo : EIATTR_CBANK_PARAM_SIZE
	.align		4
.L_426:
        /*003c*/ 	.byte	0x03, 0x19
        /*003e*/ 	.short	0x0270


	//----- nvinfo : EIATTR_PARAM_CBANK
	.align		4
        /*0040*/ 	.byte	0x04, 0x0a
        /*0042*/ 	.short	(.L_428 - .L_427)
	.align		4
.L_427:
        /*0044*/ 	.word	index@(.nv.constant0._ZN7cutlass13device_kernelIN5flash19enable_sm80_to_sm89INS1_16FlashAttnBwdSm80INS1_25CollectiveMainloopBwdSm80ILi1ELi1EN4cute5tupleIJNS5_1CILi64EEES8_NS7_ILi192EEEEEENS_10bfloat16_tEfNS_4arch4Sm80ELb0ELb1ELb0ELb0ELb0ELb0ELb0ELb0ELi2ELi2ELi2ELi2ELb1EEENS1_21CollectiveEpilogueBwdISA_SB_SD_Li256ELb0ELb0ELi4EEENS1_19SingleTileSchedulerILb0ELb0ELb0ELi64EEEEEEEEEvNT_6ParamsE)
        /*0048*/ 	.short	0x0210
        /*004a*/ 	.short	0x0270


	//----- nvinfo : EIATTR_SW_WAR
	.align		4
.L_428:
        /*004c*/ 	.byte	0x04, 0x36
        /*004e*/ 	.short	(.L_430 - .L_429)
.L_429:
        /*0050*/ 	.word	0x00000008
.L_430:


//--------------------- .nv.info._ZN7cutlass13device_kernelIN5flash19enable_sm80_to_sm89INS1_16FlashAttnBwdSm80INS1_25CollectiveMainloopBwdSm80ILi1ELi1EN4cute5tupleIJNS5_1CILi64EEES8_NS7_ILi192EEEEEENS_10bfloat16_tEfNS_4arch4Sm80ELb0ELb1ELb0ELb0ELb1ELb0ELb0ELb0ELi2ELi2ELi2ELi2ELb1EEENS1_21CollectiveEpilogueBwdISA_SB_SD_Li256ELb0ELb0ELi4EEENS1_19SingleTileSchedulerILb0ELb0ELb0ELi64EEEEEEEEEvNT_6ParamsE --------------------------
	.section	.nv.info._ZN7cutlass13device_kernelIN5flash19enable_sm80_to_sm89INS1_16FlashAttnBwdSm80INS1_25CollectiveMainloopBwdSm80ILi1ELi1EN4cute5tupleIJNS5_1CILi64EEES8_NS7_ILi192EEEEEENS_10bfloat16_tEfNS_4arch4Sm80ELb0ELb1ELb0ELb0ELb1ELb0ELb0ELb0ELi2ELi2ELi2ELi2ELb1EEENS1_21CollectiveEpilogueBwdISA_SB_SD_Li256ELb0ELb0ELi4EEENS1_19SingleTileSchedulerILb0ELb0ELb0ELi64EEEEEEEEEvNT_6ParamsE,"",@"SHT_CUDA_INFO"
	.sectionflags	@""
	.align	4


	//----- nvinfo : EIATTR_CUDA_API_VERSION
	.align		4
        /*0000*/ 	.byte	0x04, 0x37
        /*0002*/ 	.short	(.L_432 - .L_431)
.L_431:
        /*0004*/ 	.word	0x00000082


	//----- nvinfo : EIATTR_KPARAM_INFO
	.align		4
.L_432:
        /*0008*/ 	.byte	0x04, 0x17
        /*000a*/ 	.short	(.L_434 - .L_433)
.L_433:
        /*000c*/ 	.word	0x00000000
        /*0010*/ 	.short	0x0000
        /*0012*/ 	.short	0x0000
        /*0014*/ 	.byte	0x00, 0xf0, 0xc1, 0x09


	//----- nvinfo : EIATTR_SPARSE_MMA_MASK
	.align		4
.L_434:
        /*0018*/ 	.byte	0x03, 0x50
        /*001a*/ 	.short	0x0000


	//----- nvinfo : EIATTR_MAXREG_COUNT
	.align		4
        /*001c*/ 	.byte	0x03, 0x1b
        /*001e*/ 	.short	0x00ff


	//----- nvinfo : EIATTR_MERCURY_ISA_VERSION
	.align		4
        /*0020*/ 	.byte	0x03, 0x5f
        /*0022*/ 	.short	0x0101


	//----- nvinfo : EIATTR_EXIT_INSTR_OFFSETS
	.align		4
        /*0024*/ 	.byte	0x04, 0x1c
        /*0026*/ 	.short	(.L_436 - .L_435)


	//   ....[0]....
.L_435:
        /*0028*/ 	.word	0x00000010


	//----- nvinfo : EIATTR_MAX_THREADS
	.align		4
.L_436:
        /*002c*/ 	.byte	0x04, 0x05
        /*002e*/ 	.short	(.L_438 - .L_437)
.L_437:
        /*0030*/ 	.word	0x00000100
        /*0034*/ 	.word	0x00000001
        /*0038*/ 	.word	0x00000001


	//----- nvinfo : EIATTR_CBANK_PARAM_SIZE
	.align		4
.L_438:
        /*003c*/ 	.byte	0x03, 0x19
        /*003e*/ 	.short	0x0270


	//----- nvinfo : EIATTR_PARAM_CBANK
	.align		4
        /*0040*/ 	.byte	0x04, 0x0a
        /*0042*/ 	.short	(.L_440 - .L_439)
	.align		4
.L_439:
        /*0044*/ 	.word	index@(.nv.constant0._ZN7cutlass13device_kernelIN5flash19enable_sm80_to_sm89INS1_16FlashAttnBwdSm80INS1_25CollectiveMainloopBwdSm80ILi1ELi1EN4cute5tupleIJNS5_1CILi64EEES8_NS7_ILi192EEEEEENS_10bfloat16_tEfNS_4arch4Sm80ELb0ELb1ELb0ELb0ELb1ELb0ELb0ELb0ELi2ELi2ELi2ELi2ELb1EEENS1_21CollectiveEpilogueBwdISA_SB_SD_Li256ELb0ELb0ELi4EEENS1_19SingleTileSchedulerILb0ELb0ELb0ELi64EEEEEEEEEvNT_6ParamsE)
        /*0048*/ 	.short	0x0210
        /*004a*/ 	.short	0x0270


	//----- nvinfo : EIATTR_SW_WAR
	.align		4
.L_440:
        /*004c*/ 	.byte	0x04, 0x36
        /*004e*/ 	.short	(.L_442 - .L_441)
.L_441:
        /*0050*/ 	.word	0x00000008
.L_442:


//--------------------- .nv.info._ZN7cutlass13device_kernelIN5flash19enable_sm80_to_sm89INS1_16FlashAttnBwdSm80INS1_25CollectiveMainloopBwdSm80ILi1ELi1EN4cute5tupleIJNS5_1CILi64EEES8_NS7_ILi192EEEEEENS_10bfloat16_tEfNS_4arch4Sm80ELb0ELb1ELb0ELb0ELb0ELb0ELb0ELb0ELi2ELi2ELi2ELi2ELb1EEENS1_24CollectiveEpilogueBwdGQAISA_fSD_Li256ELb0ELb0EEENS1_19SingleTileSchedulerILb0ELb0ELb0ELi64EEEEEEEEEvNT_6ParamsE --------------------------
	.section	.nv.info._ZN7cutlass13device_kernelIN5flash19enable_sm80_to_sm89INS1_16FlashAttnBwdSm80INS1_25CollectiveMainloopBwdSm80ILi1ELi1EN4cute5tupleIJNS5_1CILi64EEES8_NS7_ILi192EEEEEENS_10bfloat16_tEfNS_4arch4Sm80ELb0ELb1ELb0ELb0ELb0ELb0ELb0ELb0ELi2ELi2ELi2ELi2ELb1EEENS1_24CollectiveEpilogueBwdGQAISA_fSD_Li256ELb0ELb0EEENS1_19SingleTileSchedulerILb0ELb0ELb0ELi64EEEEEEEEEvNT_6ParamsE,"",@"SHT_CUDA_INFO"
	.sectionflags	@""
	.align	4


	//----- nvinfo : EIATTR_CUDA_API_VERSION
	.align		4
        /*0000*/ 	.byte	0x04, 0x37
        /*0002*/ 	.short	(.L_444 - .L_443)
.L_443:
        /*0004*/ 	.word	0x00000082


	//----- nvinfo : EIATTR_KPARAM_INFO
	.align		4
.L_444:
        /*0008*/ 	.byte	0x04, 0x17
        /*000a*/ 	.short	(.L_446 - .L_445)
.L_445:
        /*000c*/ 	.word	0x00000000
        /*0010*/ 	.short	0x0000
        /*0012*/ 	.short	0x0000
        /*0014*/ 	.byte	0x00, 0xf0, 0xe1, 0x09


	//----- nvinfo : EIATTR_SPARSE_MMA_MASK
	.align		4
.L_446:
        /*0018*/ 	.byte	0x03, 0x50
        /*001a*/ 	.short	0x0000


	//----- nvinfo : EIATTR_MAXREG_COUNT
	.align		4
        /*001c*/ 	.byte	0x03, 0x1b
        /*001e*/ 	.short	0x00ff


	//----- nvinfo : EIATTR_MERCURY_ISA_VERSION
	.align		4
        /*0020*/ 	.byte	0x03, 0x5f
        /*0022*/ 	.short	0x0101


	//----- nvinfo : EIATTR_EXIT_INSTR_OFFSETS
	.align		4
        /*0024*/ 	.byte	0x04, 0x1c
        /*0026*/ 	.short	(.L_448 - .L_447)


	//   ....[0]....
.L_447:
        /*0028*/ 	.word	0x00000010


	//----- nvinfo : EIATTR_MAX_THREADS
	.align		4
.L_448:
        /*002c*/ 	.byte	0x04, 0x05
        /*002e*/ 	.short	(.L_450 - .L_449)
.L_449:
        /*0030*/ 	.word	0x00000100
        /*0034*/ 	.word	0x00000001
        /*0038*/ 	.word	0x00000001


	//----- nvinfo : EIATTR_CBANK_PARAM_SIZE
	.align		4
.L_450:
        /*003c*/ 	.byte	0x03, 0x19
        /*003e*/ 	.short	0x0278


	//----- nvinfo : EIATTR_PARAM_CBANK
	.align		4
        /*0040*/ 	.byte	0x04, 0x0a
        /*0042*/ 	.short	(.L_452 - .L_451)
	.align		4
.L_451:
        /*0044*/ 	.word	index@(.nv.constant0._ZN7cutlass13device_kernelIN5flash19enable_sm80_to_sm89INS1_16FlashAttnBwdSm80INS1_25CollectiveMainloopBwdSm80ILi1ELi1EN4cute5tupleIJNS5_1CILi64EEES8_NS7_ILi192EEEEEENS_10bfloat16_tEfNS_4arch4Sm80ELb0ELb1ELb0ELb0ELb0ELb0ELb0ELb0ELi2ELi2ELi2ELi2ELb1EEENS1_24CollectiveEpilogueBwdGQAISA_fSD_Li256ELb0ELb0EEENS1_19SingleTileSchedulerILb0ELb0ELb0ELi64EEEEEEEEEvNT_6ParamsE)
        /*0048*/ 	.short	0x0210
        /*004a*/ 	.short	0x0278


	//----- nvinfo : EIATTR_SW_WAR
	.align		4
.L_452:
        /*004c*/ 	.byte	0x04, 0x36
        /*004e*/ 	.short	(.L_454 - .L_453)
.L_453:
        /*0050*/ 	.word	0x00000008
.L_454:


//--------------------- .nv.info._ZN7cutlass13device_kernelIN5flash19enable_sm80_to_sm89INS1_16FlashAttnBwdSm80INS1_25CollectiveMainloopBwdSm80ILi1ELi1EN4cute5tupleIJNS5_1CILi64EEES8_NS7_ILi192EEEEEENS_10bfloat16_tEfNS_4arch4Sm80ELb0ELb1ELb0ELb0ELb1ELb0ELb0ELb0ELi2ELi2ELi2ELi2ELb1EEENS1_24CollectiveEpilogueBwdGQAISA_fSD_Li256ELb0ELb1EEENS1_19SingleTileSchedulerILb0ELb0ELb0ELi64EEEEEEEEEvNT_6ParamsE --------------------------
	.section	.nv.info._ZN7cutlass13device_kernelIN5flash19enable_sm80_to_sm89INS1_16FlashAttnBwdSm80INS1_25CollectiveMainloopBwdSm80ILi1ELi1EN4cute5tupleIJNS5_1CILi64EEES8_NS7_ILi192EEEEEENS_10bfloat16_tEfNS_4arch4Sm80ELb0ELb1ELb0ELb0ELb1ELb0ELb0ELb0ELi2ELi2ELi2ELi2ELb1EEENS1_24CollectiveEpilogueBwdGQAISA_fSD_Li256ELb0ELb1EEENS1_19SingleTileSchedulerILb0ELb0ELb0ELi64EEEEEEEEEvNT_6ParamsE,"",@"SHT_CUDA_INFO"
	.sectionflags	@""
	.align	4


	//----- nvinfo : EIATTR_CUDA_API_VERSION
	.align		4
        /*0000*/ 	.byte	0x04, 0x37
        /*0002*/ 	.short	(.L_456 - .L_455)
.L_455:
        /*0004*/ 	.word	0x00000082


	//----- nvinfo : EIATTR_KPARAM_INFO
	.align		4
.L_456:
        /*0008*/ 	.byte	0x04, 0x17
        /*000a*/ 	.short	(.L_458 - .L_457)
.L_457:
        /*000c*/ 	.word	0x00000000
        /*0010*/ 	.short	0x0000
        /*0012*/ 	.short	0x0000
        /*0014*/ 	.byte	0x00, 0xf0, 0xe1, 0x09


	//----- nvinfo : EIATTR_SPARSE_MMA_MASK
	.align		4
.L_458:
        /*0018*/ 	.byte	0x03, 0x50
        /*001a*/ 	.short	0x0000


	//----- nvinfo : EIATTR_MAXREG_COUNT
	.align		4
        /*001c*/ 	.byte	0x03, 0x1b
        /*001e*/ 	.short	0x00ff


	//----- nvinfo : EIATTR_MERCURY_ISA_VERSION
	.align		4
        /*0020*/ 	.byte	0x03, 0x5f
        /*0022*/ 	.short	0x0101


	//----- nvinfo : EIATTR_EXIT_INSTR_OFFSETS
	.align		4
        /*0024*/ 	.byte	0x04, 0x1c
        /*0026*/ 	.short	(.L_460 - .L_459)


	//   ....[0]....
.L_459:
        /*0028*/ 	.word	0x00000010


	//----- nvinfo : EIATTR_MAX_THREADS
	.align		4
.L_460:
        /*002c*/ 	.byte	0x04, 0x05
        /*002e*/ 	.short	(.L_462 - .L_461)
.L_461:
        /*0030*/ 	.word	0x00000100
        /*0034*/ 	.word	0x00000001
        /*0038*/ 	.word	0x00000001


	//----- nvinfo : EIATTR_CBANK_PARAM_SIZE
	.align		4
.L_462:
        /*003c*/ 	.byte	0x03, 0x19
        /*003e*/ 	.short	0x0278


	//----- nvinfo : EIATTR_PARAM_CBANK
	.align		4
        /*0040*/ 	.byte	0x04, 0x0a
        /*0042*/ 	.short	(.L_464 - .L_463)
	.align		4
.L_463:
        /*0044*/ 	.word	index@(.nv.constant0._ZN7cutlass13device_kernelIN5flash19enable_sm80_to_sm89INS1_16FlashAttnBwdSm80INS1_25CollectiveMainloopBwdSm80ILi1ELi1EN4cute5tupleIJNS5_1CILi64EEES8_NS7_ILi192EEEEEENS_10bfloat16_tEfNS_4arch4Sm80ELb0ELb1ELb0ELb0ELb1ELb0ELb0ELb0ELi2ELi2ELi2ELi2ELb1EEENS1_24CollectiveEpilogueBwdGQAISA_fSD_Li256ELb0ELb1EEENS1_19SingleTileSchedulerILb0ELb0ELb0ELi64EEEEEEEEEvNT_6ParamsE)
        /*0048*/ 	.short	0x0210
        /*004a*/ 	.short	0x0278


	//----- nvinfo : EIATTR_SW_WAR
	.align		4
.L_464:
        /*004c*/ 	.byte	0x04, 0x36
        /*004e*/ 	.short	(.L_466 - .L_465)
.L_465:
        /*0050*/ 	.word	0x00000008
.L_466:


//--------------------- .nv.info._ZN7cutlass13device_kernelIN5flash19enable_sm80_to_sm89INS1_16FlashAttnBwdSm80INS1_25CollectiveMainloopBwdSm80ILi1ELi1EN4cute5tupleIJNS5_1CILi64EEES8_NS7_ILi192EEEEEENS_10bfloat16_tEfNS_4arch4Sm80ELb0ELb1ELb0ELb1ELb0ELb0ELb0ELb0ELi2ELi2ELi2ELi2ELb1EEENS1_21CollectiveEpilogueBwdISA_SB_SD_Li256ELb1ELb0ELi4EEENS1_19SingleTileSchedulerILb1ELb0ELb0ELi64EEEEEEEEEvNT_6ParamsE --------------------------
	.section	.nv.info._ZN7cutlass13device_kernelIN5flash19enable_sm80_to_sm89INS1_16FlashAttnBwdSm80INS1_25CollectiveMainloopBwdSm80ILi1ELi1EN4cute5tupleIJNS5_1CILi64EEES8_NS7_ILi192EEEEEENS_10bfloat16_tEfNS_4arch4Sm80ELb0ELb1ELb0ELb1ELb0ELb0ELb0ELb0ELi2ELi2ELi2ELi2ELb1EEENS1_21CollectiveEpilogueBwdISA_SB_SD_Li256ELb1ELb0ELi4EEENS1_19SingleTileSchedulerILb1ELb0ELb0ELi64EEEEEEEEEvNT_6ParamsE,"",@"SHT_CUDA_INFO"
	.sectionflags	@""
	.align	4


	//----- nvinfo : EIATTR_CUDA_API_VERSION
	.align		4
        /*0000*/ 	.byte	0x04, 0x37
        /*0002*/ 	.short	(.L_468 - .L_467)
.L_467:
        /*0004*/ 	.word	0x00000082


	//----- nvinfo : EIATTR_KPARAM_INFO
	.align		4
.L_468:
        /*0008*/ 	.byte	0x04, 0x17
        /*000a*/ 	.short	(.L_470 - .L_469)
.L_469:
        /*000c*/ 	.word	0x00000000
        /*0010*/ 	.short	0x0000
        /*0012*/ 	.short	0x0000
        /*0014*/ 	.byte	0x00, 0xf0, 0xc1, 0x09


	//----- nvinfo : EIATTR_SPARSE_MMA_MASK
	.align		4
.L_470:
        /*0018*/ 	.byte	0x03, 0x50
        /*001a*/ 	.short	0x0000


	//----- nvinfo : EIATTR_MAXREG_COUNT
	.align		4
        /*001c*/ 	.byte	0x03, 0x1b
        /*001e*/ 	.short	0x00ff


	//----- nvinfo : EIATTR_MERCURY_ISA_VERSION
	.align		4
        /*0020*/ 	.byte	0x03, 0x5f
        /*0022*/ 	.short	0x0101


	//----- nvinfo : EIATTR_EXIT_INSTR_OFFSETS
	.align		4
        /*0024*/ 	.byte	0x04, 0x1c
        /*0026*/ 	.short	(.L_472 - .L_471)


	//   ....[0]....
.L_471:
        /*0028*/ 	.word	0x00000010


	//----- nvinfo : EIATTR_MAX_THREADS
	.align		4
.L_472:
        /*002c*/ 	.byte	0x04, 0x05
        /*002e*/ 	.short	(.L_474 - .L_473)
.L_473:
        /*0030*/ 	.word	0x00000100
        /*0034*/ 	.word	0x00000001
        /*0038*/ 	.word	0x00000001


	//----- nvinfo : EIATTR_CBANK_PARAM_SIZE
	.align		4
.L_474:
        /*003c*/ 	.byte	0x03, 0x19
        /*003e*/ 	.short	0x0270


	//----- nvinfo : EIATTR_PARAM_CBANK
	.align		4
        /*0040*/ 	.byte	0x04, 0x0a
        /*0042*/ 	.short	(.L_476 - .L_475)
	.align		4
.L_475:
        /*0044*/ 	.word	index@(.nv.constant0._ZN7cutlass13device_kernelIN5flash19enable_sm80_to_sm89INS1_16FlashAttnBwdSm80INS1_25CollectiveMainloopBwdSm80ILi1ELi1EN4cute5tupleIJNS5_1CILi64EEES8_NS7_ILi192EEEEEENS_10bfloat16_tEfNS_4arch4Sm80ELb0ELb1ELb0ELb1ELb0ELb0ELb0ELb0ELi2ELi2ELi2ELi2ELb1EEENS1_21CollectiveEpilogueBwdISA_SB_SD_Li256ELb1ELb0ELi4EEENS1_19SingleTileSchedulerILb1ELb0ELb0ELi64EEEEEEEEEvNT_6ParamsE)
        /*0048*/ 	.short	0x0210
        /*004a*/ 	.short	0x0270


	//----- nvinfo : EIATTR_SW_WAR
	.align		4
.L_476:
        /*004c*/ 	.byte	0x04, 0x36
        /*004e*/ 	.short	(.L_478 - .L_477)
.L_477:
        /*0050*/ 	.word	0x00000008
.L_478:


//--------------------- .nv.info._ZN7cutlass13device_kernelIN5flash19enable_sm80_to_sm89INS1_16FlashAttnBwdSm80INS1_25CollectiveMainloopBwdSm80ILi1ELi1EN4cute5tupleIJNS5_1CILi64EEES8_NS7_ILi192EEEEEENS_10bfloat16_tEfNS_4arch4Sm80ELb0ELb1ELb0ELb1ELb1ELb0ELb0ELb0ELi2ELi2ELi2ELi2ELb1EEENS1_21CollectiveEpilogueBwdISA_SB_SD_Li256ELb1ELb0ELi4EEENS1_19SingleTileSchedulerILb1ELb0ELb0ELi64EEEEEEEEEvNT_6ParamsE --------------------------
	.section	.nv.info._ZN7cutlass13device_kernelIN5flash19enable_sm80_to_sm89INS1_16FlashAttnBwdSm80INS1_25CollectiveMainloopBwdSm80ILi1ELi1EN4cute5tupleIJNS5_1CILi64EEES8_NS7_ILi192EEEEEENS_10bfloat16_tEfNS_4arch4Sm80ELb0ELb1ELb0ELb1ELb1ELb0ELb0ELb0ELi2ELi2ELi2ELi2ELb1EEENS1_21CollectiveEpilogueBwdISA_SB_SD_Li256ELb1ELb0ELi4EEENS1_19SingleTileSchedulerILb1ELb0ELb0ELi64EEEEEEEEEvNT_6ParamsE,"",@"SHT_CUDA_INFO"
	.sectionflags	@""
	.align	4


	//----- nvinfo : EIATTR_CUDA_API_VERSION
	.align		4
        /*0000*/ 	.byte	0x04, 0x37
        /*0002*/ 	.short	(.L_480 - .L_479)
.L_479:
        /*0004*/ 	.word	0x00000082


	//----- nvinfo : EIATTR_KPARAM_INFO
	.align		4
.L_480:
        /*0008*/ 	.byte	0x04, 0x17
        /*000a*/ 	.short	(.L_482 - .L_481)
.L_481:
        /*000c*/ 	.word	0x00000000
        /*0010*/ 	.short	0x0000
        /*0012*/ 	.short	0x0000
        /*0014*/ 	.byte	0x00, 0xf0, 0xc1, 0x09


	//----- nvinfo : EIATTR_SPARSE_MMA_MASK
	.align		4
.L_482:
        /*0018*/ 	.byte	0x03, 0x50
        /*001a*/ 	.short	0x0000


	//----- nvinfo : EIATTR_MAXREG_COUNT
	.align		4
        /*001c*/ 	.byte	0x03, 0x1b
        /*001e*/ 	.short	0x00ff


	//----- nvinfo : EIATTR_MERCURY_ISA_VERSION
	.align		4
        /*0020*/ 	.byte	0x03, 0x5f
        /*0022*/ 	.short	0x0101


	//----- nvinfo : EIATTR_EXIT_INSTR_OFFSETS
	.align		4
        /*0024*/ 	.byte	0x04, 0x1c
        /*0026*/ 	.short	(.L_484 - .L_483)


	//   ....[0]....
.L_483:
        /*0028*/ 	.word	0x00000010


	//----- nvinfo : EIATTR_MAX_THREADS
	.align		4
.L_484:
        /*002c*/ 	.byte	0x04, 0x05
        /*002e*/ 	.short	(.L_486 - .L_485)
.L_485:
        /*0030*/ 	.word	0x00000100
        /*0034*/ 	.word	0x00000001
        /*0038*/ 	.word	0x00000001


	//----- nvinfo : EIATTR_CBANK_PARAM_SIZE
	.align		4
.L_486:
        /*003c*/ 	.byte	0x03, 0x19
        /*003e*/ 	.short	0x0270


	//----- nvinfo : EIATTR_PARAM_CBANK
	.align		4
        /*0040*/ 	.byte	0x04, 0x0a
        /*0042*/ 	.short	(.L_488 - .L_487)
	.align		4
.L_487:
        /*0044*/ 	.word	index@(.nv.constant0._ZN7cutlass13device_kernelIN5flash19enable_sm80_to_sm89INS1_16FlashAttnBwdSm80INS1_25CollectiveMainloopBwdSm80ILi1ELi1EN4cute5tupleIJNS5_1CILi64EEES8_NS7_ILi192EEEEEENS_10bfloat16_tEfNS_4arch4Sm80ELb0ELb1ELb0ELb1ELb1ELb0ELb0ELb0ELi2ELi2ELi2ELi2ELb1EEENS1_21CollectiveEpilogueBwdISA_SB_SD_Li256ELb1ELb0ELi4EEENS1_19SingleTileSchedulerILb1ELb0ELb0ELi64EEEEEEEEEvNT_6ParamsE)
        /*0048*/ 	.short	0x0210
        /*004a*/ 	.short	0x0270


	//----- nvinfo : EIATTR_SW_WAR
	.align		4
.L_488:
        /*004c*/ 	.byte	0x04, 0x36
        /*004e*/ 	.short	(.L_490 - .L_489)
.L_489:
        /*0050*/ 	.word	0x00000008
.L_490:


//--------------------- .nv.info._ZN7cutlass13device_kernelIN5flash19enable_sm80_to_sm89INS1_16FlashAttnBwdSm80INS1_25CollectiveMainloopBwdSm80ILi1ELi1EN4cute5tupleIJNS5_1CILi64EEES8_NS7_ILi192EEEEEENS_10bfloat16_tEfNS_4arch4Sm80ELb0ELb1ELb0ELb1ELb0ELb0ELb0ELb0ELi2ELi2ELi2ELi2ELb1EEENS1_24CollectiveEpilogueBwdGQAISA_fSD_Li256ELb1ELb0EEENS1_19SingleTileSchedulerILb1ELb0ELb0ELi64EEEEEEEEEvNT_6ParamsE --------------------------
	.section	.nv.info._ZN7cutlass13device_kernelIN5flash19enable_sm80_to_sm89INS1_16FlashAttnBwdSm80INS1_25CollectiveMainloopBwdSm80ILi1ELi1EN4cute5tupleIJNS5_1CILi64EEES8_NS7_ILi192EEEEEENS_10bfloat16_tEfNS_4arch4Sm80ELb0ELb1ELb0ELb1ELb0ELb0ELb0ELb0ELi2ELi2ELi2ELi2ELb1EEENS1_24CollectiveEpilogueBwdGQAISA_fSD_Li256ELb1ELb0EEENS1_19SingleTileSchedulerILb1ELb0ELb0ELi64EEEEEEEEEvNT_6ParamsE,"",@"SHT_CUDA_INFO"
	.sectionflags	@""
	.align	4


	//----- nvinfo : EIATTR_CUDA_API_VERSION
	.align		4
        /*0000*/ 	.byte	0x04, 0x37
        /*0002*/ 	.short	(.L_492 - .L_491)
.L_491:
        /*0004*/ 	.word	0x00000082


	//----- nvinfo : EIATTR_KPARAM_INFO
	.align		4
.L_492:
        /*0008*/ 	.byte	0x04, 0x17
        /*000a*/ 	.short	(.L_494 - .L_493)
.L_493:
        /*000c*/ 	.word	0x00000000
        /*0010*/ 	.short	0x0000
        /*0012*/ 	.short	0x0000
        /*0014*/ 	.byte	0x00, 0xf0, 0xe1, 0x09


	//----- nvinfo : EIATTR_SPARSE_MMA_MASK
	.align		4
.L_494:
        /*0018*/ 	.byte	0x03, 0x50
        /*001a*/ 	.short	0x0000


	//----- nvinfo : EIATTR_MAXREG_COUNT
	.align		4
        /*001c*/ 	.byte	0x03, 0x1b
        /*001e*/ 	.short	0x00ff


	//----- nvinfo : EIATTR_MERCURY_ISA_VERSION
	.align		4
        /*0020*/ 	.byte	0x03, 0x5f
        /*0022*/ 	.short	0x0101


	//----- nvinfo : EIATTR_EXIT_INSTR_OFFSETS
	.align		4
        /*0024*/ 	.byte	0x04, 0x1c
        /*0026*/ 	.short	(.L_496 - .L_495)


	//   ....[0]....
.L_495:
        /*0028*/ 	.word	0x00000010


	//----- nvinfo : EIATTR_MAX_THREADS
	.align		4
.L_496:
        /*002c*/ 	.byte	0x04, 0x05
        /*002e*/ 	.short	(.L_498 - .L_497)
.L_497:
        /*0030*/ 	.word	0x00000100
        /*0034*/ 	.word	0x00000001
        /*0038*/ 	.word	0x00000001


	//----- nvinfo : EIATTR_CBANK_PARAM_SIZE
	.align		4
.L_498:
        /*003c*/ 	.byte	0x03, 0x19
        /*003e*/ 	.short	0x0278


	//----- nvinfo : EIATTR_PARAM_CBANK
	.align		4
        /*0040*/ 	.byte	0x04, 0x0a
        /*0042*/ 	.short	(.L_500 - .L_499)
	.align		4
.L_499:
        /*0044*/ 	.word	index@(.nv.constant0._ZN7cutlass13device_kernelIN5flash19enable_sm80_to_sm89INS1_16FlashAttnBwdSm80INS1_25CollectiveMainloopBwdSm80ILi1ELi1EN4cute5tupleIJNS5_1CILi64EEES8_NS7_ILi192EEEEEENS_10bfloat16_tEfNS_4arch4Sm80ELb0ELb1ELb0ELb1ELb0ELb0ELb0ELb0ELi2ELi2ELi2ELi2ELb1EEENS1_24CollectiveEpilogueBwdGQAISA_fSD_Li256ELb1ELb0EEENS1_19SingleTileSchedulerILb1ELb0ELb0ELi64EEEEEEEEEvNT_6ParamsE)
        /*0048*/ 	.short	0x0210
        /*004a*/ 	.short	0x0278


	//----- nvinfo : EIATTR_SW_WAR
	.align		4
.L_500:
        /*004c*/ 	.byte	0x04, 0x36
        /*004e*/ 	.short	(.L_502 - .L_501)
.L_501:
        /*0050*/ 	.word	0x00000008
.L_502:


//--------------------- .nv.info._ZN7cutlass13device_kernelIN5flash19enable_sm80_to_sm89INS1_16FlashAttnBwdSm80INS1_25CollectiveMainloopBwdSm80ILi1ELi1EN4cute5tupleIJNS5_1CILi64EEES8_NS7_ILi192EEEEEENS_10bfloat16_tEfNS_4arch4Sm80ELb0ELb1ELb0ELb1ELb1ELb0ELb0ELb0ELi2ELi2ELi2ELi2ELb1EEENS1_24CollectiveEpilogueBwdGQAISA_fSD_Li256ELb1ELb1EEENS1_19SingleTileSchedulerILb1ELb0ELb0ELi64EEEEEEEEEvNT_6ParamsE --------------------------
	.section	.nv.info._ZN7cutlass13device_kernelIN5flash19enable_sm80_to_sm89INS1_16FlashAttnBwdSm80INS1_25CollectiveMainloopBwdSm80ILi1ELi1EN4cute5tupleIJNS5_1CILi64EEES8_NS7_ILi192EEEEEENS_10bfloat16_tEfNS_4arch4Sm80ELb0ELb1ELb0ELb1ELb1ELb0ELb0ELb0ELi2ELi2ELi2ELi2ELb1EEENS1_24CollectiveEpilogueBwdGQAISA_fSD_Li256ELb1ELb1EEENS1_19SingleTileSchedulerILb1ELb0ELb0ELi64EEEEEEEEEvNT_6ParamsE,"",@"SHT_CUDA_INFO"
	.sectionflags	@""
	.align	4


	//----- nvinfo : EIATTR_CUDA_API_VERSION
	.align		4
        /*0000*/ 	.byte	0x04, 0x37
        /*0002*/ 	.short	(.L_504 - .L_503)
.L_503:
        /*0004*/ 	.word	0x00000082


	//----- nvinfo : EIATTR_KPARAM_INFO
	.align		4
.L_504:
        /*0008*/ 	.byte	0x04, 0x17
        /*000a*/ 	.short	(.L_506 - .L_505)
.L_505:
        /*000c*/ 	.word	0x00000000
        /*0010*/ 	.short	0x0000
        /*0012*/ 	.short	0x0000
        /*0014*/ 	.byte	0x00, 0xf0, 0xe1, 0x09


	//----- nvinfo : EIATTR_SPARSE_MMA_MASK
	.align		4
.L_506:
        /*0018*/ 	.byte	0x03, 0x50
        /*001a*/ 	.short	0x0000


	//----- nvinfo : EIATTR_MAXREG_COUNT
	.align		4
        /*001c*/ 	.byte	0x03, 0x1b
        /*001e*/ 	.short	0x00ff


	//----- nvinfo : EIATTR_MERCURY_ISA_VERSION
	.align		4
        /*0020*/ 	.byte	0x03, 0x5f
        /*0022*/ 	.short	0x0101


	//----- nvinfo : EIATTR_EXIT_INSTR_OFFSETS
	.align		4
        /*0024*/ 	.byte	0x04, 0x1c
        /*0026*/ 	.short	(.L_508 - .L_507)


	//   ....[0]....
.L_507:
        /*0028*/ 	.word	0x00000010


	//----- nvinfo : EIATTR_MAX_THREADS
	.align		4
.L_508:
        /*002c*/ 	.byte	0x04, 0x05
        /*002e*/ 	.short	(.L_510 - .L_509)
.L_509:
        /*0030*/ 	.word	0x00000100
        /*0034*/ 	.word	0x00000001
        /*0038*/ 	.word	0x00000001


	//----- nvinfo : EIATTR_CBANK_PARAM_SIZE
	.align		4
.L_510:
        /*003c*/ 	.byte	0x03, 0x19
        /*003e*/ 	.short	0x0278


	//----- nvinfo : EIATTR_PARAM_CBANK
	.align		4
        /*0040*/ 	.byte	0x04, 0x0a
        /*0042*/ 	.short	(.L_512 - .L_511)
	.align		4
.L_511:
        /*0044*/ 	.word	index@(.nv.constant0._ZN7cutlass13device_kernelIN5flash19enable_sm80_to_sm89INS1_16FlashAttnBwdSm80INS1_25CollectiveMainloopBwdSm80ILi1ELi1EN4cute5tupleIJNS5_1CILi64EEES8_NS7_ILi192EEEEEENS_10bfloat16_tEfNS_4arch4Sm80ELb0ELb1ELb0ELb1ELb1ELb0ELb0ELb0ELi2ELi2ELi2ELi2ELb1EEENS1_24CollectiveEpilogueBwdGQAISA_fSD_Li256ELb1ELb1EEENS1_19SingleTileSchedulerILb1ELb0ELb0ELi64EEEEEEEEEvNT_6ParamsE)
        /*0048*/ 	.short	0x0210
        /*004a*/ 	.short	0x0278


	//----- nvinfo : EIATTR_SW_WAR
	.align		4
.L_512:
        /*004c*/ 	.byte	0x04, 0x36
        /*004e*/ 	.short	(.L_514 - .L_513)
.L_513:
        /*0050*/ 	.word	0x00000008
.L_514:


//--------------------- .nv.info._ZN7cutlass13device_kernelIN5flash19enable_sm80_to_sm89INS1_16FlashAttnBwdSm80INS1_25CollectiveMainloopBwdSm80ILi1ELi1EN4cute5tupleIJNS5_1CILi64EEES8_NS7_ILi192EEEEEENS_10bfloat16_tEfNS_4arch4Sm80ELb1ELb0ELb0ELb0ELb0ELb0ELb0ELb0ELi2ELi2ELi2ELi2ELb1EEENS1_21CollectiveEpilogueBwdISA_SB_SD_Li256ELb0ELb0ELi4EEENS1_25SingleTileBwdLPTSchedulerILb0ELi64ELb0EEEEEEEEEvNT_6ParamsE --------------------------
	.section	.nv.info._ZN7cutlass13device_kernelIN5flash19enable_sm80_to_sm89INS1_16FlashAttnBwdSm80INS1_25CollectiveMainloopBwdSm80ILi1ELi1EN4cute5tupleIJNS5_1CILi64EEES8_NS7_ILi192EEEEEENS_10bfloat16_tEfNS_4arch4Sm80ELb1ELb0ELb0ELb0ELb0ELb0ELb0ELb0ELi2ELi2ELi2ELi2ELb1EEENS1_21CollectiveEpilogueBwdISA_SB_SD_Li256ELb0ELb0ELi4EEENS1_25SingleTileBwdLPTSchedulerILb0ELi64ELb0EEEEEEEEEvNT_6ParamsE,"",@"SHT_CUDA_INFO"
	.sectionflags	@""
	.align	4


	//----- nvinfo : EIATTR_CUDA_API_VERSION
	.align		4
        /*0000*/ 	.byte	0x04, 0x37
        /*0002*/ 	.short	(.L_516 - .L_515)
.L_515:
        /*0004*/ 	.word	0x00000082


	//----- nvinfo : EIATTR_KPARAM_INFO
	.align		4
.L_516:
        /*0008*/ 	.byte	0x04, 0x17
        /*000a*/ 	.short	(.L_518 - .L_517)
.L_517:
        /*000c*/ 	.word	0x00000000
        /*0010*/ 	.short	0x0000
        /*0012*/ 	.short	0x0000
        /*0014*/ 	.byte	0x00, 0xf0, 0x21, 0x0a


	//----- nvinfo : EIATTR_SPARSE_MMA_MASK
	.align		4
.L_518:
        /*0018*/ 	.byte	0x03, 0x50
        /*001a*/ 	.short	0x0000


	//----- nvinfo : EIATTR_MAXREG_COUNT
	.align		4
        /*001c*/ 	.byte	0x03, 0x1b
        /*001e*/ 	.short	0x00ff


	//----- nvinfo : EIATTR_MERCURY_ISA_VERSION
	.align		4
        /*0020*/ 	.byte	0x03, 0x5f
        /*0022*/ 	.short	0x0101


	//----- nvinfo : EIATTR_EXIT_INSTR_OFFSETS
	.align		4
        /*0024*/ 	.byte	0x04, 0x1c
        /*0026*/ 	.short	(.L_520 - .L_519)


	//   ....[0]....
.L_519:
        /*0028*/ 	.word	0x00000010


	//----- nvinfo : EIATTR_MAX_THREADS
	.align		4
.L_520:
        /*002c*/ 	.byte	0x04, 0x05
        /*002e*/ 	.short	(.L_522 - .L_521)
.L_521:
        /*0030*/ 	.word	0x00000100
        /*0034*/ 	.word	0x00000001
        /*0038*/ 	.word	0x00000001


	//----- nvinfo : EIATTR_CBANK_PARAM_SIZE
	.align		4
.L_522:
        /*003c*/ 	.byte	0x03, 0x19
        /*003e*/ 	.short	0x0288


	//----- nvinfo : EIATTR_PARAM_CBANK
	.align		4
        /*0040*/ 	.byte	0x04, 0x0a
        /*0042*/ 	.short	(.L_524 - .L_523)
	.align		4
.L_523:
        /*0044*/ 	.word	index@(.nv.constant0._ZN7cutlass13device_kernelIN5flash19enable_sm80_to_sm89INS1_16FlashAttnBwdSm80INS1_25CollectiveMainloopBwdSm80ILi1ELi1EN4cute5tupleIJNS5_1CILi64EEES8_NS7_ILi192EEEEEENS_10bfloat16_tEfNS_4arch4Sm80ELb1ELb0ELb0ELb0ELb0ELb0ELb0ELb0ELi2ELi2ELi2ELi2ELb1EEENS1_21CollectiveEpilogueBwdISA_SB_SD_Li256ELb0ELb0ELi4EEENS1_25SingleTileBwdLPTSchedulerILb0ELi64ELb0EEEEEEEEEvNT_6ParamsE)
        /*0048*/ 	.short	0x0210
        /*004a*/ 	.short	0x0288


	//----- nvinfo : EIATTR_SW_WAR
	.align		4
.L_524:
        /*004c*/ 	.byte	0x04, 0x36
        /*004e*/ 	.short	(.L_526 - .L_525)
.L_525:
        /*0050*/ 	.word	0x00000008
.L_526:


//--------------------- .nv.info._ZN7cutlass13device_kernelIN5flash19enable_sm80_to_sm89INS1_16FlashAttnBwdSm80INS1_25CollectiveMainloopBwdSm80ILi1ELi1EN4cute5tupleIJNS5_1CILi64EEES8_NS7_ILi192EEEEEENS_10bfloat16_tEfNS_4arch4Sm80ELb1ELb0ELb0ELb0ELb1ELb0ELb0ELb0ELi2ELi2ELi2ELi2ELb1EEENS1_21CollectiveEpilogueBwdISA_SB_SD_Li256ELb0ELb0ELi4EEENS1_25SingleTileBwdLPTSchedulerILb0ELi64ELb1EEEEEEEEEvNT_6ParamsE --------------------------
	.section	.nv.info._ZN7cutlass13device_kernelIN5flash19enable_sm80_to_sm89INS1_16FlashAttnBwdSm80INS1_25CollectiveMainloopBwdSm80ILi1ELi1EN4cute5tupleIJNS5_1CILi64EEES8_NS7_ILi192EEEEEENS_10bfloat16_tEfNS_4arch4Sm80ELb1ELb0ELb0ELb0ELb1ELb0ELb0ELb0ELi2ELi2ELi2ELi2ELb1EEENS1_21CollectiveEpilogueBwdISA_SB_SD_Li256ELb0ELb0ELi4EEENS1_25SingleTileBwdLPTSchedulerILb0ELi64ELb1EEEEEEEEEvNT_6ParamsE,"",@"SHT_CUDA_INFO"
	.sectionflags	@""
	.align	4


	//----- nvinfo : EIATTR_CUDA_API_VERSION
	.align		4
        /*0000*/ 	.byte	0x04, 0x37
        /*0002*/ 	.short	(.L_528 - .L_527)
.L_527:
        /*0004*/ 	.word	0x00000082


	//----- nvinfo : EIATTR_KPARAM_INFO
	.align		4
.L_528:
        /*0008*/ 	.byte	0x04, 0x17
        /*000a*/ 	.short	(.L_530 - .L_529)
.L_529:
        /*000c*/ 	.word	0x00000000
        /*0010*/ 	.short	0x0000
        /*0012*/ 	.short	0x0000
        /*0014*/ 	.byte	0x00, 0xf0, 0x21, 0x0a


	//----- nvinfo : EIATTR_SPARSE_MMA_MASK
	.align		4
.L_530:
        /*0018*/ 	.byte	0x03, 0x50
        /*001a*/ 	.short	0x0000


	//----- nvinfo : EIATTR_MAXREG_COUNT
	.align		4
        /*001c*/ 	.byte	0x03, 0x1b
        /*001e*/ 	.short	0x00ff


	//----- nvinfo : EIATTR_MERCURY_ISA_VERSION
	.align		4
        /*0020*/ 	.byte	0x03, 0x5f
        /*0022*/ 	.short	0x0101


	//----- nvinfo : EIATTR_EXIT_INSTR_OFFSETS
	.align		4
        /*0024*/ 	.byte	0x04, 0x1c
        /*0026*/ 	.short	(.L_532 - .L_531)


	//   ....[0]....
.L_531:
        /*0028*/ 	.word	0x00000010


	//----- nvinfo : EIATTR_MAX_THREADS
	.align		4
.L_532:
        /*002c*/ 	.byte	0x04, 0x05
        /*002e*/ 	.short	(.L_534 - .L_533)
.L_533:
        /*0030*/ 	.word	0x00000100
        /*0034*/ 	.word	0x00000001
        /*0038*/ 	.word	0x00000001


	//----- nvinfo : EIATTR_CBANK_PARAM_SIZE
	.align		4
.L_534:
        /*003c*/ 	.byte	0x03, 0x19
        /*003e*/ 	.short	0x0288


	//----- nvinfo : EIATTR_PARAM_CBANK
	.align		4
        /*0040*/ 	.byte	0x04, 0x0a
        /*0042*/ 	.short	(.L_536 - .L_535)
	.align		4
.L_535:
        /*0044*/ 	.word	index@(.nv.constant0._ZN7cutlass13device_kernelIN5flash19enable_sm80_to_sm89INS1_16FlashAttnBwdSm80INS1_25CollectiveMainloopBwdSm80ILi1ELi1EN4cute5tupleIJNS5_1CILi64EEES8_NS7_ILi192EEEEEENS_10bfloat16_tEfNS_4arch4Sm80ELb1ELb0ELb0ELb0ELb1ELb0ELb0ELb0ELi2ELi2ELi2ELi2ELb1EEENS1_21CollectiveEpilogueBwdISA_SB_SD_Li256ELb0ELb0ELi4EEENS1_25SingleTileBwdLPTSchedulerILb0ELi64ELb1EEEEEEEEEvNT_6ParamsE)
        /*0048*/ 	.short	0x0210
        /*004a*/ 	.short	0x0288


	//----- nvinfo : EIATTR_SW_WAR
	.align		4
.L_536:
        /*004c*/ 	.byte	0x04, 0x36
        /*004e*/ 	.short	(.L_538 - .L_537)
.L_537:
        /*0050*/ 	.word	0x00000008
.L_538:


//--------------------- .nv.info._ZN7cutlass13device_kernelIN5flash19enable_sm80_to_sm89INS1_16FlashAttnBwdSm80INS1_25CollectiveMainloopBwdSm80ILi1ELi1EN4cute5tupleIJNS5_1CILi64EEES8_NS7_ILi192EEEEEENS_10bfloat16_tEfNS_4arch4Sm80ELb1ELb0ELb0ELb0ELb0ELb0ELb0ELb0ELi2ELi2ELi2ELi2ELb1EEENS1_24CollectiveEpilogueBwdGQAISA_fSD_Li256ELb0ELb0EEENS1_25SingleTileBwdLPTSchedulerILb0ELi64ELb0EEEEEEEEEvNT_6ParamsE --------------------------
	.section	.nv.info._ZN7cutlass13device_kernelIN5flash19enable_sm80_to_sm89INS1_16FlashAttnBwdSm80INS1_25CollectiveMainloopBwdSm80ILi1ELi1EN4cute5tupleIJNS5_1CILi64EEES8_NS7_ILi192EEEEEENS_10bfloat16_tEfNS_4arch4Sm80ELb1ELb0ELb0ELb0ELb0ELb0ELb0ELb0ELi2ELi2ELi2ELi2ELb1EEENS1_24CollectiveEpilogueBwdGQAISA_fSD_Li256ELb0ELb0EEENS1_25SingleTileBwdLPTSchedulerILb0ELi64ELb0EEEEEEEEEvNT_6ParamsE,"",@"SHT_CUDA_INFO"
	.sectionflags	@""
	.align	4


	//----- nvinfo : EIATTR_CUDA_API_VERSION
	.align		4
        /*0000*/ 	.byte	0x04, 0x37
        /*0002*/ 	.short	(.L_540 - .L_539)
.L_539:
        /*0004*/ 	.word	0x00000082


	//----- nvinfo : EIATTR_KPARAM_INFO
	.align		4
.L_540:
        /*0008*/ 	.byte	0x04, 0x17
        /*000a*/ 	.short	(.L_542 - .L_541)
.L_541:
        /*000c*/ 	.word	0x00000000
        /*0010*/ 	.short	0x0000
        /*0012*/ 	.short	0x0000
        /*0014*/ 	.byte	0x00, 0xf0, 0x41, 0x0a


	//----- nvinfo : EIATTR_SPARSE_MMA_MASK
	.align		4
.L_542:
        /*0018*/ 	.byte	0x03, 0x50
        /*001a*/ 	.short	0x0000


	//----- nvinfo : EIATTR_MAXREG_COUNT
	.align		4
        /*001c*/ 	.byte	0x03, 0x1b
        /*001e*/ 	.short	0x00ff


	//----- nvinfo : EIATTR_MERCURY_ISA_VERSION
	.align		4
        /*0020*/ 	.byte	0x03, 0x5f
        /*0022*/ 	.short	0x0101


	//----- nvinfo : EIATTR_EXIT_INSTR_OFFSETS
	.align		4
        /*0024*/ 	.byte	0x04, 0x1c
        /*0026*/ 	.short	(.L_544 - .L_543)


	//   ....[0]....
.L_543:
        /*0028*/ 	.word	0x00000010


	//----- nvinfo : EIATTR_MAX_THREADS
	.align		4
.L_544:
        /*002c*/ 	.byte	0x04, 0x05
        /*002e*/ 	.short	(.L_546 - .L_545)
.L_545:
        /*0030*/ 	.word	0x00000100
        /*0034*/ 	.word	0x00000001
        /*0038*/ 	.word	0x00000001


	//----- nvinfo : EIATTR_CBANK_PARAM_SIZE
	.align		4
.L_546:
        /*003c*/ 	.byte	0x03, 0x19
        /*003e*/ 	.short	0x0290


	//----- nvinfo : EIATTR_PARAM_CBANK
	.align		4
        /*0040*/ 	.byte	0x04, 0x0a
        /*0042*/ 	.short	(.L_548 - .L_547)
	.align		4
.L_547:
        /*0044*/ 	.word	index@(.nv.constant0._ZN7cutlass13device_kernelIN5flash19enable_sm80_to_sm89INS1_16FlashAttnBwdSm80INS1_25CollectiveMainloopBwdSm80ILi1ELi1EN4cute5tupleIJNS5_1CILi64EEES8_NS7_ILi192EEEEEENS_10bfloat16_tEfNS_4arch4Sm80ELb1ELb0ELb0ELb0ELb0ELb0ELb0ELb0ELi2ELi2ELi2ELi2ELb1EEENS1_24CollectiveEpilogueBwdGQAISA_fSD_Li256ELb0ELb0EEENS1_25SingleTileBwdLPTSchedulerILb0ELi64ELb0EEEEEEEEEvNT_6ParamsE)
        /*0048*/ 	.short	0x0210
        /*004a*/ 	.short	0x0290


	//----- nvinfo : EIATTR_SW_WAR
	.align		4
.L_548:
        /*004c*/ 	.byte	0x04, 0x36
        /*004e*/ 	.short	(.L_550 - .L_549)
.L_549:
        /*0050*/ 	.word	0x00000008
.L_550:


//--------------------- .nv.info._ZN7cutlass13device_kernelIN5flash19enable_sm80_to_sm89INS1_16FlashAttnBwdSm80INS1_25CollectiveMainloopBwdSm80ILi1ELi1EN4cute5tupleIJNS5_1CILi64EEES8_NS7_ILi192EEEEEENS_10bfloat16_tEfNS_4arch4Sm80ELb1ELb0ELb0ELb0ELb1ELb0ELb0ELb0ELi2ELi2ELi2ELi2ELb1EEENS1_24CollectiveEpilogueBwdGQAISA_fSD_Li256ELb0ELb1EEENS1_25SingleTileBwdLPTSchedulerILb0ELi64ELb1EEEEEEEEEvNT_6ParamsE --------------------------
	.section	.nv.info._ZN7cutlass13device_kernelIN5flash19enable_sm80_to_sm89INS1_16FlashAttnBwdSm80INS1_25CollectiveMainloopBwdSm80ILi1ELi1EN4cute5tupleIJNS5_1CILi64EEES8_NS7_ILi192EEEEEENS_10bfloat16_tEfNS_4arch4Sm80ELb1ELb0ELb0ELb0ELb1ELb0ELb0ELb0ELi2ELi2ELi2ELi2ELb1EEENS1_24CollectiveEpilogueBwdGQAISA_fSD_Li256ELb0ELb1EEENS1_25SingleTileBwdLPTSchedulerILb0ELi64ELb1EEEEEEEEEvNT_6ParamsE,"",@"SHT_CUDA_INFO"
	.sectionflags	@""
	.align	4


	//----- nvinfo : EIATTR_CUDA_API_VERSION
	.align		4
        /*0000*/ 	.byte	0x04, 0x37
        /*0002*/ 	.short	(.L_552 - .L_551)
.L_551:
        /*0004*/ 	.word	0x00000082


	//----- nvinfo : EIATTR_KPARAM_INFO
	.align		4
.L_552:
        /*0008*/ 	.byte	0x04, 0x17
        /*000a*/ 	.short	(.L_554 - .L_553)
.L_553:
        /*000c*/ 	.word	0x00000000
        /*0010*/ 	.short	0x0000
        /*0012*/ 	.short	0x0000
        /*0014*/ 	.byte	0x00, 0xf0, 0x41, 0x0a


	//----- nvinfo : EIATTR_SPARSE_MMA_MASK
	.align		4
.L_554:
        /*0018*/ 	.byte	0x03, 0x50
        /*001a*/ 	.short	0x0000


	//----- nvinfo : EIATTR_MAXREG_COUNT
	.align		4
        /*001c*/ 	.byte	0x03, 0x1b
        /*001e*/ 	.short	0x00ff


	//----- nvinfo : EIATTR_MERCURY_ISA_VERSION
	.align		4
        /*0020*/ 	.byte	0x03, 0x5f
        /*0022*/ 	.short	0x0101


	//----- nvinfo : EIATTR_EXIT_INSTR_OFFSETS
	.align		4
        /*0024*/ 	.byte	0x04, 0x1c
        /*0026*/ 	.short	(.L_556 - .L_555)


	//   ....[0]....
.L_555:
        /*0028*/ 	.word	0x00000010


	//----- nvinfo : EIATTR_MAX_THREADS
	.align		4
.L_556:
        /*002c*/ 	.byte	0x04, 0x05
        /*002e*/ 	.short	(.L_558 - .L_557)
.L_557:
        /*0030*/ 	.word	0x00000100
        /*0034*/ 	.word	0x00000001
        /*0038*/ 	.word	0x00000001


	//----- nvinfo : EIATTR_CBANK_PARAM_SIZE
	.align		4
.L_558:
        /*003c*/ 	.byte	0x03, 0x19
        /*003e*/ 	.short	0x0290


	//----- nvinfo : EIATTR_PARAM_CBANK
	.align		4
        /*0040*/ 	.byte	0x04, 0x0a
        /*0042*/ 	.short	(.L_560 - .L_559)
	.align		4
.L_559:
        /*0044*/ 	.word	index@(.nv.constant0._ZN7cutlass13device_kernelIN5flash19enable_sm80_to_sm89INS1_16FlashAttnBwdSm80INS1_25CollectiveMainloopBwdSm80ILi1ELi1EN4cute5tupleIJNS5_1CILi64EEES8_NS7_ILi192EEEEEENS_10bfloat16_tEfNS_4arch4Sm80ELb1ELb0ELb0ELb0ELb1ELb0ELb0ELb0ELi2ELi2ELi2ELi2ELb1EEENS1_24CollectiveEpilogueBwdGQAISA_fSD_Li256ELb0ELb1EEENS1_25SingleTileBwdLPTSchedulerILb0ELi64ELb1EEEEEEEEEvNT_6ParamsE)
        /*0048*/ 	.short	0x0210
        /*004a*/ 	.short	0x0290


	//----- nvinfo : EIATTR_SW_WAR
	.align		4
.L_560:
        /*004c*/ 	.byte	0x04, 0x36
        /*004e*/ 	.short	(.L_562 - .L_561)
.L_561:
        /*0050*/ 	.word	0x00000008
.L_562:


//--------------------- .nv.info._ZN7cutlass13device_kernelIN5flash19enable_sm80_to_sm89INS1_16FlashAttnBwdSm80INS1_25CollectiveMainloopBwdSm80ILi1ELi1EN4cute5tupleIJNS5_1CILi64EEES8_NS7_ILi192EEEEEENS_10bfloat16_tEfNS_4arch4Sm80ELb1ELb0ELb0ELb1ELb0ELb0ELb0ELb0ELi2ELi2ELi2ELi2ELb1EEENS1_21CollectiveEpilogueBwdISA_SB_SD_Li256ELb1ELb0ELi4EEENS1_25SingleTileBwdLPTSchedulerILb1ELi64ELb0EEEEEEEEEvNT_6ParamsE --------------------------
	.section	.nv.info._ZN7cutlass13device_kernelIN5flash19enable_sm80_to_sm89INS1_16FlashAttnBwdSm80INS1_25CollectiveMainloopBwdSm80ILi1ELi1EN4cute5tupleIJNS5_1CILi64EEES8_NS7_ILi192EEEEEENS_10bfloat16_tEfNS_4arch4Sm80ELb1ELb0ELb0ELb1ELb0ELb0ELb0ELb0ELi2ELi2ELi2ELi2ELb1EEENS1_21CollectiveEpilogueBwdISA_SB_SD_Li256ELb1ELb0ELi4EEENS1_25SingleTileBwdLPTSchedulerILb1ELi64ELb0EEEEEEEEEvNT_6ParamsE,"",@"SHT_CUDA_INFO"
	.sectionflags	@""
	.align	4


	//----- nvinfo : EIATTR_CUDA_API_VERSION
	.align		4
        /*0000*/ 	.byte	0x04, 0x37
        /*0002*/ 	.short	(.L_564 - .L_563)
.L_563:
        /*0004*/ 	.word	0x00000082


	//----- nvinfo : EIATTR_KPARAM_INFO
	.align		4
.L_564:
        /*0008*/ 	.byte	0x04, 0x17
        /*000a*/ 	.short	(.L_566 - .L_565)
.L_565:
        /*000c*/ 	.word	0x00000000
        /*0010*/ 	.short	0x0000
        /*0012*/ 	.short	0x0000
        /*0014*/ 	.byte	0x00, 0xf0, 0x21, 0x0a


	//----- nvinfo : EIATTR_SPARSE_MMA_MASK
	.align		4
.L_566:
        /*0018*/ 	.byte	0x03, 0x50
        /*001a*/ 	.short	0x0000


	//----- nvinfo : EIATTR_MAXREG_COUNT
	.align		4
        /*001c*/ 	.byte	0x03, 0x1b
        /*001e*/ 	.short	0x00ff


	//----- nvinfo : EIATTR_MERCURY_ISA_VERSION
	.align		4
        /*0020*/ 	.byte	0x03, 0x5f
        /*0022*/ 	.short	0x0101


	//----- nvinfo : EIATTR_EXIT_INSTR_OFFSETS
	.align		4
        /*0024*/ 	.byte	0x04, 0x1c
        /*0026*/ 	.short	(.L_568 - .L_567)


	//   ....[0]....
.L_567:
        /*0028*/ 	.word	0x00000010


	//----- nvinfo : EIATTR_MAX_THREADS
	.align		4
.L_568:
        /*002c*/ 	.byte	0x04, 0x05
        /*002e*/ 	.short	(.L_570 - .L_569)
.L_569:
        /*0030*/ 	.word	0x00000100
        /*0034*/ 	.word	0x00000001
        /*0038*/ 	.word	0x00000001


	//----- nvinfo : EIATTR_CBANK_PARAM_SIZE
	.align		4
.L_570:
        /*003c*/ 	.byte	0x03, 0x19
        /*003e*/ 	.short	0x0288


	//----- nvinfo : EIATTR_PARAM_CBANK
	.align		4
        /*0040*/ 	.byte	0x04, 0x0a
        /*0042*/ 	.short	(.L_572 - .L_571)
	.align		4
.L_571:
        /*0044*/ 	.word	index@(.nv.constant0._ZN7cutlass13device_kernelIN5flash19enable_sm80_to_sm89INS1_16FlashAttnBwdSm80INS1_25CollectiveMainloopBwdSm80ILi1ELi1EN4cute5tupleIJNS5_1CILi64EEES8_NS7_ILi192EEEEEENS_10bfloat16_tEfNS_4arch4Sm80ELb1ELb0ELb0ELb1ELb0ELb0ELb0ELb0ELi2ELi2ELi2ELi2ELb1EEENS1_21CollectiveEpilogueBwdISA_SB_SD_Li256ELb1ELb0ELi4EEENS1_25SingleTileBwdLPTSchedulerILb1ELi64ELb0EEEEEEEEEvNT_6ParamsE)
        /*0048*/ 	.short	0x0210
        /*004a*/ 	.short	0x0288


	//----- nvinfo : EIATTR_SW_WAR
	.align		4
.L_572:
        /*004c*/ 	.byte	0x04, 0x36
        /*004e*/ 	.short	(.L_574 - .L_573)
.L_573:
        /*0050*/ 	.word	0x00000008
.L_574:


//--------------------- .nv.info._ZN7cutlass13device_kernelIN5flash19enable_sm80_to_sm89INS1_16FlashAttnBwdSm80INS1_25CollectiveMainloopBwdSm80ILi1ELi1EN4cute5tupleIJNS5_1CILi64EEES8_NS7_ILi192EEEEEENS_10bfloat16_tEfNS_4arch4Sm80ELb1ELb0ELb0ELb1ELb1ELb0ELb0ELb0ELi2ELi2ELi2ELi2ELb1EEENS1_21CollectiveEpilogueBwdISA_SB_SD_Li256ELb1ELb0ELi4EEENS1_25SingleTileBwdLPTSchedulerILb1ELi64ELb1EEEEEEEEEvNT_6ParamsE --------------------------
	.section	.nv.info._ZN7cutlass13device_kernelIN5flash19enable_sm80_to_sm89INS1_16FlashAttnBwdSm80INS1_25CollectiveMainloopBwdSm80ILi1ELi1EN4cute5tupleIJNS5_1CILi64EEES8_NS7_ILi192EEEEEENS_10bfloat16_tEfNS_4arch4Sm80ELb1ELb0ELb0ELb1ELb1ELb0ELb0ELb0ELi2ELi2ELi2ELi2ELb1EEENS1_21CollectiveEpilogueBwdISA_SB_SD_Li256ELb1ELb0ELi4EEENS1_25SingleTileBwdLPTSchedulerILb1ELi64ELb1EEEEEEEEEvNT_6ParamsE,"",@"SHT_CUDA_INFO"
	.sectionflags	@""
	.align	4


	//----- nvinfo : EIATTR_CUDA_API_VERSION
	.align		4
        /*0000*/ 	.byte	0x04, 0x37
        /*0002*/ 	.short	(.L_576 - .L_575)
.L_575:
        /*0004*/ 	.word	0x00000082


	//----- nvinfo : EIATTR_KPARAM_INFO
	.align		4
.L_576:
        /*0008*/ 	.byte	0x04, 0x17
        /*000a*/ 	.short	(.L_578 - .L_577)
.L_577:
        /*000c*/ 	.word	0x00000000
        /*0010*/ 	.short	0x0000
        /*0012*/ 	.short	0x0000
        /*0014*/ 	.byte	0x00, 0xf0, 0x21, 0x0a


	//----- nvinfo : EIATTR_SPARSE_MMA_MASK
	.align		4
.L_578:
        /*0018*/ 	.byte	0x03, 0x50
        /*001a*/ 	.short	0x0000


	//----- nvinfo : EIATTR_MAXREG_COUNT
	.align		4
        /*001c*/ 	.byte	0x03, 0x1b
        /*001e*/ 	.short	0x00ff


	//----- nvinfo : EIATTR_MERCURY_ISA_VERSION
	.align		4
        /*0020*/ 	.byte	0x03, 0x5f
        /*0022*/ 	.short	0x0101


	//----- nvinfo : EIATTR_EXIT_INSTR_OFFSETS
	.align		4
        /*0024*/ 	.byte	0x04, 0x1c
        /*0026*/ 	.short	(.L_580 - .L_579)


	//   ....[0]....
.L_579:
        /*0028*/ 	.word	0x00000010


	//----- nvinfo : EIATTR_MAX_THREADS
	.align		4
.L_580:
        /*002c*/ 	.byte	0x04, 0x05
        /*002e*/ 	.short	(.L_582 - .L_581)
.L_581:
        /*0030*/ 	.word	0x00000100
        /*0034*/ 	.word	0x00000001
        /*0038*/ 	.word	0x00000001


	//----- nvinfo : EIATTR_CBANK_PARAM_SIZE
	.align		4
.L_582:
        /*003c*/ 	.byte	0x03, 0x19
        /*003e*/ 	.short	0x0288


	//----- nvinfo : EIATTR_PARAM_CBANK
	.align		4
        /*0040*/ 	.byte	0x04, 0x0a
        /*0042*/ 	.short	(.L_584 - .L_583)
	.align		4
.L_583:
        /*0044*/ 	.word	index@(.nv.constant0._ZN7cutlass13device_kernelIN5flash19enable_sm80_to_sm89INS1_16FlashAttnBwdSm80INS1_25CollectiveMainloopBwdSm80ILi1ELi1EN4cute5tupleIJNS5_1CILi64EEES8_NS7_ILi192EEEEEENS_10bfloat16_tEfNS_4arch4Sm80ELb1ELb0ELb0ELb1ELb1ELb0ELb0ELb0ELi2ELi2ELi2ELi2ELb1EEENS1_21CollectiveEpilogueBwdISA_SB_SD_Li256ELb1ELb0ELi4EEENS1_25SingleTileBwdLPTSchedulerILb1ELi64ELb1EEEEEEEEEvNT_6ParamsE)
        /*0048*/ 	.short	0x0210
        /*004a*/ 	.short	0x0288


	//----- nvinfo : EIATTR_SW_WAR
	.align		4
.L_584:
        /*004c*/ 	.byte	0x04, 0x36
        /*004e*/ 	.short	(.L_586 - .L_585)
.L_585:
        /*0050*/ 	.word	0x00000008
.L_586:


//--------------------- .nv.info._ZN7cutlass13device_kernelIN5flash19enable_sm80_to_sm89INS1_16FlashAttnBwdSm80INS1_25CollectiveMainloopBwdSm80ILi1ELi1EN4cute5tupleIJNS5_1CILi64EEES8_NS7_ILi192EEEEEENS_10bfloat16_tEfNS_4arch4Sm80ELb1ELb0ELb0ELb1ELb0ELb0ELb0ELb0ELi2ELi2ELi2ELi2ELb1EEENS1_24CollectiveEpilogueBwdGQAISA_fSD_Li256ELb1ELb0EEENS1_25SingleTileBwdLPTSchedulerILb1ELi64ELb0EEEEEEEEEvNT_6ParamsE --------------------------
	.section	.nv.info._ZN7cutlass13device_kernelIN5flash19enable_sm80_to_sm89INS1_16FlashAttnBwdSm80INS1_25CollectiveMainloopBwdSm80ILi1ELi1EN4cute5tupleIJNS5_1CILi64EEES8_NS7_ILi192EEEEEENS_10bfloat16_tEfNS_4arch4Sm80ELb1ELb0ELb0ELb1ELb0ELb0ELb0ELb0ELi2ELi2ELi2ELi2ELb1EEENS1_24CollectiveEpilogueBwdGQAISA_fSD_Li256ELb1ELb0EEENS1_25SingleTileBwdLPTSchedulerILb1ELi64ELb0EEEEEEEEEvNT_6ParamsE,"",@"SHT_CUDA_INFO"
	.sectionflags	@""
	.align	4


	//----- nvinfo : EIATTR_CUDA_API_VERSION
	.align		4
        /*0000*/ 	.byte	0x04, 0x37
        /*0002*/ 	.short	(.L_588 - .L_587)
.L_587:
        /*0004*/ 	.word	0x00000082


	//----- nvinfo : EIATTR_KPARAM_INFO
	.align		4
.L_588:
        /*0008*/ 	.byte	0x04, 0x17
        /*000a*/ 	.short	(.L_590 - .L_589)
.L_589:
        /*000c*/ 	.word	0x00000000
        /*0010*/ 	.short	0x0000
        /*0012*/ 	.short	0x0000
        /*0014*/ 	.byte	0x00, 0xf0, 0x41, 0x0a


	//----- nvinfo : EIATTR_SPARSE_MMA_MASK
	.align		4
.L_590:
        /*0018*/ 	.byte	0x03, 0x50
        /*001a*/ 	.short	0x0000


	//----- nvinfo : EIATTR_MAXREG_COUNT
	.align		4
        /*001c*/ 	.byte	0x03, 0x1b
        /*001e*/ 	.short	0x00ff


	//----- nvinfo : EIATTR_MERCURY_ISA_VERSION
	.align		4
        /*0020*/ 	.byte	0x03, 0x5f
        /*0022*/ 	.short	0x0101


	//----- nvinfo : EIATTR_EXIT_INSTR_OFFSETS
	.align		4
        /*0024*/ 	.byte	0x04, 0x1c
        /*0026*/ 	.short	(.L_592 - .L_591)


	//   ....[0]....
.L_591:
        /*0028*/ 	.word	0x00000010


	//----- nvinfo : EIATTR_MAX_THREADS
	.align		4
.L_592:
        /*002c*/ 	.byte	0x04, 0x05
        /*002e*/ 	.short	(.L_594 - .L_593)
.L_593:
        /*0030*/ 	.word	0x00000100
        /*0034*/ 	.word	0x00000001
        /*0038*/ 	.word	0x00000001


	//----- nvinfo : EIATTR_CBANK_PARAM_SIZE
	.align		4
.L_594:
        /*003c*/ 	.byte	0x03, 0x19
        /*003e*/ 	.short	0x0290


	//----- nvinfo : EIATTR_PARAM_CBANK
	.align		4
        /*0040*/ 	.byte	0x04, 0x0a
        /*0042*/ 	.short	(.L_596 - .L_595)
	.align		4
.L_595:
        /*0044*/ 	.word	index@(.nv.constant0._ZN7cutlass13device_kernelIN5flash19enable_sm80_to_sm89INS1_16FlashAttnBwdSm80INS1_25CollectiveMainloopBwdSm80ILi1ELi1EN4cute5tupleIJNS5_1CILi64EEES8_NS7_ILi192EEEEEENS_10bfloat16_tEfNS_4arch4Sm80ELb1ELb0ELb0ELb1ELb0ELb0ELb0ELb0ELi2ELi2ELi2ELi2ELb1EEENS1_24CollectiveEpilogueBwdGQAISA_fSD_Li256ELb1ELb0EEENS1_25SingleTileBwdLPTSchedulerILb1ELi64ELb0EEEEEEEEEvNT_6ParamsE)
        /*0048*/ 	.short	0x0210
        /*004a*/ 	.short	0x0290


	//----- nvinfo : EIATTR_SW_WAR
	.align		4
.L_596:
        /*004c*/ 	.byte	0x04, 0x36
        /*004e*/ 	.short	(.L_598 - .L_597)
.L_597:
        /*0050*/ 	.word	0x00000008
.L_598:


//--------------------- .nv.info._ZN7cutlass13device_kernelIN5flash19enable_sm80_to_sm89INS1_16FlashAttnBwdSm80INS1_25CollectiveMainloopBwdSm80ILi1ELi1EN4cute5tupleIJNS5_1CILi64EEES8_NS7_ILi192EEEEEENS_10bfloat16_tEfNS_4arch4Sm80ELb1ELb0ELb0ELb1ELb1ELb0ELb0ELb0ELi2ELi2ELi2ELi2ELb1EEENS1_24CollectiveEpilogueBwdGQAISA_fSD_Li256ELb1ELb1EEENS1_25SingleTileBwdLPTSchedulerILb1ELi64ELb1EEEEEEEEEvNT_6ParamsE --------------------------
	.section	.nv.info._ZN7cutlass13device_kernelIN5flash19enable_sm80_to_sm89INS1_16FlashAttnBwdSm80INS1_25CollectiveMainloopBwdSm80ILi1ELi1EN4cute5tupleIJNS5_1CILi64EEES8_NS7_ILi192EEEEEENS_10bfloat16_tEfNS_4arch4Sm80ELb1ELb0ELb0ELb1ELb1ELb0ELb0ELb0ELi2ELi2ELi2ELi2ELb1EEENS1_24CollectiveEpilogueBwdGQAISA_fSD_Li256ELb1ELb1EEENS1_25SingleTileBwdLPTSchedulerILb1ELi64ELb1EEEEEEEEEvNT_6ParamsE,"",@"SHT_CUDA_INFO"
	.sectionflags	@""
	.align	4


	//----- nvinfo : EIATTR_CUDA_API_VERSION
	.align		4
        /*0000*/ 	.byte	0x04, 0x37
        /*0002*/ 	.short	(.L_600 - .L_599)
.L_599:
        /*0004*/ 	.word	0x00000082


	//----- nvinfo : EIATTR_KPARAM_INFO
	.align		4
.L_600:
        /*0008*/ 	.byte	0x04, 0x17
        /*000a*/ 	.short	(.L_602 - .L_601)
.L_601:
        /*000c*/ 	.word	0x00000000
        /*0010*/ 	.short	0x0000
        /*0012*/ 	.short	0x0000
        /*0014*/ 	.byte	0x00, 0xf0, 0x41, 0x0a


	//----- nvinfo : EIATTR_SPARSE_MMA_MASK
	.align		4
.L_602:
        /*0018*/ 	.byte	0x03, 0x50
        /*001a*/ 	.short	0x0000


	//----- nvinfo : EIATTR_MAXREG_COUNT
	.align		4
        /*001c*/ 	.byte	0x03, 0x1b
        /*001e*/ 	.short	0x00ff


	//----- nvinfo : EIATTR_MERCURY_ISA_VERSION
	.align		4
        /*0020*/ 	.byte	0x03, 0x5f
        /*0022*/ 	.short	0x0101


	//----- nvinfo : EIATTR_EXIT_INSTR_OFFSETS
	.align		4
        /*0024*/ 	.byte	0x04, 0x1c
        /*0026*/ 	.short	(.L_604 - .L_603)


	//   ....[0]....
.L_603:
        /*0028*/ 	.word	0x00000010


	//----- nvinfo : EIATTR_MAX_THREADS
	.align		4
.L_604:
        /*002c*/ 	.byte	0x04, 0x05
        /*002e*/ 	.short	(.L_606 - .L_605)
.L_605:
        /*0030*/ 	.word	0x00000100
        /*0034*/ 	.word	0x00000001
        /*0038*/ 	.word	0x00000001


	//----- nvinfo : EIATTR_CBANK_PARAM_SIZE
	.align		4
.L_606:
        /*003c*/ 	.byte	0x03, 0x19
        /*003e*/ 	.short	0x0290


	//----- nvinfo : EIATTR_PARAM_CBANK
	.align		4
        /*0040*/ 	.byte	0x04, 0x0a
        /*0042*/ 	.short	(.L_608 - .L_607)
	.align		4
.L_607:
        /*0044*/ 	.word	index@(.nv.constant0._ZN7cutlass13device_kernelIN5flash19enable_sm80_to_sm89INS1_16FlashAttnBwdSm80INS1_25CollectiveMainloopBwdSm80ILi1ELi1EN4cute5tupleIJNS5_1CILi64EEES8_NS7_ILi192EEEEEENS_10bfloat16_tEfNS_4arch4Sm80ELb1ELb0ELb0ELb1ELb1ELb0ELb0ELb0ELi2ELi2ELi2ELi2ELb1EEENS1_24CollectiveEpilogueBwdGQAISA_fSD_Li256ELb1ELb1EEENS1_25SingleTileBwdLPTSchedulerILb1ELi64ELb1EEEEEEEEEvNT_6ParamsE)
        /*0048*/ 	.short	0x0210
        /*004a*/ 	.short	0x0290


	//----- nvinfo : EIATTR_SW_WAR
	.align		4
.L_608:
        /*004c*/ 	.byte	0x04, 0x36
        /*004e*/ 	.short	(.L_610 - .L_609)
.L_609:
        /*0050*/ 	.word	0x00000008
.L_610:


//--------------------- .nv.info._ZN7cutlass13device_kernelIN5flash19enable_sm80_to_sm89INS1_16FlashAttnBwdSm80INS1_25CollectiveMainloopBwdSm80ILi2ELi1EN4cute5tupleIJNS5_1CILi64EEENS7_ILi80EEENS7_ILi192EEEEEENS_10bfloat16_tEfNS_4arch4Sm80ELb0ELb0ELb0ELb0ELb0ELb0ELb1ELb0ELi2ELi4ELi2ELi2ELb0EEENS1_21CollectiveEpilogueBwdISB_SC_SE_Li256ELb0ELb1ELi4EEENS1_19SingleTileSchedulerILb0ELb0ELb0ELi80EEEEEEEEEvNT_6ParamsE --------------------------
	.section	.nv.info._ZN7cutlass13device_kernelIN5flash19enable_sm80_to_sm89INS1_16FlashAttnBwdSm80INS1_25CollectiveMainloopBwdSm80ILi2ELi1EN4cute5tupleIJNS5_1CILi64EEENS7_ILi80EEENS7_ILi192EEEEEENS_10bfloat16_tEfNS_4arch4Sm80ELb0ELb0ELb0ELb0ELb0ELb0ELb1ELb0ELi2ELi4ELi2ELi2ELb0EEENS1_21CollectiveEpilogueBwdISB_SC_SE_Li256ELb0ELb1ELi4EEENS1_19SingleTileSchedulerILb0ELb0ELb0ELi80EEEEEEEEEvNT_6ParamsE,"",@"SHT_CUDA_INFO"
	.sectionflags	@""
	.align	4


	//----- nvinfo : EIATTR_CUDA_API_VERSION
	.align		4
        /*0000*/ 	.byte	0x04, 0x37
        /*0002*/ 	.short	(.L_612 - .L_611)
.L_611:
        /*0004*/ 	.word	0x00000082


	//----- nvinfo : EIATTR_KPARAM_INFO
	.align		4
.L_612:
        /*0008*/ 	.byte	0x04, 0x17
        /*000a*/ 	.short	(.L_614 - .L_613)
.L_613:
        /*000c*/ 	.word	0x00000000
        /*0010*/ 	.short	0x0000
        /*0012*/ 	.short	0x0000
        /*0014*/ 	.byte	0x00, 0xf0, 0xc1, 0x09


	//----- nvinfo : EIATTR_SPARSE_MMA_MASK
	.align		4
.L_614:
        /*0018*/ 	.byte	0x03, 0x50
        /*001a*/ 	.short	0x0000


	//----- nvinfo : EIATTR_MAXREG_COUNT
	.align		4
        /*001c*/ 	.byte	0x03, 0x1b
        /*001e*/ 	.short	0x00ff


	//----- nvinfo : EIATTR_MERCURY_ISA_VERSION
	.align		4
        /*0020*/ 	.byte	0x03, 0x5f
        /*0022*/ 	.short	0x0101


	//----- nvinfo : EIATTR_EXIT_INSTR_OFFSETS
	.align		4
        /*0024*/ 	.byte	0x04, 0x1c
        /*0026*/ 	.short	(.L_616 - .L_615)


	//   ....[0]....
.L_615:
        /*0028*/ 	.word	0x00000010


	//----- nvinfo : EIATTR_MAX_THREADS
	.align		4
.L_616:
        /*002c*/ 	.byte	0x04, 0x05
        /*002e*/ 	.short	(.L_618 - .L_617)
.L_617:
        /*0030*/ 	.word	0x00000100
        /*0034*/ 	.word	0x00000001
        /*0038*/ 	.word	0x00000001


	//----- nvinfo : EIATTR_CBANK_PARAM_SIZE
	.align		4
.L_618:
        /*003c*/ 	.byte	0x03, 0x19
        /*003e*/ 	.short	0x0270


	//----- nvinfo : EIATTR_PARAM_CBANK
	.align		4
        /*0040*/ 	.byte	0x04, 0x0a
        /*0042*/ 	.short	(.L_620 - .L_619)
	.align		4
.L_619:
        /*0044*/ 	.word	index@(.nv.constant0._ZN7cutlass13device_kernelIN5flash19enable_sm80_to_sm89INS1_16FlashAttnBwdSm80INS1_25CollectiveMainloopBwdSm80ILi2ELi1EN4cute5tupleIJNS5_1CILi64EEENS7_ILi80EEENS7_ILi192EEEEEENS_10bfloat16_tEfNS_4arch4Sm80ELb0ELb0ELb0ELb0ELb0ELb0ELb1ELb0ELi2ELi4ELi2ELi2ELb0EEENS1_21CollectiveEpilogueBwdISB_SC_SE_Li256ELb0ELb1ELi4EEENS1_19SingleTileSchedulerILb0ELb0ELb0ELi80EEEEEEEEEvNT_6ParamsE)
        /*0048*/ 	.short	0x0210
        /*004a*/ 	.short	0x0270


	//----- nvinfo : EIATTR_SW_WAR
	.align		4
.L_620:
        /*004c*/ 	.byte	0x04, 0x36
        /*004e*/ 	.short	(.L_622 - .L_621)
.L_621:
        /*0050*/ 	.word	0x00000008
.L_622:


//--------------------- .nv.info._ZN7cutlass13device_kernelIN5flash19enable_sm80_to_sm89INS1_16FlashAttnBwdSm80INS1_25CollectiveMainloopBwdSm80ILi2ELi1EN4cute5tupleIJNS5_1CILi64EEENS7_ILi80EEENS7_ILi192EEEEEENS_10bfloat16_tEfNS_4arch4Sm80ELb0ELb0ELb0ELb0ELb1ELb0ELb1ELb0ELi2ELi4ELi2ELi2ELb0EEENS1_21CollectiveEpilogueBwdISB_SC_SE_Li256ELb0ELb1ELi4EEENS1_19SingleTileSchedulerILb0ELb0ELb0ELi80EEEEEEEEEvNT_6ParamsE --------------------------
	.section	.nv.info._ZN7cutlass13device_kernelIN5flash19enable_sm80_to_sm89INS1_16FlashAttnBwdSm80INS1_25CollectiveMainloopBwdSm80ILi2ELi1EN4cute5tupleIJNS5_1CILi64EEENS7_ILi80EEENS7_ILi192EEEEEENS_10bfloat16_tEfNS_4arch4Sm80ELb0ELb0ELb0ELb0ELb1ELb0ELb1ELb0ELi2ELi4ELi2ELi2ELb0EEENS1_21CollectiveEpilogueBwdISB_SC_SE_Li256ELb0ELb1ELi4EEENS1_19SingleTileSchedulerILb0ELb0ELb0ELi80EEEEEEEEEvNT_6ParamsE,"",@"SHT_CUDA_INFO"
	.sectionflags	@""
	.align	4


	//----- nvinfo : EIATTR_CUDA_API_VERSION
	.align		4
        /*0000*/ 	.byte	0x04, 0x37
        /*0002*/ 	.short	(.L_624 - .L_623)
.L_623:
        /*0004*/ 	.word	0x00000082


	//----- nvinfo : EIATTR_KPARAM_INFO
	.align		4
.L_624:
        /*0008*/ 	.byte	0x04, 0x17
        /*000a*/ 	.short	(.L_626 - .L_625)
.L_625:
        /*000c*/ 	.word	0x00000000
        /*0010*/ 	.short	0x0000
        /*0012*/ 	.short	0x0000
        /*0014*/ 	.byte	0x00, 0xf0, 0xc1, 0x09


	//----- nvinfo : EIATTR_SPARSE_MMA_MASK
	.align		4
.L_626:
        /*0018*/ 	.byte	0x03, 0x50
        /*001a*/ 	.short	0x0000


	//----- nvinfo : EIATTR_MAXREG_COUNT
	.align		4
        /*001c*/ 	.byte	0x03, 0x1b
        /*001e*/ 	.short	0x00ff


	//----- nvinfo : EIATTR_MERCURY_ISA_VERSION
	.align		4
        /*0020*/ 	.byte	0x03, 0x5f
        /*0022*/ 	.short	0x0101


	//----- nvinfo : EIATTR_EXIT_INSTR_OFFSETS
	.align		4
        /*0024*/ 	.byte	0x04, 0x1c
        /*0026*/ 	.short	(.L_628 - .L_627)


	//   ....[0]....
.L_627:
        /*0028*/ 	.word	0x00000010


	//----- nvinfo : EIATTR_MAX_THREADS
	.align		4
.L_628:
        /*002c*/ 	.byte	0x04, 0x05
        /*002e*/ 	.short	(.L_630 - .L_629)
.L_629:
        /*0030*/ 	.word	0x00000100
        /*0034*/ 	.word	0x00000001
        /*0038*/ 	.word	0x00000001


	//----- nvinfo : EIATTR_CBANK_PARAM_SIZE
	.align		4
.L_630:
        /*003c*/ 	.byte	0x03, 0x19
        /*003e*/ 	.short	0x0270


	//----- nvinfo : EIATTR_PARAM_CBANK
	.align		4
        /*0040*/ 	.byte	0x04, 0x0a
        /*0042*/ 	.short	(.L_632 - .L_631)
	.align		4
.L_631:
        /*0044*/ 	.word	index@(.nv.constant0._ZN7cutlass13device_kernelIN5flash19enable_sm80_to_sm89INS1_16FlashAttnBwdSm80INS1_25CollectiveMainloopBwdSm80ILi2ELi1EN4cute5tupleIJNS5_1CILi64EEENS7_ILi80EEENS7_ILi192EEEEEENS_10bfloat16_tEfNS_4arch4Sm80ELb0ELb0ELb0ELb0ELb1ELb0ELb1ELb0ELi2ELi4ELi2ELi2ELb0EEENS1_21CollectiveEpilogueBwdISB_SC_SE_Li256ELb0ELb1ELi4EEENS1_19SingleTileSchedulerILb0ELb0ELb0ELi80EEEEEEEEEvNT_6ParamsE)
        /*0048*/ 	.short	0x0210
        /*004a*/ 	.short	0x0270


	//----- nvinfo : EIATTR_SW_WAR
	.align		4
.L_632:
        /*004c*/ 	.byte	0x04, 0x36
        /*004e*/ 	.short	(.L_634 - .L_633)
.L_633:
        /*0050*/ 	.word	0x00000008
.L_634:


//--------------------- .nv.info._ZN7cutlass13device_kernelIN5flash19enable_sm80_to_sm89INS1_16FlashAttnBwdSm80INS1_25CollectiveMainloopBwdSm80ILi2ELi1EN4cute5tupleIJNS5_1CILi64EEENS7_ILi80EEENS7_ILi192EEEEEENS_10bfloat16_tEfNS_4arch4Sm80ELb0ELb0ELb0ELb0ELb0ELb0ELb1ELb0ELi2ELi4ELi2ELi2ELb0EEENS1_24CollectiveEpilogueBwdGQAISB_fSE_Li256ELb0ELb0EEENS1_19SingleTileSchedulerILb0ELb0ELb0ELi80EEEEEEEEEvNT_6ParamsE --------------------------
	.section	.nv.info._ZN7cutlass13device_kernelIN5flash19enable_sm80_to_sm89INS1_16FlashAttnBwdSm80INS1_25CollectiveMainloopBwdSm80ILi2ELi1EN4cute5tupleIJNS5_1CILi64EEENS7_ILi80EEENS7_ILi192EEEEEENS_10bfloat16_tEfNS_4arch4Sm80ELb0ELb0ELb0ELb0ELb0ELb0ELb1ELb0ELi2ELi4ELi2ELi2ELb0EEENS1_24CollectiveEpilogueBwdGQAISB_fSE_Li256ELb0ELb0EEENS1_19SingleTileSchedulerILb0ELb0ELb0ELi80EEEEEEEEEvNT_6ParamsE,"",@"SHT_CUDA_INFO"
	.sectionflags	@""
	.align	4


	//----- nvinfo : EIATTR_CUDA_API_VERSION
	.align		4
        /*0000*/ 	.byte	0x04, 0x37
        /*0002*/ 	.short	(.L_636 - .L_635)
.L_635:
        /*0004*/ 	.word	0x00000082


	//----- nvinfo : EIATTR_KPARAM_INFO
	.align		4
.L_636:
        /*0008*/ 	.byte	0x04, 0x17
        /*000a*/ 	.short	(.L_638 - .L_637)
.L_637:
        /*000c*/ 	.word	0x00000000
        /*0010*/ 	.short	0x0000
        /*0012*/ 	.short	0x0000
        /*0014*/ 	.byte	0x00, 0xf0, 0xe1, 0x09


	//----- nvinfo : EIATTR_SPARSE_MMA_MASK
	.align		4
.L_638:
        /*0018*/ 	.byte	0x03, 0x50
        /*001a*/ 	.short	0x0000


	//----- nvinfo : EIATTR_MAXREG_COUNT
	.align		4
        /*001c*/ 	.byte	0x03, 0x1b
        /*001e*/ 	.short	0x00ff


	//----- nvinfo : EIATTR_MERCURY_ISA_VERSION
	.align		4
        /*0020*/ 	.byte	0x03, 0x5f
        /*0022*/ 	.short	0x0101


	//----- nvinfo : EIATTR_EXIT_INSTR_OFFSETS
	.align		4
        /*0024*/ 	.byte	0x04, 0x1c
        /*0026*/ 	.short	(.L_640 - .L_639)


	//   ....[0]....
.L_639:
        /*0028*/ 	.word	0x00000010


	//----- nvinfo : EIATTR_MAX_THREADS
	.align		4
.L_640:
        /*002c*/ 	.byte	0x04, 0x05
        /*002e*/ 	.short	(.L_642 - .L_641)
.L_641:
        /*0030*/ 	.word	0x00000100
        /*0034*/ 	.word	0x00000001
        /*0038*/ 	.word	0x00000001


	//----- nvinfo : EIATTR_CBANK_PARAM_SIZE
	.align		4
.L_642:
        /*003c*/ 	.byte	0x03, 0x19
        /*003e*/ 	.short	0x0278


	//----- nvinfo : EIATTR_PARAM_CBANK
	.align		4
        /*0040*/ 	.byte	0x04, 0x0a
        /*0042*/ 	.short	(.L_644 - .L_643)
	.align		4
.L_643:
        /*0044*/ 	.word	index@(.nv.constant0._ZN7cutlass13device_kernelIN5flash19enable_sm80_to_sm89INS1_16FlashAttnBwdSm80INS1_25CollectiveMainloopBwdSm80ILi2ELi1EN4cute5tupleIJNS5_1CILi64EEENS7_ILi80EEENS7_ILi192EEEEEENS_10bfloat16_tEfNS_4arch4Sm80ELb0ELb0ELb0ELb0ELb0ELb0ELb1ELb0ELi2ELi4ELi2ELi2ELb0EEENS1_24CollectiveEpilogueBwdGQAISB_fSE_Li256ELb0ELb0EEENS1_19SingleTileSchedulerILb0ELb0ELb0ELi80EEEEEEEEEvNT_6ParamsE)
        /*0048*/ 	.short	0x0210
        /*004a*/ 	.short	0x0278


	//----- nvinfo : EIATTR_SW_WAR
	.align		4
.L_644:
        /*004c*/ 	.byte	0x04, 0x36
        /*004e*/ 	.short	(.L_646 - .L_645)
.L_645:
        /*0050*/ 	.word	0x00000008
.L_646:


//--------------------- .nv.info._ZN7cutlass13device_kernelIN5flash19enable_sm80_to_sm89INS1_16FlashAttnBwdSm80INS1_25CollectiveMainloopBwdSm80ILi2ELi1EN4cute5tupleIJNS5_1CILi64EEENS7_ILi80EEENS7_ILi192EEEEEENS_10bfloat16_tEfNS_4arch4Sm80ELb0ELb0ELb0ELb0ELb1ELb0ELb1ELb0ELi2ELi4ELi2ELi2ELb0EEENS1_24CollectiveEpilogueBwdGQAISB_fSE_Li256ELb0ELb1EEENS1_19SingleTileSchedulerILb0ELb0ELb0ELi80EEEEEEEEEvNT_6ParamsE --------------------------
	.section	.nv.info._ZN7cutlass13device_kernelIN5flash19enable_sm80_to_sm89INS1_16FlashAttnBwdSm80INS1_25CollectiveMainloopBwdSm80ILi2ELi1EN4cute5tupleIJNS5_1CILi64EEENS7_ILi80EEENS7_ILi192EEEEEENS_10bfloat16_tEfNS_4arch4Sm80ELb0ELb0ELb0ELb0ELb1ELb0ELb1ELb0ELi2ELi4ELi2ELi2ELb0EEENS1_24CollectiveEpilogueBwdGQAISB_fSE_Li256ELb0ELb1EEENS1_19SingleTileSchedulerILb0ELb0ELb0ELi80EEEEEEEEEvNT_6ParamsE,"",@"SHT_CUDA_INFO"
	.sectionflags	@""
	.align	4


	//----- nvinfo : EIATTR_CUDA_API_VERSION
	.align		4
        /*0000*/ 	.byte	0x04, 0x37
        /*0002*/ 	.short	(.L_648 - .L_647)
.L_647:
        /*0004*/ 	.word	0x00000082


	//----- nvinfo : EIATTR_KPARAM_INFO
	.align		4
.L_648:
        /*0008*/ 	.byte	0x04, 0x17
        /*000a*/ 	.short	(.L_650 - .L_649)
.L_649:
        /*000c*/ 	.word	0x00000000
        /*0010*/ 	.short	0x0000
        /*0012*/ 	.short	0x0000
        /*0014*/ 	.byte	0x00, 0xf0, 0xe1, 0x09


	//----- nvinfo : EIATTR_SPARSE_MMA_MASK
	.align		4
.L_650:
        /*0018*/ 	.byte	0x03, 0x50
        /*001a*/ 	.short	0x0000


	//----- nvinfo : EIATTR_MAXREG_COUNT
	.align		4
        /*001c*/ 	.byte	0x03, 0x1b
        /*001e*/ 	.short	0x00ff


	//----- nvinfo : EIATTR_MERCURY_ISA_VERSION
	.align		4
        /*0020*/ 	.byte	0x03, 0x5f
        /*0022*/ 	.short	0x0101


	//----- nvinfo : EIATTR_EXIT_INSTR_OFFSETS
	.align		4
        /*0024*/ 	.byte	0x04, 0x1c
        /*0026*/ 	.short	(.L_652 - .L_651)


	//   ....[0]....
.L_651:
        /*0028*/ 	.word	0x00000010


	//----- nvinfo : EIATTR_MAX_THREADS
	.align		4
.L_652:
        /*002c*/ 	.byte	0x04, 0x05
        /*002e*/ 	.short	(.L_654 - .L_653)
.L_653:
        /*0030*/ 	.word	0x00000100
        /*0034*/ 	.word	0x00000001
        /*0038*/ 	.word	0x00000001


	//----- nvinfo : EIATTR_CBANK_PARAM_SIZE
	.align		4
.L_654:
        /*003c*/ 	.byte	0x03, 0x19
        /*003e*/ 	.short	0x0278


	//----- nvinfo : EIATTR_PARAM_CBANK
	.align		4
        /*0040*/ 	.byte	0x04, 0x0a
        /*0042*/ 	.short	(.L_656 - .L_655)
	.align		4
.L_655:
        /*0044*/ 	.word	index@(.nv.constant0._ZN7cutlass13device_kernelIN5flash19enable_sm80_to_sm89INS1_16FlashAttnBwdSm80INS1_25CollectiveMainloopBwdSm80ILi2ELi1EN4cute5tupleIJNS5_1CILi64EEENS7_ILi80EEENS7_ILi192EEEEEENS_10bfloat16_tEfNS_4arch4Sm80ELb0ELb0ELb0ELb0ELb1ELb0ELb1ELb0ELi2ELi4ELi2ELi2ELb0EEENS1_24CollectiveEpilogueBwdGQAISB_fSE_Li256ELb0ELb1EEENS1_19SingleTileSchedulerILb0ELb0ELb0ELi80EEEEEEEEEvNT_6ParamsE)
        /*0048*/ 	.short	0x0210
        /*004a*/ 	.short	0x0278


	//----- nvinfo : EIATTR_SW_WAR
	.align		4
.L_656:
        /*004c*/ 	.byte	0x04, 0x36
        /*004e*/ 	.short	(.L_658 - .L_657)
.L_657:
        /*0050*/ 	.word	0x00000008
.L_658:


//--------------------- .nv.info._ZN7cutlass13device_kernelIN5flash19enable_sm80_to_sm89INS1_16FlashAttnBwdSm80INS1_25CollectiveMainloopBwdSm80ILi2ELi1EN4cute5tupleIJNS5_1CILi64EEENS7_ILi80EEENS7_ILi192EEEEEENS_10bfloat16_tEfNS_4arch4Sm80ELb0ELb0ELb0ELb1ELb0ELb0ELb1ELb0ELi2ELi4ELi2ELi2ELb0EEENS1_21CollectiveEpilogueBwdISB_SC_SE_Li256ELb1ELb1ELi4EEENS1_19SingleTileSchedulerILb1ELb0ELb0ELi80EEEEEEEEEvNT_6ParamsE --------------------------
	.section	.nv.info._ZN7cutlass13device_kernelIN5flash19enable_sm80_to_sm89INS1_16FlashAttnBwdSm80INS1_25CollectiveMainloopBwdSm80ILi2ELi1EN4cute5tupleIJNS5_1CILi64EEENS7_ILi80EEENS7_ILi192EEEEEENS_10bfloat16_tEfNS_4arch4Sm80ELb0ELb0ELb0ELb1ELb0ELb0ELb1ELb0ELi2ELi4ELi2ELi2ELb0EEENS1_21CollectiveEpilogueBwdISB_SC_SE_Li256ELb1ELb1ELi4EEENS1_19SingleTileSchedulerILb1ELb0ELb0ELi80EEEEEEEEEvNT_6ParamsE,"",@"SHT_CUDA_INFO"
	.sectionflags	@""
	.align	4


	//----- nvinfo : EIATTR_CUDA_API_VERSION
	.align		4
        /*0000*/ 	.byte	0x04, 0x37
        /*0002*/ 	.short	(.L_660 - .L_659)
.L_659:
        /*0004*/ 	.word	0x00000082


	//----- nvinfo : EIATTR_KPARAM_INFO
	.align		4
.L_660:
        /*0008*/ 	.byte	0x04, 0x17
        /*000a*/ 	.short	(.L_662 - .L_661)
.L_661:
        /*000c*/ 	.word	0x00000000
        /*0010*/ 	.short	0x0000
        /*0012*/ 	.short	0x0000
        /*0014*/ 	.byte	0x00, 0xf0, 0xc1, 0x09


	//----- nvinfo : EIATTR_SPARSE_MMA_MASK
	.align		4
.L_662:
        /*0018*/ 	.byte	0x03, 0x50
        /*001a*/ 	.short	0x0000


	//----- nvinfo : EIATTR_MAXREG_COUNT
	.align		4
        /*001c*/ 	.byte	0x03, 0x1b
        /*001e*/ 	.short	0x00ff


	//----- nvinfo : EIATTR_MERCURY_ISA_VERSION
	.align		4
        /*0020*/ 	.byte	0x03, 0x5f
        /*0022*/ 	.short	0x0101


	//----- nvinfo : EIATTR_EXIT_INSTR_OFFSETS
	.align		4
        /*0024*/ 	.byte	0x04, 0x1c
        /*0026*/ 	.short	(.L_664 - .L_663)


	//   ....[0]....
.L_663:
        /*0028*/ 	.word	0x00000010


	//----- nvinfo : EIATTR_MAX_THREADS
	.align		4
.L_664:
        /*002c*/ 	.byte	0x04, 0x05
        /*002e*/ 	.short	(.L_666 - .L_665)
.L_665:
        /*0030*/ 	.word	0x00000100
        /*0034*/ 	.word	0x00000001
        /*0038*/ 	.word	0x00000001


	//----- nvinfo : EIATTR_CBANK_PARAM_SIZE
	.align		4
.L_666:
        /*003c*/ 	.byte	0x03, 0x19
        /*003e*/ 	.short	0x0270


	//----- nvinfo : EIATTR_PARAM_CBANK
	.align		4
        /*0040*/ 	.byte	0x04, 0x0a
        /*0042*/ 	.short	(.L_668 - .L_667)
	.align		4
.L_667:
        /*0044*/ 	.word	index@(.nv.constant0._ZN7cutlass13device_kernelIN5flash19enable_sm80_to_sm89INS1_16FlashAttnBwdSm80INS1_25CollectiveMainloopBwdSm80ILi2ELi1EN4cute5tupleIJNS5_1CILi64EEENS7_ILi80EEENS7_ILi192EEEEEENS_10bfloat16_tEfNS_4arch4Sm80ELb0ELb0ELb0ELb1ELb0ELb0ELb1ELb0ELi2ELi4ELi2ELi2ELb0EEENS1_21CollectiveEpilogueBwdISB_SC_SE_Li256ELb1ELb1ELi4EEENS1_19SingleTileSchedulerILb1ELb0ELb0ELi80EEEEEEEEEvNT_6ParamsE)
        /*0048*/ 	.short	0x0210
        /*004a*/ 	.short	0x0270


	//----- nvinfo : EIATTR_SW_WAR
	.align		4
.L_668:
        /*004c*/ 	.byte	0x04, 0x36
        /*004e*/ 	.short	(.L_670 - .L_669)
.L_669:
        /*0050*/ 	.word	0x00000008
.L_670:


//--------------------- .nv.info._ZN7cutlass13device_kernelIN5flash19enable_sm80_to_sm89INS1_16FlashAttnBwdSm80INS1_25CollectiveMainloopBwdSm80ILi2ELi1EN4cute5tupleIJNS5_1CILi64EEENS7_ILi80EEENS7_ILi192EEEEEENS_10bfloat16_tEfNS_4arch4Sm80ELb0ELb0ELb0ELb1ELb1ELb0ELb1ELb0ELi2ELi4ELi2ELi2ELb0EEENS1_21CollectiveEpilogueBwdISB_SC_SE_Li256ELb1ELb1ELi4EEENS1_19SingleTileSchedulerILb1ELb0ELb0ELi80EEEEEEEEEvNT_6ParamsE --------------------------
	.section	.nv.info._ZN7cutlass13device_kernelIN5flash19enable_sm80_to_sm89INS1_16FlashAttnBwdSm80INS1_25CollectiveMainloopBwdSm80ILi2ELi1EN4cute5tupleIJNS5_1CILi64EEENS7_ILi80EEENS7_ILi192EEEEEENS_10bfloat16_tEfNS_4arch4Sm80ELb0ELb0ELb0ELb1ELb1ELb0ELb1ELb0ELi2ELi4ELi2ELi2ELb0EEENS1_21CollectiveEpilogueBwdISB_SC_SE_Li256ELb1ELb1ELi4EEENS1_19SingleTileSchedulerILb1ELb0ELb0ELi80EEEEEEEEEvNT_6ParamsE,"",@"SHT_CUDA_INFO"
	.sectionflags	@""
	.align	4


	//----- nvinfo : EIATTR_CUDA_API_VERSION
	.align		4
        /*0000*/ 	.byte	0x04, 0x37
        /*0002*/ 	.short	(.L_672 - .L_671)
.L_671:
        /*0004*/ 	.word	0x00000082


	//----- nvinfo : EIATTR_KPARAM_INFO
	.align		4
.L_672:
        /*0008*/ 	.byte	0x04, 0x17
        /*000a*/ 	.short	(.L_674 - .L_673)
.L_673:
        /*000c*/ 	.word	0x00000000
        /*0010*/ 	.short	0x0000
        /*0012*/ 	.short	0x0000
        /*0014*/ 	.byte	0x00, 0xf0, 0xc1, 0x09


	//----- nvinfo : EIATTR_SPARSE_MMA_MASK
	.align		4
.L_674:
        /*0018*/ 	.byte	0x03, 0x50
        /*001a*/ 	.short	0x0000


	//----- nvinfo : EIATTR_MAXREG_COUNT
	.align		4
        /*001c*/ 	.byte	0x03, 0x1b
        /*001e*/ 	.short	0x00ff


	//----- nvinfo : EIATTR_MERCURY_ISA_VERSION
	.align		4
        /*0020*/ 	.byte	0x03, 0x5f
        /*0022*/ 	.short	0x0101


	//----- nvinfo : EIATTR_EXIT_INSTR_OFFSETS
	.align		4
        /*0024*/ 	.byte	0x04, 0x1c
        /*0026*/ 	.short	(.L_676 - .L_675)


	//   ....[0]....
.L_675:
        /*0028*/ 	.word	0x00000010


	//----- nvinfo : EIATTR_MAX_THREADS
	.align		4
.L_676:
        /*002c*/ 	.byte	0x04, 0x05
        /*002e*/ 	.short	(.L_678 - .L_677)
.L_677:
        /*0030*/ 	.word	0x00000100
        /*0034*/ 	.word	0x00000001
        /*0038*/ 	.word	0x00000001


	//----- nvinfo : EIATTR_CBANK_PARAM_SIZE
	.align		4
.L_678:
        /*003c*/ 	.byte	0x03, 0x19
        /*003e*/ 	.short	0x0270


	//----- nvinfo : EIATTR_PARAM_CBANK
	.align		4
        /*0040*/ 	.byte	0x04, 0x0a
        /*0042*/ 	.short	(.L_680 - .L_679)
	.align		4
.L_679:
        /*0044*/ 	.word	index@(.nv.constant0._ZN7cutlass13device_kernelIN5flash19enable_sm80_to_sm89INS1_16FlashAttnBwdSm80INS1_25CollectiveMainloopBwdSm80ILi2ELi1EN4cute5tupleIJNS5_1CILi64EEENS7_ILi80EEENS7_ILi192EEEEEENS_10bfloat16_tEfNS_4arch4Sm80ELb0ELb0ELb0ELb1ELb1ELb0ELb1ELb0ELi2ELi4ELi2ELi2ELb0EEENS1_21CollectiveEpilogueBwdISB_SC_SE_Li256ELb1ELb1ELi4EEENS1_19SingleTileSchedulerILb1ELb0ELb0ELi80EEEEEEEEEvNT_6ParamsE)
        /*0048*/ 	.short	0x0210
        /*004a*/ 	.short	0x0270


	//----- nvinfo : EIATTR_SW_WAR
	.align		4
.L_680:
        /*004c*/ 	.byte	0x04, 0x36
        /*004e*/ 	.short	(.L_682 - .L_681)
.L_681:
        /*0050*/ 	.word	0x00000008
.L_682:


//--------------------- .nv.info._ZN7cutlass13device_kernelIN5flash19enable_sm80_to_sm89INS1_16FlashAttnBwdSm80INS1_25CollectiveMainloopBwdSm80ILi2ELi1EN4cute5tupleIJNS5_1CILi64EEENS7_ILi80EEENS7_ILi192EEEEEENS_10bfloat16_tEfNS_4arch4Sm80ELb0ELb0ELb0ELb1ELb0ELb0ELb1ELb0ELi2ELi4ELi2ELi2ELb0EEENS1_24CollectiveEpilogueBwdGQAISB_fSE_Li256ELb1ELb0EEENS1_19SingleTileSchedulerILb1ELb0ELb0ELi80EEEEEEEEEvNT_6ParamsE --------------------------
	.section	.nv.info._ZN7cutlass13device_kernelIN5flash19enable_sm80_to_sm89INS1_16FlashAttnBwdSm80INS1_25CollectiveMainloopBwdSm80ILi2ELi1EN4cute5tupleIJNS5_1CILi64EEENS7_ILi80EEENS7_ILi192EEEEEENS_10bfloat16_tEfNS_4arch4Sm80ELb0ELb0ELb0ELb1ELb0ELb0ELb1ELb0ELi2ELi4ELi2ELi2ELb0EEENS1_24CollectiveEpilogueBwdGQAISB_fSE_Li256ELb1ELb0EEENS1_19SingleTileSchedulerILb1ELb0ELb0ELi80EEEEEEEEEvNT_6ParamsE,"",@"SHT_CUDA_INFO"
	.sectionflags	@""
	.align	4


	//----- nvinfo : EIATTR_CUDA_API_VERSION
	.align		4
        /*0000*/ 	.byte	0x04, 0x37
        /*0002*/ 	.short	(.L_684 - .L_683)
.L_683:
        /*0004*/ 	.word	0x00000082


	//----- nvinfo : EIATTR_KPARAM_INFO
	.align		4
.L_684:
        /*0008*/ 	.byte	0x04, 0x17
        /*000a*/ 	.short	(.L_686 - .L_685)
.L_685:
        /*000c*/ 	.word	0x00000000
        /*0010*/ 	.short	0x0000
        /*0012*/ 	.short	0x0000
        /*0014*/ 	.byte	0x00, 0xf0, 0xe1, 0x09


	//----- nvinfo : EIATTR_SPARSE_MMA_MASK
	.align		4
.L_686:
        /*0018*/ 	.byte	0x03, 0x50
        /*001a*/ 	.short	0x0000


	//----- nvinfo : EIATTR_MAXREG_COUNT
	.align		4
        /*001c*/ 	.byte	0x03, 0x1b
        /*001e*/ 	.short	0x00ff


	//----- nvinfo : EIATTR_MERCURY_ISA_VERSION
	.align		4
        /*0020*/ 	.byte	0x03, 0x5f
        /*0022*/ 	.short	0x0101


	//----- nvinfo : EIATTR_EXIT_INSTR_OFFSETS
	.align		4
        /*0024*/ 	.byte	0x04, 0x1c
        /*0026*/ 	.short	(.L_688 - .L_687)


	//   ....[0]....
.L_687:
        /*0028*/ 	.word	0x00000010


	//----- nvinfo : EIATTR_MAX_THREADS
	.align		4
.L_688:
        /*002c*/ 	.byte	0x04, 0x05
        /*002e*/ 	.short	(.L_690 - .L_689)
.L_689:
        /*0030*/ 	.word	0x00000100
        /*0034*/ 	.word	0x00000001
        /*0038*/ 	.word	0x00000001


	//----- nvinfo : EIATTR_CBANK_PARAM_SIZE
	.align		4
.L_690:
        /*003c*/ 	.byte	0x03, 0x19
        /*003e*/ 	.short	0x0278


	//----- nvinfo : EIATTR_PARAM_CBANK
	.align		4
        /*0040*/ 	.byte	0x04, 0x0a
        /*0042*/ 	.short	(.L_692 - .L_691)
	.align		4
.L_691:
        /*0044*/ 	.word	index@(.nv.constant0._ZN7cutlass13device_kernelIN5flash19enable_sm80_to_sm89INS1_16FlashAttnBwdSm80INS1_25CollectiveMainloopBwdSm80ILi2ELi1EN4cute5tupleIJNS5_1CILi64EEENS7_ILi80EEENS7_ILi192EEEEEENS_10bfloat16_tEfNS_4arch4Sm80ELb0ELb0ELb0ELb1ELb0ELb0ELb1ELb0ELi2ELi4ELi2ELi2ELb0EEENS1_24CollectiveEpilogueBwdGQAISB_fSE_Li256ELb1ELb0EEENS1_19SingleTileSchedulerILb1ELb0ELb0ELi80EEEEEEEEEvNT_6ParamsE)
        /*0048*/ 	.short	0x0210
        /*004a*/ 	.short	0x0278


	//----- nvinfo : EIATTR_SW_WAR
	.align		4
.L_692:
        /*004c*/ 	.byte	0x04, 0x36
        /*004e*/ 	.short	(.L_694 - .L_693)
.L_693:
        /*0050*/ 	.word	0x00000008
.L_694:


//--------------------- .nv.info._ZN7cutlass13device_kernelIN5flash19enable_sm80_to_sm89INS1_16FlashAttnBwdSm80INS1_25CollectiveMainloopBwdSm80ILi2ELi1EN4cute5tupleIJNS5_1CILi64EEENS7_ILi80EEENS7_ILi192EEEEEENS_10bfloat16_tEfNS_4arch4Sm80ELb0ELb0ELb0ELb1ELb1ELb0ELb1ELb0ELi2ELi4ELi2ELi2ELb0EEENS1_24CollectiveEpilogueBwdGQAISB_fSE_Li256ELb1ELb1EEENS1_19SingleTileSchedulerILb1ELb0ELb0ELi80EEEEEEEEEvNT_6ParamsE --------------------------
	.section	.nv.info._ZN7cutlass13device_kernelIN5flash19enable_sm80_to_sm89INS1_16FlashAttnBwdSm80INS1_25CollectiveMainloopBwdSm80ILi2ELi1EN4cute5tupleIJNS5_1CILi64EEENS7_ILi80EEENS7_ILi192EEEEEENS_10bfloat16_tEfNS_4arch4Sm80ELb0ELb0ELb0ELb1ELb1ELb0ELb1ELb0ELi2ELi4ELi2ELi2ELb0EEENS1_24CollectiveEpilogueBwdGQAISB_fSE_Li256ELb1ELb1EEENS1_19SingleTileSchedulerILb1ELb0ELb0ELi80EEEEEEEEEvNT_6ParamsE,"",@"SHT_CUDA_INFO"
	.sectionflags	@""
	.align	4


	//----- nvinfo : EIATTR_CUDA_API_VERSION
	.align		4
        /*0000*/ 	.byte	0x04, 0x37
        /*0002*/ 	.short	(.L_696 - .L_695)
.L_695:
        /*0004*/ 	.word	0x00000082


	//----- nvinfo : EIATTR_KPARAM_INFO
	.align		4
.L_696:
        /*0008*/ 	.byte	0x04, 0x17
        /*000a*/ 	.short	(.L_698 - .L_697)
.L_697:
        /*000c*/ 	.word	0x00000000
        /*0010*/ 	.short	0x0000
        /*0012*/ 	.short	0x0000
        /*0014*/ 	.byte	0x00, 0xf0, 0xe1, 0x09


	//----- nvinfo : EIATTR_SPARSE_MMA_MASK
	.align		4
.L_698:
        /*0018*/ 	.byte	0x03, 0x50
        /*001a*/ 	.short	0x0000


	//----- nvinfo : EIATTR_MAXREG_COUNT
	.align		4
        /*001c*/ 	.byte	0x03, 0x1b
        /*001e*/ 	.short	0x00ff


	//----- nvinfo : EIATTR_MERCURY_ISA_VERSION
	.align		4
        /*0020*/ 	.byte	0x03, 0x5f
        /*0022*/ 	.short	0x0101


	//----- nvinfo : EIATTR_EXIT_INSTR_OFFSETS
	.align		4
        /*0024*/ 	.byte	0x04, 0x1c
        /*0026*/ 	.short	(.L_700 - .L_699)


	//   ....[0]....
.L_699:
        /*0028*/ 	.word	0x00000010


	//----- nvinfo : EIATTR_MAX_THREADS
	.align		4
.L_700:
        /*002c*/ 	.byte	0x04, 0x05
        /*002e*/ 	.short	(.L_702 - .L_701)
.L_701:
        /*0030*/ 	.word	0x00000100
        /*0034*/ 	.word	0x00000001
        /*0038*/ 	.word	0x00000001


	//----- nvinfo : EIATTR_CBANK_PARAM_SIZE
	.align		4
.L_702:
        /*003c*/ 	.byte	0x03, 0x19
        /*003e*/ 	.short	0x0278


	//----- nvinfo : EIATTR_PARAM_CBANK
	.align		4
        /*0040*/ 	.byte	0x04, 0x0a
        /*0042*/ 	.short	(.L_704 - .L_703)
	.align		4
.L_703:
        /*0044*/ 	.word	index@(.nv.constant0._ZN7cutlass13device_kernelIN5flash19enable_sm80_to_sm89INS1_16FlashAttnBwdSm80INS1_25CollectiveMainloopBwdSm80ILi2ELi1EN4cute5tupleIJNS5_1CILi64EEENS7_ILi80EEENS7_ILi192EEEEEENS_10bfloat16_tEfNS_4arch4Sm80ELb0ELb0ELb0ELb1ELb1ELb0ELb1ELb0ELi2ELi4ELi2ELi2ELb0EEENS1_24CollectiveEpilogueBwdGQAISB_fSE_Li256ELb1ELb1EEENS1_19SingleTileSchedulerILb1ELb0ELb0ELi80EEEEEEEEEvNT_6ParamsE)
        /*0048*/ 	.short	0x0210
        /*004a*/ 	.short	0x0278


	//----- nvinfo : EIATTR_SW_WAR
	.align		4
.L_704:
        /*004c*/ 	.byte	0x04, 0x36
        /*004e*/ 	.short	(.L_706 - .L_705)
.L_705:
        /*0050*/ 	.word	0x00000008
.L_706:


//--------------------- .nv.info._ZN7cutlass13device_kernelIN5flash19enable_sm80_to_sm89INS1_16FlashAttnBwdSm80INS1_25CollectiveMainloopBwdSm80ILi2ELi1EN4cute5tupleIJNS5_1CILi64EEENS7_ILi80EEENS7_ILi192EEEEEENS_10bfloat16_tEfNS_4arch4Sm80ELb0ELb1ELb0ELb0ELb0ELb0ELb1ELb0ELi2ELi4ELi2ELi2ELb0EEENS1_21CollectiveEpilogueBwdISB_SC_SE_Li256ELb0ELb1ELi4EEENS1_19SingleTileSchedulerILb0ELb0ELb0ELi80EEEEEEEEEvNT_6ParamsE --------------------------
	.section	.nv.info._ZN7cutlass13device_kernelIN5flash19enable_sm80_to_sm89INS1_16FlashAttnBwdSm80INS1_25CollectiveMainloopBwdSm80ILi2ELi1EN4cute5tupleIJNS5_1CILi64EEENS7_ILi80EEENS7_ILi192EEEEEENS_10bfloat16_tEfNS_4arch4Sm80ELb0ELb1ELb0ELb0ELb0ELb0ELb1ELb0ELi2ELi4ELi2ELi2ELb0EEENS1_21CollectiveEpilogueBwdISB_SC_SE_Li256ELb0ELb1ELi4EEENS1_19SingleTileSchedulerILb0ELb0ELb0ELi80EEEEEEEEEvNT_6ParamsE,"",@"SHT_CUDA_INFO"
	.sectionflags	@""
	.align	4


	//----- nvinfo : EIATTR_CUDA_API_VERSION
	.align		4
        /*0000*/ 	.byte	0x04, 0x37
        /*0002*/ 	.short	(.L_708 - .L_707)
.L_707:
        /*0004*/ 	.word	0x00000082


	//----- nvinfo : EIATTR_KPARAM_INFO
	.align		4
.L_708:
        /*0008*/ 	.byte	0x04, 0x17
        /*000a*/ 	.short	(.L_710 - .L_709)
.L_709:
        /*000c*/ 	.word	0x00000000
        /*0010*/ 	.short	0x0000
        /*0012*/ 	.short	0x0000
        /*0014*/ 	.byte	0x00, 0xf0, 0xc1, 0x09


	//----- nvinfo : EIATTR_SPARSE_MMA_MASK
	.align		4
.L_710:
        /*0018*/ 	.byte	0x03, 0x50
        /*001a*/ 	.short	0x0000


	//----- nvinfo : EIATTR_MAXREG_COUNT
	.align		4
        /*001c*/ 	.byte	0x03, 0x1b
        /*001e*/ 	.short	0x00ff


	//----- nvinfo : EIATTR_MERCURY_ISA_VERSION
	.align		4
        /*0020*/ 	.byte	0x03, 0x5f
        /*0022*/ 	.short	0x0101


	//----- nvinfo : EIATTR_EXIT_INSTR_OFFSETS
	.align		4
        /*0024*/ 	.byte	0x04, 0x1c
        /*0026*/ 	.short	(.L_712 - .L_711)


	//   ....[0]....
.L_711:
        /*0028*/ 	.word	0x00000010


	//----- nvinfo : EIATTR_MAX_THREADS
	.align		4
.L_712:
        /*002c*/ 	.byte	0x04, 0x05
        /*002e*/ 	.short	(.L_714 - .L_713)
.L_713:
        /*0030*/ 	.word	0x00000100
        /*0034*/ 	.word	0x00000001
        /*0038*/ 	.word	0x00000001


	//----- nvinfo : EIATTR_CBANK_PARAM_SIZE
	.align		4
.L_714:
        /*003c*/ 	.byte	0x03, 0x19
        /*003e*/ 	.short	0x0270


	//----- nvinfo : EIATTR_PARAM_CBANK
	.align		4
        /*0040*/ 	.byte	0x04, 0x0a
        /*0042*/ 	.short	(.L_716 - .L_715)
	.align		4
.L_715:
        /*0044*/ 	.word	index@(.nv.constant0._ZN7cutlass13device_kernelIN5flash19enable_sm80_to_sm89INS1_16FlashAttnBwdSm80INS1_25CollectiveMainloopBwdSm80ILi2ELi1EN4cute5tupleIJNS5_1CILi64EEENS7_ILi80EEENS7_ILi192EEEEEENS_10bfloat16_tEfNS_4arch4Sm80ELb0ELb1ELb0ELb0ELb0ELb0ELb1ELb0ELi2ELi4ELi2ELi2ELb0EEENS1_21CollectiveEpilogueBwdISB_SC_SE_Li256ELb0ELb1ELi4EEENS1_19SingleTileSchedulerILb0ELb0ELb0ELi80EEEEEEEEEvNT_6ParamsE)
        /*0048*/ 	.short	0x0210
        /*004a*/ 	.short	0x0270


	//----- nvinfo : EIATTR_SW_WAR
	.align		4
.L_716:
        /*004c*/ 	.byte	0x04, 0x36
        /*004e*/ 	.short	(.L_718 - .L_717)
.L_717:
        /*0050*/ 	.word	0x00000008
.L_718:


//--------------------- .nv.info._ZN7cutlass13device_kernelIN5flash19enable_sm80_to_sm89INS1_16FlashAttnBwdSm80INS1_25CollectiveMainloopBwdSm80ILi2ELi1EN4cute5tupleIJNS5_1CILi64EEENS7_ILi80EEENS7_ILi192EEEEEENS_10bfloat16_tEfNS_4arch4Sm80ELb0ELb1ELb0ELb0ELb1ELb0ELb1ELb0ELi2ELi4ELi2ELi2ELb0EEENS1_21CollectiveEpilogueBwdISB_SC_SE_Li256ELb0ELb1ELi4EEENS1_19SingleTileSchedulerILb0ELb0ELb0ELi80EEEEEEEEEvNT_6ParamsE --------------------------
	.section	.nv.info._ZN7cutlass13device_kernelIN5flash19enable_sm80_to_sm89INS1_16FlashAttnBwdSm80INS1_25CollectiveMainloopBwdSm80ILi2ELi1EN4cute5tupleIJNS5_1CILi64EEENS7_ILi80EEENS7_ILi192EEEEEENS_10bfloat16_tEfNS_4arch4Sm80ELb0ELb1ELb0ELb0ELb1ELb0ELb1ELb0ELi2ELi4ELi2ELi2ELb0EEENS1_21CollectiveEpilogueBwdISB_SC_SE_Li256ELb0ELb1ELi4EEENS1_19SingleTileSchedulerILb0ELb0ELb0ELi80EEEEEEEEEvNT_6ParamsE,"",@"SHT_CUDA_INFO"
	.sectionflags	@""
	.align	4


	//----- nvinfo : EIATTR_CUDA_API_VERSION
	.align		4
        /*0000*/ 	.byte	0x04, 0x37
        /*0002*/ 	.short	(.L_720 - .L_719)
.L_719:
        /*0004*/ 	.word	0x00000082


	//----- nvinfo : EIATTR_KPARAM_INFO
	.align		4
.L_720:
        /*0008*/ 	.byte	0x04, 0x17
        /*000a*/ 	.short	(.L_722 - .L_721)
.L_721:
        /*000c*/ 	.word	0x00000000
        /*0010*/ 	.short	0x0000
        /*0012*/ 	.short	0x0000
        /*0014*/ 	.byte	0x00, 0xf0, 0xc1, 0x09


	//----- nvinfo : EIATTR_SPARSE_MMA_MASK
	.align		4
.L_722:
        /*0018*/ 	.byte	0x03, 0x50
        /*001a*/ 	.short	0x0000


	//----- nvinfo : EIATTR_MAXREG_COUNT
	.align		4
        /*001c*/ 	.byte	0x03, 0x1b
        /*001e*/ 	.short	0x00ff


	//----- nvinfo : EIATTR_MERCURY_ISA_VERSION
	.align		4
        /*0020*/ 	.byte	0x03, 0x5f
        /*0022*/ 	.short	0x0101


	//----- nvinfo : EIATTR_EXIT_INSTR_OFFSETS
	.align		4
        /*0024*/ 	.byte	0x04, 0x1c
        /*0026*/ 	.short	(.L_724 - .L_723)


	//   ....[0]....
.L_723:
        /*0028*/ 	.word	0x00000010


	//----- nvinfo : EIATTR_MAX_THREADS
	.align		4
.L_724:
        /*002c*/ 	.byte	0x04, 0x05
        /*002e*/ 	.short	(.L_726 - .L_725)
.L_725:
        /*0030*/ 	.word	0x00000100
        /*0034*/ 	.word	0x00000001
        /*0038*/ 	.word	0x00000001


	//----- nvinfo : EIATTR_CBANK_PARAM_SIZE
	.align		4
.L_726:
        /*003c*/ 	.byte	0x03, 0x19
        /*003e*/ 	.short	0x0270


	//----- nvinfo : EIATTR_PARAM_CBANK
	.align		4
        /*0040*/ 	.byte	0x04, 0x0a
        /*0042*/ 	.short	(.L_728 - .L_727)
	.align		4
.L_727:
        /*0044*/ 	.word	index@(.nv.constant0._ZN7cutlass13device_kernelIN5flash19enable_sm80_to_sm89INS1_16FlashAttnBwdSm80INS1_25CollectiveMainloopBwdSm80ILi2ELi1EN4cute5tupleIJNS5_1CILi64EEENS7_ILi80EEENS7_ILi192EEEEEENS_10bfloat16_tEfNS_4arch4Sm80ELb0ELb1ELb0ELb0ELb1ELb0ELb1ELb0ELi2ELi4ELi2ELi2ELb0EEENS1_21CollectiveEpilogueBwdISB_SC_SE_Li256ELb0ELb1ELi4EEENS1_19SingleTileSchedulerILb0ELb0ELb0ELi80EEEEEEEEEvNT_6ParamsE)
        /*0048*/ 	.short	0x0210
        /*004a*/ 	.short	0x0270


	//----- nvinfo : EIATTR_SW_WAR
	.align		4
.L_728:
        /*004c*/ 	.byte	0x04, 0x36
        /*004e*/ 	.short	(.L_730 - .L_729)
.L_729:
        /*0050*/ 	.word	0x00000008
.L_730:


//--------------------- .nv.info._ZN7cutlass13device_kernelIN5flash19enable_sm80_to_sm89INS1_16FlashAttnBwdSm80INS1_25CollectiveMainloopBwdSm80ILi2ELi1EN4cute5tupleIJNS5_1CILi64EEENS7_ILi80EEENS7_ILi192EEEEEENS_10bfloat16_tEfNS_4arch4Sm80ELb0ELb1ELb0ELb0ELb0ELb0ELb1ELb0ELi2ELi4ELi2ELi2ELb0EEENS1_24CollectiveEpilogueBwdGQAISB_fSE_Li256ELb0ELb0EEENS1_19SingleTileSchedulerILb0ELb0ELb0ELi80EEEEEEEEEvNT_6ParamsE --------------------------
	.section	.nv.info._ZN7cutlass13device_kernelIN5flash19enable_sm80_to_sm89INS1_16FlashAttnBwdSm80INS1_25CollectiveMainloopBwdSm80ILi2ELi1EN4cute5tupleIJNS5_1CILi64EEENS7_ILi80EEENS7_ILi192EEEEEENS_10bfloat16_tEfNS_4arch4Sm80ELb0ELb1ELb0ELb0ELb0ELb0ELb1ELb0ELi2ELi4ELi2ELi2ELb0EEENS1_24CollectiveEpilogueBwdGQAISB_fSE_Li256ELb0ELb0EEENS1_19SingleTileSchedulerILb0ELb0ELb0ELi80EEEEEEEEEvNT_6ParamsE,"",@"SHT_CUDA_INFO"
	.sectionflags	@""
	.align	4


	//----- nvinfo : EIATTR_CUDA_API_VERSION
	.align		4
        /*0000*/ 	.byte	0x04, 0x37
        /*0002*/ 	.short	(.L_732 - .L_731)
.L_731:
        /*0004*/ 	.word	0x00000082


	//----- nvinfo : EIATTR_KPARAM_INFO
	.align		4
.L_732:
        /*0008*/ 	.byte	0x04, 0x17
        /*000a*/ 	.short	(.L_734 - .L_733)
.L_733:
        /*000c*/ 	.word	0x00000000
        /*0010*/ 	.short	0x0000
        /*0012*/ 	.short	0x0000
        /*0014*/ 	.byte	0x00, 0xf0, 0xe1, 0x09


	//----- nvinfo : EIATTR_SPARSE_MMA_MASK
	.align		4
.L_734:
        /*0018*/ 	.byte	0x03, 0x50
        /*001a*/ 	.short	0x0000


	//----- nvinfo : EIATTR_MAXREG_COUNT
	.align		4
        /*001c*/ 	.byte	0x03, 0x1b
        /*001e*/ 	.short	0x00ff


	//----- nvinfo : EIATTR_MERCURY_ISA_VERSION
	.align		4
        /*0020*/ 	.byte	0x03, 0x5f
        /*0022*/ 	.short	0x0101


	//----- nvinfo : EIATTR_EXIT_INSTR_OFFSETS
	.align		4
        /*0024*/ 	.byte	0x04, 0x1c
        /*0026*/ 	.short	(.L_736 - .L_735)


	//   ....[0]....
.L_735:
        /*0028*/ 	.word	0x00000010


	//----- nvinfo : EIATTR_MAX_THREADS
	.align		4
.L_736:
        /*002c*/ 	.byte	0x04, 0x05
        /*002e*/ 	.short	(.L_738 - .L_737)
.L_737:
        /*0030*/ 	.word	0x00000100
        /*0034*/ 	.word	0x00000001
        /*0038*/ 	.word	0x00000001


	//----- nvinfo : EIATTR_CBANK_PARAM_SIZE
	.align		4
.L_738:
        /*003c*/ 	.byte	0x03, 0x19
        /*003e*/ 	.short	0x0278


	//----- nvinfo : EIATTR_PARAM_CBANK
	.align		4
        /*0040*/ 	.byte	0x04, 0x0a
        /*0042*/ 	.short	(.L_740 - .L_739)
	.align		4
.L_739:
        /*0044*/ 	.word	index@(.nv.constant0._ZN7cutlass13device_kernelIN5flash19enable_sm80_to_sm89INS1_16FlashAttnBwdSm80INS1_25CollectiveMainloopBwdSm80ILi2ELi1EN4cute5tupleIJNS5_1CILi64EEENS7_ILi80EEENS7_ILi192EEEEEENS_10bfloat16_tEfNS_4arch4Sm80ELb0ELb1ELb0ELb0ELb0ELb0ELb1ELb0ELi2ELi4ELi2ELi2ELb0EEENS1_24CollectiveEpilogueBwdGQAISB_fSE_Li256ELb0ELb0EEENS1_19SingleTileSchedulerILb0ELb0ELb0ELi80EEEEEEEEEvNT_6ParamsE)
        /*0048*/ 	.short	0x0210
        /*004a*/ 	.short	0x0278


	//----- nvinfo : EIATTR_SW_WAR
	.align		4
.L_740:
        /*004c*/ 	.byte	0x04, 0x36
        /*004e*/ 	.short	(.L_742 - .L_741)
.L_741:
        /*0050*/ 	.word	0x00000008
.L_742:


//--------------------- .nv.info._ZN7cutlass13device_kernelIN5flash19enable_sm80_to_sm89INS1_16FlashAttnBwdSm80INS1_25CollectiveMainloopBwdSm80ILi2ELi1EN4cute5tupleIJNS5_1CILi64EEENS7_ILi80EEENS7_ILi192EEEEEENS_10bfloat16_tEfNS_4arch4Sm80ELb0ELb1ELb0ELb0ELb1ELb0ELb1ELb0ELi2ELi4ELi2ELi2ELb0EEENS1_24CollectiveEpilogueBwdGQAISB_fSE_Li256ELb0ELb1EEENS1_19SingleTileSchedulerILb0ELb0ELb0ELi80EEEEEEEEEvNT_6ParamsE --------------------------
	.section	.nv.info._ZN7cutlass13device_kernelIN5flash19enable_sm80_to_sm89INS1_16FlashAttnBwdSm80INS1_25CollectiveMainloopBwdSm80ILi2ELi1EN4cute5tupleIJNS5_1CILi64EEENS7_ILi80EEENS7_ILi192EEEEEENS_10bfloat16_tEfNS_4arch4Sm80ELb0ELb1ELb0ELb0ELb1ELb0ELb1ELb0ELi2ELi4ELi2ELi2ELb0EEENS1_24CollectiveEpilogueBwdGQAISB_fSE_Li256ELb0ELb1EEENS1_19SingleTileSchedulerILb0ELb0ELb0ELi80EEEEEEEEEvNT_6ParamsE,"",@"SHT_CUDA_INFO"
	.sectionflags	@""
	.align	4


	//----- nvinfo : EIATTR_CUDA_API_VERSION
	.align		4
        /*0000*/ 	.byte	0x04, 0x37
        /*0002*/ 	.short	(.L_744 - .L_743)
.L_743:
        /*0004*/ 	.word	0x00000082


	//----- nvinfo : EIATTR_KPARAM_INFO
	.align		4
.L_744:
        /*0008*/ 	.byte	0x04, 0x17
        /*000a*/ 	.short	(.L_746 - .L_745)
.L_745:
        /*000c*/ 	.word	0x00000000
        /*0010*/ 	.short	0x0000
        /*0012*/ 	.short	0x0000
        /*0014*/ 	.byte	0x00, 0xf0, 0xe1, 0x09


	//----- nvinfo : EIATTR_SPARSE_MMA_MASK
	.align		4
.L_746:
        /*0018*/ 	.byte	0x03, 0x50
        /*001a*/ 	.short	0x0000


	//----- nvinfo : EIATTR_MAXREG_COUNT
	.align		4
        /*001c*/ 	.byte	0x03, 0x1b
        /*001e*/ 	.short	0x00ff


	//----- nvinfo : EIATTR_MERCURY_ISA_VERSION
	.align		4
        /*0020*/ 	.byte	0x03, 0x5f
        /*0022*/ 	.short	0x0101


	//----- nvinfo : EIATTR_EXIT_INSTR_OFFSETS
	.align		4
        /*0024*/ 	.byte	0x04, 0x1c
        /*0026*/ 	.short	(.L_748 - .L_747)


	//   ....[0]....
.L_747:
        /*0028*/ 	.word	0x00000010


	//----- nvinfo : EIATTR_MAX_THREADS
	.align		4
.L_748:
        /*002c*/ 	.byte	0x04, 0x05
        /*002e*/ 	.short	(.L_750 - .L_749)
.L_749:
        /*0030*/ 	.word	0x00000100
        /*0034*/ 	.word	0x00000001
        /*0038*/ 	.word	0x00000001


	//----- nvinfo : EIATTR_CBANK_PARAM_SIZE
	.align		4
.L_750:
        /*003c*/ 	.byte	0x03, 0x19
        /*003e*/ 	.short	0x0278


	//----- nvinfo : EIATTR_PARAM_CBANK
	.align		4
        /*0040*/ 	.byte	0x04, 0x0a
        /*0042*/ 	.short	(.L_752 - .L_751)
	.align		4
.L_751:
        /*0044*/ 	.word	index@(.nv.constant0._ZN7cutlass13device_kernelIN5flash19enable_sm80_to_sm89INS1_16FlashAttnBwdSm80INS1_25CollectiveMainloopBwdSm80ILi2ELi1EN4cute5tupleIJNS5_1CILi64EEENS7_ILi80EEENS7_ILi192EEEEEENS_10bfloat16_tEfNS_4arch4Sm80ELb0ELb1ELb0ELb0ELb1ELb0ELb1ELb0ELi2ELi4ELi2ELi2ELb0EEENS1_24CollectiveEpilogueBwdGQAISB_fSE_Li256ELb0ELb1EEENS1_19SingleTileSchedulerILb0ELb0ELb0ELi80EEEEEEEEEvNT_6ParamsE)
        /*0048*/ 	.short	0x0210
        /*004a*/ 	.short	0x0278


	//----- nvinfo : EIATTR_SW_WAR
	.align		4
.L_752:
        /*004c*/ 	.byte	0x04, 0x36
        /*004e*/ 	.short	(.L_754 - .L_753)
.L_753:
        /*0050*/ 	.word	0x00000008
.L_754:


//--------------------- .nv.info._ZN7cutlass13device_kernelIN5flash19enable_sm80_to_sm89INS1_16FlashAttnBwdSm80INS1_25CollectiveMainloopBwdSm80ILi2ELi1EN4cute5tupleIJNS5_1CILi64EEENS7_ILi80EEENS7_ILi192EEEEEENS_10bfloat16_tEfNS_4arch4Sm80ELb0ELb1ELb0ELb1ELb0ELb0ELb1ELb0ELi2ELi4ELi2ELi2ELb0EEENS1_21CollectiveEpilogueBwdISB_SC_SE_Li256ELb1ELb1ELi4EEENS1_19SingleTileSchedulerILb1ELb0ELb0ELi80EEEEEEEEEvNT_6ParamsE --------------------------
	.section	.nv.info._ZN7cutlass13device_kernelIN5flash19enable_sm80_to_sm89INS1_16FlashAttnBwdSm80INS1_25CollectiveMainloopBwdSm80ILi2ELi1EN4cute5tupleIJNS5_1CILi64EEENS7_ILi80EEENS7_ILi192EEEEEENS_10bfloat16_tEfNS_4arch4Sm80ELb0ELb1ELb0ELb1ELb0ELb0ELb1ELb0ELi2ELi4ELi2ELi2ELb0EEENS1_21CollectiveEpilogueBwdISB_SC_SE_Li256ELb1ELb1ELi4EEENS1_19SingleTileSchedulerILb1ELb0ELb0ELi80EEEEEEEEEvNT_6ParamsE,"",@"SHT_CUDA_INFO"
	.sectionflags	@""
	.align	4


	//----- nvinfo : EIATTR_CUDA_API_VERSION
	.align		4
        /*0000*/ 	.byte	0x04, 0x37
        /*0002*/ 	.short	(.L_756 - .L_755)
.L_755:
        /*0004*/ 	.word	0x00000082


	//----- nvinfo : EIATTR_KPARAM_INFO
	.align		4
.L_756:
        /*0008*/ 	.byte	0x04, 0x17
        /*000a*/ 	.short	(.L_758 - .L_757)
.L_757:
        /*000c*/ 	.word	0x00000000
        /*0010*/ 	.short	0x0000
        /*0012*/ 	.short	0x0000
        /*0014*/ 	.byte	0x00, 0xf0, 0xc1, 0x09


	//----- nvinfo : EIATTR_SPARSE_MMA_MASK
	.align		4
.L_758:
        /*0018*/ 	.byte	0x03, 0x50
        /*001a*/ 	.short	0x0000


	//----- nvinfo : EIATTR_MAXREG_COUNT
	.align		4
        /*001c*/ 	.byte	0x03, 0x1b
        /*001e*/ 	.short	0x00ff


	//----- nvinfo : EIATTR_MERCURY_ISA_VERSION
	.align		4
        /*0020*/ 	.byte	0x03, 0x5f
        /*0022*/ 	.short	0x0101


	//----- nvinfo : EIATTR_EXIT_INSTR_OFFSETS
	.align		4
        /*0024*/ 	.byte	0x04, 0x1c
        /*0026*/ 	.short	(.L_760 - .L_759)


	//   ....[0]....
.L_759:
        /*0028*/ 	.word	0x00000010


	//----- nvinfo : EIATTR_MAX_THREADS
	.align		4
.L_760:
        /*002c*/ 	.byte	0x04, 0x05
        /*002e*/ 	.short	(.L_762 - .L_761)
.L_761:
        /*0030*/ 	.word	0x00000100
        /*0034*/ 	.word	0x00000001
        /*0038*/ 	.word	0x00000001


	//----- nvinfo : EIATTR_CBANK_PARAM_SIZE
	.align		4
.L_762:
        /*003c*/ 	.byte	0x03, 0x19
        /*003e*/ 	.short	0x0270


	//----- nvinfo : EIATTR_PARAM_CBANK
	.align		4
        /*0040*/ 	.byte	0x04, 0x0a
        /*0042*/ 	.short	(.L_764 - .L_763)
	.align		4
.L_763:
        /*0044*/ 	.word	index@(.nv.constant0._ZN7cutlass13device_kernelIN5flash19enable_sm80_to_sm89INS1_16FlashAttnBwdSm80INS1_25CollectiveMainloopBwdSm80ILi2ELi1EN4cute5tupleIJNS5_1CILi64EEENS7_ILi80EEENS7_ILi192EEEEEENS_10bfloat16_tEfNS_4arch4Sm80ELb0ELb1ELb0ELb1ELb0ELb0ELb1ELb0ELi2ELi4ELi2ELi2ELb0EEENS1_21CollectiveEpilogueBwdISB_SC_SE_Li256ELb1ELb1ELi4EEENS1_19SingleTileSchedulerILb1ELb0ELb0ELi80EEEEEEEEEvNT_6ParamsE)
        /*0048*/ 	.short	0x0210
        /*004a*/ 	.short	0x0270


	//----- nvinfo : EIATTR_SW_WAR
	.align		4
.L_764:
        /*004c*/ 	.byte	0x04, 0x36
        /*004e*/ 	.short	(.L_766 - .L_765)
.L_765:
        /*0050*/ 	.word	0x00000008
.L_766:


//--------------------- .nv.info._ZN7cutlass13device_kernelIN5flash19enable_sm80_to_sm89INS1_16FlashAttnBwdSm80INS1_25CollectiveMainloopBwdSm80ILi2ELi1EN4cute5tupleIJNS5_1CILi64EEENS7_ILi80EEENS7_ILi192EEEEEENS_10bfloat16_tEfNS_4arch4Sm80ELb0ELb1ELb0ELb1ELb1ELb0ELb1ELb0ELi2ELi4ELi2ELi2ELb0EEENS1_21CollectiveEpilogueBwdISB_SC_SE_Li256ELb1ELb1ELi4EEENS1_19SingleTileSchedulerILb1ELb0ELb0ELi80EEEEEEEEEvNT_6ParamsE --------------------------
	.section	.nv.info._ZN7cutlass13device_kernelIN5flash19enable_sm80_to_sm89INS1_16FlashAttnBwdSm80INS1_25CollectiveMainloopBwdSm80ILi2ELi1EN4cute5tupleIJNS5_1CILi64EEENS7_ILi80EEENS7_ILi192EEEEEENS_10bfloat16_tEfNS_4arch4Sm80ELb0ELb1ELb0ELb1ELb1ELb0ELb1ELb0ELi2ELi4ELi2ELi2ELb0EEENS1_21CollectiveEpilogueBwdISB_SC_SE_Li256ELb1ELb1ELi4EEENS1_19SingleTileSchedulerILb1ELb0ELb0ELi80EEEEEEEEEvNT_6ParamsE,"",@"SHT_CUDA_INFO"
	.sectionflags	@""
	.align	4


	//----- nvinfo : EIATTR_CUDA_API_VERSION
	.align		4
        /*0000*/ 	.byte	0x04, 0x37
        /*0002*/ 	.short	(.L_768 - .L_767)
.L_767:
        /*0004*/ 	.word	0x00000082


	//----- nvinfo : EIATTR_KPARAM_INFO
	.align		4
.L_768:
        /*0008*/ 	.byte	0x04, 0x17
        /*000a*/ 	.short	(.L_770 - .L_769)
.L_769:
        /*000c*/ 	.word	0x00000000
        /*0010*/ 	.short	0x0000
        /*0012*/ 	.short	0x0000
        /*0014*/ 	.byte	0x00, 0xf0, 0xc1, 0x09


	//----- nvinfo : EIATTR_SPARSE_MMA_MASK
	.align		4
.L_770:
        /*0018*/ 	.byte	0x03, 0x50
        /*001a*/ 	.short	0x0000


	//----- nvinfo : EIATTR_MAXREG_COUNT
	.align		4
        /*001c*/ 	.byte	0x03, 0x1b
        /*001e*/ 	.short	0x00ff


	//----- nvinfo : EIATTR_MERCURY_ISA_VERSION
	.align		4
        /*0020*/ 	.byte	0x03, 0x5f
        /*0022*/ 	.short	0x0101


	//----- nvinfo : EIATTR_EXIT_INSTR_OFFSETS
	.align		4
        /*0024*/ 	.byte	0x04, 0x1c
        /*0026*/ 	.short	(.L_772 - .L_771)


	//   ....[0]....
.L_771:
        /*0028*/ 	.word	0x00000010


	//----- nvinfo : EIATTR_MAX_THREADS
	.align		4
.L_772:
        /*002c*/ 	.byte	0x04, 0x05
        /*002e*/ 	.short	(.L_774 - .L_773)
.L_773:
        /*0030*/ 	.word	0x00000100
        /*0034*/ 	.word	0x00000001
        /*0038*/ 	.word	0x00000001


	//----- nvinfo : EIATTR_CBANK_PARAM_SIZE
	.align		4
.L_774:
        /*003c*/ 	.byte	0x03, 0x19
        /*003e*/ 	.short	0x0270


	//----- nvinfo : EIATTR_PARAM_CBANK
	.align		4
        /*0040*/ 	.byte	0x04, 0x0a
        /*0042*/ 	.short	(.L_776 - .L_775)
	.align		4
.L_775:
        /*0044*/ 	.word	index@(.nv.constant0._ZN7cutlass13device_kernelIN5flash19enable_sm80_to_sm89INS1_16FlashAttnBwdSm80INS1_25CollectiveMainloopBwdSm80ILi2ELi1EN4cute5tupleIJNS5_1CILi64EEENS7_ILi80EEENS7_ILi192EEEEEENS_10bfloat16_tEfNS_4arch4Sm80ELb0ELb1ELb0ELb1ELb1ELb0ELb1ELb0ELi2ELi4ELi2ELi2ELb0EEENS1_21CollectiveEpilogueBwdISB_SC_SE_Li256ELb1ELb1ELi4EEENS1_19SingleTileSchedulerILb1ELb0ELb0ELi80EEEEEEEEEvNT_6ParamsE)
        /*0048*/ 	.short	0x0210
        /*004a*/ 	.short	0x0270


	//----- nvinfo : EIATTR_SW_WAR
	.align		4
.L_776:
        /*004c*/ 	.byte	0x04, 0x36
        /*004e*/ 	.short	(.L_778 - .L_777)
.L_777:
        /*0050*/ 	.word	0x00000008
.L_778:


//--------------------- .nv.info._ZN7cutlass13device_kernelIN5flash19enable_sm80_to_sm89INS1_16FlashAttnBwdSm80INS1_25CollectiveMainloopBwdSm80ILi2ELi1EN4cute5tupleIJNS5_1CILi64EEENS7_ILi80EEENS7_ILi192EEEEEENS_10bfloat16_tEfNS_4arch4Sm80ELb0ELb1ELb0ELb1ELb0ELb0ELb1ELb0ELi2ELi4ELi2ELi2ELb0EEENS1_24CollectiveEpilogueBwdGQAISB_fSE_Li256ELb1ELb0EEENS1_19SingleTileSchedulerILb1ELb0ELb0ELi80EEEEEEEEEvNT_6ParamsE --------------------------
	.section	.nv.info._ZN7cutlass13device_kernelIN5flash19enable_sm80_to_sm89INS1_16FlashAttnBwdSm80INS1_25CollectiveMainloopBwdSm80ILi2ELi1EN4cute5tupleIJNS5_1CILi64EEENS7_ILi80EEENS7_ILi192EEEEEENS_10bfloat16_tEfNS_4arch4Sm80ELb0ELb1ELb0ELb1ELb0ELb0ELb1ELb0ELi2ELi4ELi2ELi2ELb0EEENS1_24CollectiveEpilogueBwdGQAISB_fSE_Li256ELb1ELb0EEENS1_19SingleTileSchedulerILb1ELb0ELb0ELi80EEEEEEEEEvNT_6ParamsE,"",@"SHT_CUDA_INFO"
	.sectionflags	@""
	.align	4


	//----- nvinfo : EIATTR_CUDA_API_VERSION
	.align		4
        /*0000*/ 	.byte	0x04, 0x37
        /*0002*/ 	.short	(.L_780 - .L_779)
.L_779:
        /*0004*/ 	.word	0x00000082


	//----- nvinfo : EIATTR_KPARAM_INFO
	.align		4
.L_780:
        /*0008*/ 	.byte	0x04, 0x17
        /*000a*/ 	.short	(.L_782 - .L_781)
.L_781:
        /*000c*/ 	.word	0x00000000
        /*0010*/ 	.short	0x0000
        /*0012*/ 	.short	0x0000
        /*0014*/ 	.byte	0x00, 0xf0, 0xe1, 0x09


	//----- nvinfo : EIATTR_SPARSE_MMA_MASK
	.align		4
.L_782:
        /*0018*/ 	.byte	0x03, 0x50
        /*001a*/ 	.short	0x0000


	//----- nvinfo : EIATTR_MAXREG_COUNT
	.align		4
        /*001c*/ 	.byte	0x03, 0x1b
        /*001e*/ 	.short	0x00ff


	//----- nvinfo : EIATTR_MERCURY_ISA_VERSION
	.align		4
        /*0020*/ 	.byte	0x03, 0x5f
        /*0022*/ 	.short	0x0101


	//----- nvinfo : EIATTR_EXIT_INSTR_OFFSETS
	.align		4
        /*0024*/ 	.byte	0x04, 0x1c
        /*0026*/ 	.short	(.L_784 - .L_783)


	//   ....[0]....
.L_783:
        /*0028*/ 	.word	0x00000010


	//----- nvinfo : EIATTR_MAX_THREADS
	.align		4
.L_784:
        /*002c*/ 	.byte	0x04, 0x05
        /*002e*/ 	.short	(.L_786 - .L_785)
.L_785:
        /*0030*/ 	.word	0x00000100
        /*0034*/ 	.word	0x00000001
        /*0038*/ 	.word	0x00000001


	//----- nvinfo : EIATTR_CBANK_PARAM_SIZE
	.align		4
.L_786:
        /*003c*/ 	.byte	0x03, 0x19
        /*003e*/ 	.short	0x0278


	//----- nvinfo : EIATTR_PARAM_CBANK
	.align		4
        /*0040*/ 	.byte	0x04, 0x0a
        /*0042*/ 	.short	(.L_788 - .L_787)
	.align		4
.L_787:
        /*0044*/ 	.word	index@(.nv.constant0._ZN7cutlass13device_kernelIN5flash19enable_sm80_to_sm89INS1_16FlashAttnBwdSm80INS1_25CollectiveMainloopBwdSm80ILi2ELi1EN4cute5tupleIJNS5_1CILi64EEENS7_ILi80EEENS7_ILi192EEEEEENS_10bfloat16_tEfNS_4arch4Sm80ELb0ELb1ELb0ELb1ELb0ELb0ELb1ELb0ELi2ELi4ELi2ELi2ELb0EEENS1_24CollectiveEpilogueBwdGQAISB_fSE_Li256ELb1ELb0EEENS1_19SingleTileSchedulerILb1ELb0ELb0ELi80EEEEEEEEEvNT_6ParamsE)
        /*0048*/ 	.short	0x0210
        /*004a*/ 	.short	0x0278


	//----- nvinfo : EIATTR_SW_WAR
	.align		4
.L_788:
        /*004c*/ 	.byte	0x04, 0x36
        /*004e*/ 	.short	(.L_790 - .L_789)
.L_789:
        /*0050*/ 	.word	0x00000008
.L_790:


//--------------------- .nv.info._ZN7cutlass13device_kernelIN5flash19enable_sm80_to_sm89INS1_16FlashAttnBwdSm80INS1_25CollectiveMainloopBwdSm80ILi2ELi1EN4cute5tupleIJNS5_1CILi64EEENS7_ILi80EEENS7_ILi192EEEEEENS_10bfloat16_tEfNS_4arch4Sm80ELb0ELb1ELb0ELb1ELb1ELb0ELb1ELb0ELi2ELi4ELi2ELi2ELb0EEENS1_24CollectiveEpilogueBwdGQAISB_fSE_Li256ELb1ELb1EEENS1_19SingleTileSchedulerILb1ELb0ELb0ELi80EEEEEEEEEvNT_6ParamsE --------------------------
	.section	.nv.info._ZN7cutlass13device_kernelIN5flash19enable_sm80_to_sm89INS1_16FlashAttnBwdSm80INS1_25CollectiveMainloopBwdSm80ILi2ELi1EN4cute5tupleIJNS5_1CILi64EEENS7_ILi80EEENS7_ILi192EEEEEENS_10bfloat16_tEfNS_4arch4Sm80ELb0ELb1ELb0ELb1ELb1ELb0ELb1ELb0ELi2ELi4ELi2ELi2ELb0EEENS1_24CollectiveEpilogueBwdGQAISB_fSE_Li256ELb1ELb1EEENS1_19SingleTileSchedulerILb1ELb0ELb0ELi80EEEEEEEEEvNT_6ParamsE,"",@"SHT_CUDA_INFO"
	.sectionflags	@""
	.align	4


	//----- nvinfo : EIATTR_CUDA_API_VERSION
	.align		4
        /*0000*/ 	.byte	0x04, 0x37
        /*0002*/ 	.short	(.L_792 - .L_791)
.L_791:
        /*0004*/ 	.word	0x00000082


	//----- nvinfo : EIATTR_KPARAM_INFO
	.align		4
.L_792:
        /*0008*/ 	.byte	0x04, 0x17
        /*000a*/ 	.short	(.L_794 - .L_793)
.L_793:
        /*000c*/ 	.word	0x00000000
        /*0010*/ 	.short	0x0000
        /*0012*/ 	.short	0x0000
        /*0014*/ 	.byte	0x00, 0xf0, 0xe1, 0x09


	//----- nvinfo : EIATTR_SPARSE_MMA_MASK
	.align		4
.L_794:
        /*0018*/ 	.byte	0x03, 0x50
        /*001a*/ 	.short	0x0000


	//----- nvinfo : EIATTR_MAXREG_COUNT
	.align		4
        /*001c*/ 	.byte	0x03, 0x1b
        /*001e*/ 	.short	0x00ff


	//----- nvinfo : EIATTR_MERCURY_ISA_VERSION
	.align		4
        /*0020*/ 	.byte	0x03, 0x5f
        /*0022*/ 	.short	0x0101


	//----- nvinfo : EIATTR_EXIT_INSTR_OFFSETS
	.align		4
        /*0024*/ 	.byte	0x04, 0x1c
        /*0026*/ 	.short	(.L_796 - .L_795)


	//   ....[0]....
.L_795:
        /*0028*/ 	.word	0x00000010


	//----- nvinfo : EIATTR_MAX_THREADS
	.align		4
.L_796:
        /*002c*/ 	.byte	0x04, 0x05
        /*002e*/ 	.short	(.L_798 - .L_797)
.L_797:
        /*0030*/ 	.word	0x00000100
        /*0034*/ 	.word	0x00000001
        /*0038*/ 	.word	0x00000001


	//----- nvinfo : EIATTR_CBANK_PARAM_SIZE
	.align		4
.L_798:
        /*003c*/ 	.byte	0x03, 0x19
        /*003e*/ 	.short	0x0278


	//----- nvinfo : EIATTR_PARAM_CBANK
	.align		4
        /*0040*/ 	.byte	0x04, 0x0a
        /*0042*/ 	.short	(.L_800 - .L_799)
	.align		4
.L_799:
        /*0044*/ 	.word	index@(.nv.constant0._ZN7cutlass13device_kernelIN5flash19enable_sm80_to_sm89INS1_16FlashAttnBwdSm80INS1_25CollectiveMainloopBwdSm80ILi2ELi1EN4cute5tupleIJNS5_1CILi64EEENS7_ILi80EEENS7_ILi192EEEEEENS_10bfloat16_tEfNS_4arch4Sm80ELb0ELb1ELb0ELb1ELb1ELb0ELb1ELb0ELi2ELi4ELi2ELi2ELb0EEENS1_24CollectiveEpilogueBwdGQAISB_fSE_Li256ELb1ELb1EEENS1_19SingleTileSchedulerILb1ELb0ELb0ELi80EEEEEEEEEvNT_6ParamsE)
        /*0048*/ 	.short	0x0210
        /*004a*/ 	.short	0x0278


	//----- nvinfo : EIATTR_SW_WAR
	.align		4
.L_800:
        /*004c*/ 	.byte	0x04, 0x36
        /*004e*/ 	.short	(.L_802 - .L_801)
.L_801:
        /*0050*/ 	.word	0x00000008
.L_802:


//--------------------- .nv.info._ZN7cutlass13device_kernelIN5flash19enable_sm80_to_sm89INS1_16FlashAttnBwdSm80INS1_25CollectiveMainloopBwdSm80ILi2ELi1EN4cute5tupleIJNS5_1CILi64EEENS7_ILi80EEENS7_ILi192EEEEEENS_10bfloat16_tEfNS_4arch4Sm80ELb1ELb0ELb0ELb0ELb0ELb0ELb1ELb0ELi2ELi4ELi2ELi2ELb0EEENS1_21CollectiveEpilogueBwdISB_SC_SE_Li256ELb0ELb1ELi4EEENS1_25SingleTileBwdLPTSchedulerILb0ELi80ELb0EEEEEEEEEvNT_6ParamsE --------------------------
	.section	.nv.info._ZN7cutlass13device_kernelIN5flash19enable_sm80_to_sm89INS1_16FlashAttnBwdSm80INS1_25CollectiveMainloopBwdSm80ILi2ELi1EN4cute5tupleIJNS5_1CILi64EEENS7_ILi80EEENS7_ILi192EEEEEENS_10bfloat16_tEfNS_4arch4Sm80ELb1ELb0ELb0ELb0ELb0ELb0ELb1ELb0ELi2ELi4ELi2ELi2ELb0EEENS1_21CollectiveEpilogueBwdISB_SC_SE_Li256ELb0ELb1ELi4EEENS1_25SingleTileBwdLPTSchedulerILb0ELi80ELb0EEEEEEEEEvNT_6ParamsE,"",@"SHT_CUDA_INFO"
	.sectionflags	@""
	.align	4


	//----- nvinfo : EIATTR_CUDA_API_VERSION
	.align		4
        /*0000*/ 	.byte	0x04, 0x37
        /*0002*/ 	.short	(.L_804 - .L_803)
.L_803:
        /*0004*/ 	.word	0x00000082


	//----- nvinfo : EIATTR_KPARAM_INFO
	.align		4
.L_804:
        /*0008*/ 	.byte	0x04, 0x17
        /*000a*/ 	.short	(.L_806 - .L_805)
.L_805:
        /*000c*/ 	.word	0x00000000
        /*0010*/ 	.short	0x0000
        /*0012*/ 	.short	0x0000
        /*0014*/ 	.byte	0x00, 0xf0, 0x21, 0x0a


	//----- nvinfo : EIATTR_SPARSE_MMA_MASK
	.align		4
.L_806:
        /*0018*/ 	.byte	0x03, 0x50
        /*001a*/ 	.short	0x0000


	//----- nvinfo : EIATTR_MAXREG_COUNT
	.align		4
        /*001c*/ 	.byte	0x03, 0x1b
        /*001e*/ 	.short	0x00ff


	//----- nvinfo : EIATTR_MERCURY_ISA_VERSION
	.align		4
        /*0020*/ 	.byte	0x03, 0x5f
        /*0022*/ 	.short	0x0101


	//----- nvinfo : EIATTR_EXIT_INSTR_OFFSETS
	.align		4
        /*0024*/ 	.byte	0x04, 0x1c
        /*0026*/ 	.short	(.L_808 - .L_807)


	//   ....[0]....
.L_807:
        /*0028*/ 	.word	0x00000010


	//----- nvinfo : EIATTR_MAX_THREADS
	.align		4
.L_808:
        /*002c*/ 	.byte	0x04, 0x05
        /*002e*/ 	.short	(.L_810 - .L_809)
.L_809:
        /*0030*/ 	.word	0x00000100
        /*0034*/ 	.word	0x00000001
        /*0038*/ 	.word	0x00000001


	//----- nvinfo : EIATTR_CBANK_PARAM_SIZE
	.align		4
.L_810:
        /*003c*/ 	.byte	0x03, 0x19
        /*003e*/ 	.short	0x0288


	//----- nvinfo : EIATTR_PARAM_CBANK
	.align		4
        /*0040*/ 	.byte	0x04, 0x0a
        /*0042*/ 	.short	(.L_812 - .L_811)
	.align		4
.L_811:
        /*0044*/ 	.word	index@(.nv.constant0._ZN7cutlass13device_kernelIN5flash19enable_sm80_to_sm89INS1_16FlashAttnBwdSm80INS1_25CollectiveMainloopBwdSm80ILi2ELi1EN4cute5tupleIJNS5_1CILi64EEENS7_ILi80EEENS7_ILi192EEEEEENS_10bfloat16_tEfNS_4arch4Sm80ELb1ELb0ELb0ELb0ELb0ELb0ELb1ELb0ELi2ELi4ELi2ELi2ELb0EEENS1_21CollectiveEpilogueBwdISB_SC_SE_Li256ELb0ELb1ELi4EEENS1_25SingleTileBwdLPTSchedulerILb0ELi80ELb0EEEEEEEEEvNT_6ParamsE)
        /*0048*/ 	.short	0x0210
        /*004a*/ 	.short	0x0288


	//----- nvinfo : EIATTR_SW_WAR
	.align		4
.L_812:
        /*004c*/ 	.byte	0x04, 0x36
        /*004e*/ 	.short	(.L_814 - .L_813)
.L_813:
        /*0050*/ 	.word	0x00000008
.L_814:


//--------------------- .nv.info._ZN7cutlass13device_kernelIN5flash19enable_sm80_to_sm89INS1_16FlashAttnBwdSm80INS1_25CollectiveMainloopBwdSm80ILi2ELi1EN4cute5tupleIJNS5_1CILi64EEENS7_ILi80EEENS7_ILi192EEEEEENS_10bfloat16_tEfNS_4arch4Sm80ELb1ELb0ELb0ELb0ELb1ELb0ELb1ELb0ELi2ELi4ELi2ELi2ELb0EEENS1_21CollectiveEpilogueBwdISB_SC_SE_Li256ELb0ELb1ELi4EEENS1_25SingleTileBwdLPTSchedulerILb0ELi80ELb1EEEEEEEEEvNT_6ParamsE --------------------------
	.section	.nv.info._ZN7cutlass13device_kernelIN5flash19enable_sm80_to_sm89INS1_16FlashAttnBwdSm80INS1_25CollectiveMainloopBwdSm80ILi2ELi1EN4cute5tupleIJNS5_1CILi64EEENS7_ILi80EEENS7_ILi192EEEEEENS_10bfloat16_tEfNS_4arch4Sm80ELb1ELb0ELb0ELb0ELb1ELb0ELb1ELb0ELi2ELi4ELi2ELi2ELb0EEENS1_21CollectiveEpilogueBwdISB_SC_SE_Li256ELb0ELb1ELi4EEENS1_25SingleTileBwdLPTSchedulerILb0ELi80ELb1EEEEEEEEEvNT_6ParamsE,"",@"SHT_CUDA_INFO"
	.sectionflags	@""
	.align	4


	//----- nvinfo : EIATTR_CUDA_API_VERSION
	.align		4
        /*0000*/ 	.byte	0x04, 0x37
        /*0002*/ 	.short	(.L_816 - .L_815)
.L_815:
        /*0004*/ 	.word	0x00000082


	//----- nvinfo : EIATTR_KPARAM_INFO
	.align		4
.L_816:
        /*0008*/ 	.byte	0x04, 0x17
        /*000a*/ 	.short	(.L_818 - .L_817)
.L_817:
        /*000c*/ 	.word	0x00000000
        /*0010*/ 	.short	0x0000
        /*0012*/ 	.short	0x0000
        /*0014*/ 	.byte	0x00, 0xf0, 0x21, 0x0a


	//----- nvinfo : EIATTR_SPARSE_MMA_MASK
	.align		4
.L_818:
        /*0018*/ 	.byte	0x03, 0x50
        /*001a*/ 	.short	0x0000


	//----- nvinfo : EIATTR_MAXREG_COUNT
	.align		4
        /*001c*/ 	.byte	0x03, 0x1b
        /*001e*/ 	.short	0x00ff


	//----- nvinfo : EIATTR_MERCURY_ISA_VERSION
	.align		4
        /*0020*/ 	.byte	0x03, 0x5f
        /*0022*/ 	.short	0x0101


	//----- nvinfo : EIATTR_EXIT_INSTR_OFFSETS
	.align		4
        /*0024*/ 	.byte	0x04, 0x1c
        /*0026*/ 	.short	(.L_820 - .L_819)


	//   ....[0]....
.L_819:
        /*0028*/ 	.word	0x00000010


	//----- nvinfo : EIATTR_MAX_THREADS
	.align		4
.L_820:
        /*002c*/ 	.byte	0x04, 0x05
        /*002e*/ 	.short	(.L_822 - .L_821)
.L_821:
        /*0030*/ 	.word	0x00000100
        /*0034*/ 	.word	0x00000001
        /*0038*/ 	.word	0x00000001


	//----- nvinfo : EIATTR_CBANK_PARAM_SIZE
	.align		4
.L_822:
        /*003c*/ 	.byte	0x03, 0x19
        /*003e*/ 	.short	0x0288


	//----- nvinfo : EIATTR_PARAM_CBANK
	.align		4
        /*0040*/ 	.byte	0x04, 0x0a
        /*0042*/ 	.short	(.L_824 - .L_823)
	.align		4
.L_823:
        /*0044*/ 	.word	index@(.nv.constant0._ZN7cutlass13device_kernelIN5flash19enable_sm80_to_sm89INS1_16FlashAttnBwdSm80INS1_25CollectiveMainloopBwdSm80ILi2ELi1EN4cute5tupleIJNS5_1CILi64EEENS7_ILi80EEENS7_ILi192EEEEEENS_10bfloat16_tEfNS_4arch4Sm80ELb1ELb0ELb0ELb0ELb1ELb0ELb1ELb0ELi2ELi4ELi2ELi2ELb0EEENS1_21CollectiveEpilogueBwdISB_SC_SE_Li256ELb0ELb1ELi4EEENS1_25SingleTileBwdLPTSchedulerILb0ELi80ELb1EEEEEEEEEvNT_6ParamsE)
        /*0048*/ 	.short	0x0210
        /*004a*/ 	.short	0x0288


	//----- nvinfo : EIATTR_SW_WAR
	.align		4
.L_824:
        /*004c*/ 	.byte	0x04, 0x36
        /*004e*/ 	.short	(.L_826 - .L_825)
.L_825:
        /*0050*/ 	.word	0x00000008
.L_826:


//--------------------- .nv.info._ZN7cutlass13device_kernelIN5flash19enable_sm80_to_sm89INS1_16FlashAttnBwdSm80INS1_25CollectiveMainloopBwdSm80ILi2ELi1EN4cute5tupleIJNS5_1CILi64EEENS7_ILi80EEENS7_ILi192EEEEEENS_10bfloat16_tEfNS_4arch4Sm80ELb1ELb0ELb0ELb0ELb0ELb0ELb1ELb0ELi2ELi4ELi2ELi2ELb0EEENS1_24CollectiveEpilogueBwdGQAISB_fSE_Li256ELb0ELb0EEENS1_25SingleTileBwdLPTSchedulerILb0ELi80ELb0EEEEEEEEEvNT_6ParamsE --------------------------
	.section	.nv.info._ZN7cutlass13device_kernelIN5flash19enable_sm80_to_sm89INS1_16FlashAttnBwdSm80INS1_25CollectiveMainloopBwdSm80ILi2ELi1EN4cute5tupleIJNS5_1CILi64EEENS7_ILi80EEENS7_ILi192EEEEEENS_10bfloat16_tEfNS_4arch4Sm80ELb1ELb0ELb0ELb0ELb0ELb0ELb1ELb0ELi2ELi4ELi2ELi2ELb0EEENS1_24CollectiveEpilogueBwdGQAISB_fSE_Li256ELb0ELb0EEENS1_25SingleTileBwdLPTSchedulerILb0ELi80ELb0EEEEEEEEEvNT_6ParamsE,"",@"SHT_CUDA_INFO"
	.sectionflags	@""
	.align	4


	//----- nvinfo : EIATTR_CUDA_API_VERSION
	.align		4
        /*0000*/ 	.byte	0x04, 0x37
        /*0002*/ 	.short	(.L_828 - .L_827)
.L_827:
        /*0004*/ 	.word	0x00000082


	//----- nvinfo : EIATTR_KPARAM_INFO
	.align		4
.L_828:
        /*0008*/ 	.byte	0x04, 0x17
        /*000a*/ 	.short	(.L_830 - .L_829)
.L_829:
        /*000c*/ 	.word	0x00000000
        /*0010*/ 	.short	0x0000
        /*0012*/ 	.short	0x0000
        /*0014*/ 	.byte	0x00, 0xf0, 0x41, 0x0a


	//----- nvinfo : EIATTR_SPARSE_MMA_MASK
	.align		4
.L_830:
        /*0018*/ 	.byte	0x03, 0x50
        /*001a*/ 	.short	0x0000


	//----- nvinfo : EIATTR_MAXREG_COUNT
	.align		4
        /*001c*/ 	.byte	0x03, 0x1b
        /*001e*/ 	.short	0x00ff


	//----- nvinfo : EIATTR_MERCURY_ISA_VERSION
	.align		4
        /*0020*/ 	.byte	0x03, 0x5f
        /*0022*/ 	.short	0x0101


	//----- nvinfo : EIATTR_EXIT_INSTR_OFFSETS
	.align		4
        /*0024*/ 	.byte	0x04, 0x1c
        /*0026*/ 	.short	(.L_832 - .L_831)


	//   ....[0]....
.L_831:
        /*0028*/ 	.word	0x00000010


	//----- nvinfo : EIATTR_MAX_THREADS
	.align		4
.L_832:
        /*002c*/ 	.byte	0x04, 0x05
        /*002e*/ 	.short	(.L_834 - .L_833)
.L_833:
        /*0030*/ 	.word	0x00000100
        /*0034*/ 	.word	0x00000001
        /*0038*/ 	.word	0x00000001


	//----- nvinfo : EIATTR_CBANK_PARAM_SIZE
	.align		4
.L_834:
        /*003c*/ 	.byte	0x03, 0x19
        /*003e*/ 	.short	0x0290


	//----- nvinfo : EIATTR_PARAM_CBANK
	.align		4
        /*0040*/ 	.byte	0x04, 0x0a
        /*0042*/ 	.short	(.L_836 - .L_835)
	.align		4
.L_835:
        /*0044*/ 	.word	index@(.nv.constant0._ZN7cutlass13device_kernelIN5flash19enable_sm80_to_sm89INS1_16FlashAttnBwdSm80INS1_25CollectiveMainloopBwdSm80ILi2ELi1EN4cute5tupleIJNS5_1CILi64EEENS7_ILi80EEENS7_ILi192EEEEEENS_10bfloat16_tEfNS_4arch4Sm80ELb1ELb0ELb0ELb0ELb0ELb0ELb1ELb0ELi2ELi4ELi2ELi2ELb0EEENS1_24CollectiveEpilogueBwdGQAISB_fSE_Li256ELb0ELb0EEENS1_25SingleTileBwdLPTSchedulerILb0ELi80ELb0EEEEEEEEEvNT_6ParamsE)
        /*0048*/ 	.short	0x0210
        /*004a*/ 	.short	0x0290


	//----- nvinfo : EIATTR_SW_WAR
	.align		4
.L_836:
        /*004c*/ 	.byte	0x04, 0x36
        /*004e*/ 	.short	(.L_838 - .L_837)
.L_837:
        /*0050*/ 	.word	0x00000008
.L_838:


//--------------------- .nv.info._ZN7cutlass13device_kernelIN5flash19enable_sm80_to_sm89INS1_16FlashAttnBwdSm80INS1_25CollectiveMainloopBwdSm80ILi2ELi1EN4cute5tupleIJNS5_1CILi64EEENS7_ILi80EEENS7_ILi192EEEEEENS_10bfloat16_tEfNS_4arch4Sm80ELb1ELb0ELb0ELb0ELb1ELb0ELb1ELb0ELi2ELi4ELi2ELi2ELb0EEENS1_24CollectiveEpilogueBwdGQAISB_fSE_Li256ELb0ELb1EEENS1_25SingleTileBwdLPTSchedulerILb0ELi80ELb1EEEEEEEEEvNT_6ParamsE --------------------------
	.section	.nv.info._ZN7cutlass13device_kernelIN5flash19enable_sm80_to_sm89INS1_16FlashAttnBwdSm80INS1_25CollectiveMainloopBwdSm80ILi2ELi1EN4cute5tupleIJNS5_1CILi64EEENS7_ILi80EEENS7_ILi192EEEEEENS_10bfloat16_tEfNS_4arch4Sm80ELb1ELb0ELb0ELb0ELb1ELb0ELb1ELb0ELi2ELi4ELi2ELi2ELb0EEENS1_24CollectiveEpilogueBwdGQAISB_fSE_Li256ELb0ELb1EEENS1_25SingleTileBwdLPTSchedulerILb0ELi80ELb1EEEEEEEEEvNT_6ParamsE,"",@"SHT_CUDA_INFO"
	.sectionflags	@""
	.align	4


	//----- nvinfo : EIATTR_CUDA_API_VERSION
	.align		4
        /*0000*/ 	.byte	0x04, 0x37
        /*0002*/ 	.short	(.L_840 - .L_839)
.L_839:
        /*0004*/ 	.word	0x00000082


	//----- nvinfo : EIATTR_KPARAM_INFO
	.align		4
.L_840:
        /*0008*/ 	.byte	0x04, 0x17
        /*000a*/ 	.short	(.L_842 - .L_841)
.L_841:
        /*000c*/ 	.word	0x00000000
        /*0010*/ 	.short	0x0000
        /*0012*/ 	.short	0x0000
        /*0014*/ 	.byte	0x00, 0xf0, 0x41, 0x0a


	//----- nvinfo : EIATTR_SPARSE_MMA_MASK
	.align		4
.L_842:
        /*0018*/ 	.byte	0x03, 0x50
        /*001a*/ 	.short	0x0000


	//----- nvinfo : EIATTR_MAXREG_COUNT
	.align		4
        /*001c*/ 	.byte	0x03, 0x1b
        /*001e*/ 	.short	0x00ff


	//----- nvinfo : EIATTR_MERCURY_ISA_VERSION
	.align		4
        /*0020*/ 	.byte	0x03, 0x5f
        /*0022*/ 	.short	0x0101


	//----- nvinfo : EIATTR_EXIT_INSTR_OFFSETS
	.align		4
        /*0024*/ 	.byte	0x04, 0x1c
        /*0026*/ 	.short	(.L_844 - .L_843)


	//   ....[0]....
.L_843:
        /*0028*/ 	.word	0x00000010


	//----- nvinfo : EIATTR_MAX_THREADS
	.align		4
.L_844:
        /*002c*/ 	.byte	0x04, 0x05
        /*002e*/ 	.short	(.L_846 - .L_845)
.L_845:
        /*0030*/ 	.word	0x00000100
        /*0034*/ 	.word	0x00000001
        /*0038*/ 	.word	0x00000001


	//----- nvinfo : EIATTR_CBANK_PARAM_SIZE
	.align		4
.L_846:
        /*003c*/ 	.byte	0x03, 0x19
        /*003e*/ 	.short	0x0290


	//----- nvinfo : EIATTR_PARAM_CBANK
	.align		4
        /*0040*/ 	.byte	0x04, 0x0a
        /*0042*/ 	.short	(.L_848 - .L_847)
	.align		4
.L_847:
        /*0044*/ 	.word	index@(.nv.constant0._ZN7cutlass13device_kernelIN5flash19enable_sm80_to_sm89INS1_16FlashAttnBwdSm80INS1_25CollectiveMainloopBwdSm80ILi2ELi1EN4cute5tupleIJNS5_1CILi64EEENS7_ILi80EEENS7_ILi192EEEEEENS_10bfloat16_tEfNS_4arch4Sm80ELb1ELb0ELb0ELb0ELb1ELb0ELb1ELb0ELi2ELi4ELi2ELi2ELb0EEENS1_24CollectiveEpilogueBwdGQAISB_fSE_Li256ELb0ELb1EEENS1_25SingleTileBwdLPTSchedulerILb0ELi80ELb1EEEEEEEEEvNT_6ParamsE)
        /*0048*/ 	.short	0x0210
        /*004a*/ 	.short	0x0290


	//----- nvinfo : EIATTR_SW_WAR
	.align		4
.L_848:
        /*004c*/ 	.byte	0x04, 0x36
        /*004e*/ 	.short	(.L_850 - .L_849)
.L_849:
        /*0050*/ 	.word	0x00000008
.L_850:


//--------------------- .nv.info._ZN7cutlass13device_kernelIN5flash22FlashAttnBwdPreprocessIN4cute5tupleIJNS3_1CILi64EEENS5_ILi192EEEEEENS_10bfloat16_tEfNS_4arch4Sm80ELb1ELb0EEEEEvNT_6ParamsE --------------------------
	.section	.nv.info._ZN7cutlass13device_kernelIN5flash22FlashAttnBwdPreprocessIN4cute5tupleIJNS3_1CILi64EEENS5_ILi192EEEEEENS_10bfloat16_tEfNS_4arch4Sm80ELb1ELb0EEEEEvNT_6ParamsE,"",@"SHT_CUDA_INFO"
	.sectionflags	@""
	.align	4


	//----- nvinfo : EIATTR_CUDA_API_VERSION
	.align		4
        /*0000*/ 	.byte	0x04, 0x37
        /*0002*/ 	.short	(.L_852 - .L_851)
.L_851:
        /*0004*/ 	.word	0x00000082


	//----- nvinfo : EIATTR_KPARAM_INFO
	.align		4
.L_852:
        /*0008*/ 	.byte	0x04, 0x17
        /*000a*/ 	.short	(.L_854 - .L_853)
.L_853:
        /*000c*/ 	.word	0x00000000
        /*0010*/ 	.short	0x0000
        /*0012*/ 	.short	0x0000
        /*0014*/ 	.byte	0x00, 0xf0, 0xc1, 0x03


	//----- nvinfo : EIATTR_SPARSE_MMA_MASK
	.align		4
.L_854:
        /*0018*/ 	.byte	0x03, 0x50
        /*001a*/ 	.short	0x0000


	//----- nvinfo : EIATTR_MAXREG_COUNT
	.align		4
        /*001c*/ 	.byte	0x03, 0x1b
        /*001e*/ 	.short	0x0080


	//----- nvinfo : EIATTR_MERCURY_ISA_VERSION
	.align		4
        /*0020*/ 	.byte	0x03, 0x5f
        /*0022*/ 	.short	0x0101


	//----- nvinfo : EIATTR_COOP_GROUP_MASK_REGIDS
	.align		4
        /*0024*/ 	.byte	0x04, 0x29
        /*0026*/ 	.short	(.L_856 - .L_855)


	//   ....[0]....
.L_855:
        /*0028*/ 	.word	0xffffffff


	//   ....[1]....
        /*002c*/ 	.word	0xffffffff


	//   ....[2]....
        /*0030*/ 	.word	0xffffffff


	//   ....[3]....
        /*0034*/ 	.word	0xffffffff


	//   ....[4]....
        /*0038*/ 	.word	0xffffffff


	//   ....[5]....
        /*003c*/ 	.word	0xffffffff


	//----- nvinfo : EIATTR_COOP_GROUP_INSTR_OFFSETS
	.align		4
.L_856:
        /*0040*/ 	.byte	0x04, 0x28
        /*0042*/ 	.short	(.L_858 - .L_857)


	//   ....[0]....
.L_857:
        /*0044*/ 	.word	0x000015d0


	//   ....[1]....
        /*0048*/ 	.word	0x000015e0


	//   ....[2]....
        /*004c*/ 	.word	0x00001610


	//   ....[3]....
        /*0050*/ 	.word	0x00001620


	//   ....[4]....
        /*0054*/ 	.word	0x00001650


	//   ....[5]....
        /*0058*/ 	.word	0x00001660


	//----- nvinfo : EIATTR_EXIT_INSTR_OFFSETS
	.align		4
.L_858:
        /*005c*/ 	.byte	0x04, 0x1c
        /*005e*/ 	.short	(.L_860 - .L_859)


	//   ....[0]....
.L_859:
        /*0060*/ 	.word	0x00001be0


	//   ....[1]....
        /*0064*/ 	.word	0x00001c60


	//----- nvinfo : EIATTR_MAX_THREADS
	.align		4
.L_860:
        /*0068*/ 	.byte	0x04, 0x05
        /*006a*/ 	.short	(.L_862 - .L_861)
.L_861:
        /*006c*/ 	.word	0x00000100
        /*0070*/ 	.word	0x00000001
        /*0074*/ 	.word	0x00000001


	//----- nvinfo : EIATTR_CRS_STACK_SIZE
	.align		4
.L_862:
        /*0078*/ 	.byte	0x04, 0x1e
        /*007a*/ 	.short	(.L_864 - .L_863)
.L_863:
        /*007c*/ 	.word	0x00000000


	//----- nvinfo : EIATTR_CBANK_PARAM_SIZE
	.align		4
.L_864:
        /*0080*/ 	.byte	0x03, 0x19
        /*0082*/ 	.short	0x00f0


	//----- nvinfo : EIATTR_PARAM_CBANK
	.align		4
        /*0084*/ 	.byte	0x04, 0x0a
        /*0086*/ 	.short	(.L_866 - .L_865)
	.align		4
.L_865:
        /*0088*/ 	.word	index@(.nv.constant0._ZN7cutlass13device_kernelIN5flash22FlashAttnBwdPreprocessIN4cute5tupleIJNS3_1CILi64EEENS5_ILi192EEEEEENS_10bfloat16_tEfNS_4arch4Sm80ELb1ELb0EEEEEvNT_6ParamsE)
        /*008c*/ 	.short	0x0210
        /*008e*/ 	.short	0x00f0


	//----- nvinfo : EIATTR_SW_WAR
	.align		4
.L_866:
        /*0090*/ 	.byte	0x04, 0x36
        /*0092*/ 	.short	(.L_868 - .L_867)
.L_867:
        /*0094*/ 	.word	0x00000008
.L_868:


//--------------------- .nv.info._ZN7cutlass13device_kernelIN5flash19enable_sm80_to_sm89INS1_16FlashAttnBwdSm80INS1_25CollectiveMainloopBwdSm80ILi2ELi1EN4cute5tupleIJNS5_1CILi64EEENS7_ILi80EEENS7_ILi192EEEEEENS_10bfloat16_tEfNS_4arch4Sm80ELb1ELb0ELb0ELb1ELb0ELb0ELb1ELb0ELi2ELi4ELi2ELi2ELb0EEENS1_21CollectiveEpilogueBwdISB_SC_SE_Li256ELb1ELb1ELi4EEENS1_25SingleTileBwdLPTSchedulerILb1ELi80ELb0EEEEEEEEEvNT_6ParamsE --------------------------
	.section	.nv.info._ZN7cutlass13device_kernelIN5flash19enable_sm80_to_sm89INS1_16FlashAttnBwdSm80INS1_25CollectiveMainloopBwdSm80ILi2ELi1EN4cute5tupleIJNS5_1CILi64EEENS7_ILi80EEENS7_ILi192EEEEEENS_10bfloat16_tEfNS_4arch4Sm80ELb1ELb0ELb0ELb1ELb0ELb0ELb1ELb0ELi2ELi4ELi2ELi2ELb0EEENS1_21CollectiveEpilogueBwdISB_SC_SE_Li256ELb1ELb1ELi4EEENS1_25SingleTileBwdLPTSchedulerILb1ELi80ELb0EEEEEEEEEvNT_6ParamsE,"",@"SHT_CUDA_INFO"
	.sectionflags	@""
	.align	4


	//----- nvinfo : EIATTR_CUDA_API_VERSION
	.align		4
        /*0000*/ 	.byte	0x04, 0x37
        /*0002*/ 	.short	(.L_870 - .L_869)
.L_869:
        /*0004*/ 	.word	0x00000082


	//----- nvinfo : EIATTR_KPARAM_INFO
	.align		4
.L_870:
        /*0008*/ 	.byte	0x04, 0x17
        /*000a*/ 	.short	(.L_872 - .L_871)
.L_871:
        /*000c*/ 	.word	0x00000000
        /*0010*/ 	.short	0x0000
        /*0012*/ 	.short	0x0000
        /*0014*/ 	.byte	0x00, 0xf0, 0x21, 0x0a


	//----- nvinfo : EIATTR_SPARSE_MMA_MASK
	.align		4
.L_872:
        /*0018*/ 	.byte	0x03, 0x50
        /*001a*/ 	.short	0x0000


	//----- nvinfo : EIATTR_MAXREG_COUNT
	.align		4
        /*001c*/ 	.byte	0x03, 0x1b
        /*001e*/ 	.short	0x00ff


	//----- nvinfo : EIATTR_MERCURY_ISA_VERSION
	.align		4
        /*0020*/ 	.byte	0x03, 0x5f
        /*0022*/ 	.short	0x0101


	//----- nvinfo : EIATTR_EXIT_INSTR_OFFSETS
	.align		4
        /*0024*/ 	.byte	0x04, 0x1c
        /*0026*/ 	.short	(.L_874 - .L_873)


	//   ....[0]....
.L_873:
        /*0028*/ 	.word	0x00000010


	//----- nvinfo : EIATTR_MAX_THREADS
	.align		4
.L_874:
        /*002c*/ 	.byte	0x04, 0x05
        /*002e*/ 	.short	(.L_876 - .L_875)
.L_875:
        /*0030*/ 	.word	0x00000100
        /*0034*/ 	.word	0x00000001
        /*0038*/ 	.word	0x00000001


	//----- nvinfo : EIATTR_CBANK_PARAM_SIZE
	.align		4
.L_876:
        /*003c*/ 	.byte	0x03, 0x19
        /*003e*/ 	.short	0x0288


	//----- nvinfo : EIATTR_PARAM_CBANK
	.align		4
        /*0040*/ 	.byte	0x04, 0x0a
        /*0042*/ 	.short	(.L_878 - .L_877)
	.align		4
.L_877:
        /*0044*/ 	.word	index@(.nv.constant0._ZN7cutlass13device_kernelIN5flash19enable_sm80_to_sm89INS1_16FlashAttnBwdSm80INS1_25CollectiveMainloopBwdSm80ILi2ELi1EN4cute5tupleIJNS5_1CILi64EEENS7_ILi80EEENS7_ILi192EEEEEENS_10bfloat16_tEfNS_4arch4Sm80ELb1ELb0ELb0ELb1ELb0ELb0ELb1ELb0ELi2ELi4ELi2ELi2ELb0EEENS1_21CollectiveEpilogueBwdISB_SC_SE_Li256ELb1ELb1ELi4EEENS1_25SingleTileBwdLPTSchedulerILb1ELi80ELb0EEEEEEEEEvNT_6ParamsE)
        /*0048*/ 	.short	0x0210
        /*004a*/ 	.short	0x0288


	//----- nvinfo : EIATTR_SW_WAR
	.align		4
.L_878:
        /*004c*/ 	.byte	0x04, 0x36
        /*004e*/ 	.short	(.L_880 - .L_879)
.L_879:
        /*0050*/ 	.word	0x00000008
.L_880:


//--------------------- .nv.info._ZN7cutlass13device_kernelIN5flash19enable_sm80_to_sm89INS1_16FlashAttnBwdSm80INS1_25CollectiveMainloopBwdSm80ILi2ELi1EN4cute5tupleIJNS5_1CILi64EEENS7_ILi80EEENS7_ILi192EEEEEENS_10bfloat16_tEfNS_4arch4Sm80ELb1ELb0ELb0ELb1ELb1ELb0ELb1ELb0ELi2ELi4ELi2ELi2ELb0EEENS1_21CollectiveEpilogueBwdISB_SC_SE_Li256ELb1ELb1ELi4EEENS1_25SingleTileBwdLPTSchedulerILb1ELi80ELb1EEEEEEEEEvNT_6ParamsE --------------------------
	.section	.nv.info._ZN7cutlass13device_kernelIN5flash19enable_sm80_to_sm89INS1_16FlashAttnBwdSm80INS1_25CollectiveMainloopBwdSm80ILi2ELi1EN4cute5tupleIJNS5_1CILi64EEENS7_ILi80EEENS7_ILi192EEEEEENS_10bfloat16_tEfNS_4arch4Sm80ELb1ELb0ELb0ELb1ELb1ELb0ELb1ELb0ELi2ELi4ELi2ELi2ELb0EEENS1_21CollectiveEpilogueBwdISB_SC_SE_Li256ELb1ELb1ELi4EEENS1_25SingleTileBwdLPTSchedulerILb1ELi80ELb1EEEEEEEEEvNT_6ParamsE,"",@"SHT_CUDA_INFO"
	.sectionflags	@""
	.align	4


	//----- nvinfo : EIATTR_CUDA_API_VERSION
	.align		4
        /*0000*/ 	.byte	0x04, 0x37
        /*0002*/ 	.short	(.L_882 - .L_881)
.L_881:
        /*0004*/ 	.word	0x00000082


	//----- nvinfo : EIATTR_KPARAM_INFO
	.align		4
.L_882:
        /*0008*/ 	.byte	0x04, 0x17
        /*000a*/ 	.short	(.L_884 - .L_883)
.L_883:
        /*000c*/ 	.word	0x00000000
        /*0010*/ 	.short	0x0000
        /*0012*/ 	.short	0x0000
        /*0014*/ 	.byte	0x00, 0xf0, 0x21, 0x0a


	//----- nvinfo : EIATTR_SPARSE_MMA_MASK
	.align		4
.L_884:
        /*0018*/ 	.byte	0x03, 0x50
        /*001a*/ 	.short	0x0000


	//----- nvinfo : EIATTR_MAXREG_COUNT
	.align		4
        /*001c*/ 	.byte	0x03, 0x1b
        /*001e*/ 	.short	0x00ff


	//----- nvinfo : EIATTR_MERCURY_ISA_VERSION
	.align		4
        /*0020*/ 	.byte	0x03, 0x5f
        /*0022*/ 	.short	0x0101


	//----- nvinfo : EIATTR_EXIT_INSTR_OFFSETS
	.align		4
        /*0024*/ 	.byte	0x04, 0x1c
        /*0026*/ 	.short	(.L_886 - .L_885)


	//   ....[0]....
.L_885:
        /*0028*/ 	.word	0x00000010


	//----- nvinfo : EIATTR_MAX_THREADS
	.align		4
.L_886:
        /*002c*/ 	.byte	0x04, 0x05
        /*002e*/ 	.short	(.L_888 - .L_887)
.L_887:
        /*0030*/ 	.word	0x00000100
        /*0034*/ 	.word	0x00000001
        /*0038*/ 	.word	0x00000001


	//----- nvinfo : EIATTR_CBANK_PARAM_SIZE
	.align		4
.L_888:
        /*003c*/ 	.byte	0x03, 0x19
        /*003e*/ 	.short	0x0288


	//----- nvinfo : EIATTR_PARAM_CBANK
	.align		4
        /*0040*/ 	.byte	0x04, 0x0a
        /*0042*/ 	.short	(.L_890 - .L_889)
	.align		4
.L_889:
        /*0044*/ 	.word	index@(.nv.constant0._ZN7cutlass13device_kernelIN5flash19enable_sm80_to_sm89INS1_16FlashAttnBwdSm80INS1_25CollectiveMainloopBwdSm80ILi2ELi1EN4cute5tupleIJNS5_1CILi64EEENS7_ILi80EEENS7_ILi192EEEEEENS_10bfloat16_tEfNS_4arch4Sm80ELb1ELb0ELb0ELb1ELb1ELb0ELb1ELb0ELi2ELi4ELi2ELi2ELb0EEENS1_21CollectiveEpilogueBwdISB_SC_SE_Li256ELb1ELb1ELi4EEENS1_25SingleTileBwdLPTSchedulerILb1ELi80ELb1EEEEEEEEEvNT_6ParamsE)
        /*0048*/ 	.short	0x0210
        /*004a*/ 	.short	0x0288


	//----- nvinfo : EIATTR_SW_WAR
	.align		4
.L_890:
        /*004c*/ 	.byte	0x04, 0x36
        /*004e*/ 	.short	(.L_892 - .L_891)
.L_891:
        /*0050*/ 	.word	0x00000008
.L_892:


//--------------------- .nv.info._ZN7cutlass13device_kernelIN5flash19enable_sm80_to_sm89INS1_16FlashAttnBwdSm80INS1_25CollectiveMainloopBwdSm80ILi2ELi1EN4cute5tupleIJNS5_1CILi64EEENS7_ILi80EEENS7_ILi192EEEEEENS_10bfloat16_tEfNS_4arch4Sm80ELb1ELb0ELb0ELb1ELb0ELb0ELb1ELb0ELi2ELi4ELi2ELi2ELb0EEENS1_24CollectiveEpilogueBwdGQAISB_fSE_Li256ELb1ELb0EEENS1_25SingleTileBwdLPTSchedulerILb1ELi80ELb0EEEEEEEEEvNT_6ParamsE --------------------------
	.section	.nv.info._ZN7cutlass13device_kernelIN5flash19enable_sm80_to_sm89INS1_16FlashAttnBwdSm80INS1_25CollectiveMainloopBwdSm80ILi2ELi1EN4cute5tupleIJNS5_1CILi64EEENS7_ILi80EEENS7_ILi192EEEEEENS_10bfloat16_tEfNS_4arch4Sm80ELb1ELb0ELb0ELb1ELb0ELb0ELb1ELb0ELi2ELi4ELi2ELi2ELb0EEENS1_24CollectiveEpilogueBwdGQAISB_fSE_Li256ELb1ELb0EEENS1_25SingleTileBwdLPTSchedulerILb1ELi80ELb0EEEEEEEEEvNT_6ParamsE,"",@"SHT_CUDA_INFO"
	.sectionflags	@""
	.align	4


	//----- nvinfo : EIATTR_CUDA_API_VERSION
	.align		4
        /*0000*/ 	.byte	0x04, 0x37
        /*0002*/ 	.short	(.L_894 - .L_893)
.L_893:
        /*0004*/ 	.word	0x00000082


	//----- nvinfo : EIATTR_KPARAM_INFO
	.align		4
.L_894:
        /*0008*/ 	.byte	0x04, 0x17
        /*000a*/ 	.short	(.L_896 - .L_895)
.L_895:
        /*000c*/ 	.word	0x00000000
        /*0010*/ 	.short	0x0000
        /*0012*/ 	.short	0x0000
        /*0014*/ 	.byte	0x00, 0xf0, 0x41, 0x0a


	//----- nvinfo : EIATTR_SPARSE_MMA_MASK
	.align		4
.L_896:
        /*0018*/ 	.byte	0x03, 0x50
        /*001a*/ 	.short	0x0000


	//----- nvinfo : EIATTR_MAXREG_COUNT
	.align		4
        /*001c*/ 	.byte	0x03, 0x1b
        /*001e*/ 	.short	0x00ff


	//----- nvinfo : EIATTR_MERCURY_ISA_VERSION
	.align		4
        /*0020*/ 	.byte	0x03, 0x5f
        /*0022*/ 	.short	0x0101


	//----- nvinfo : EIATTR_EXIT_INSTR_OFFSETS
	.align		4
        /*0024*/ 	.byte	0x04, 0x1c
        /*0026*/ 	.short	(.L_898 - .L_897)


	//   ....[0]....
.L_897:
        /*0028*/ 	.word	0x00000010


	//----- nvinfo : EIATTR_MAX_THREADS
	.align		4
.L_898:
        /*002c*/ 	.byte	0x04, 0x05
        /*002e*/ 	.short	(.L_900 - .L_899)
.L_899:
        /*0030*/ 	.word	0x00000100
        /*0034*/ 	.word	0x00000001
        /*0038*/ 	.word	0x00000001


	//----- nvinfo : EIATTR_CBANK_PARAM_SIZE
	.align		4
.L_900:
        /*003c*/ 	.byte	0x03, 0x19
        /*003e*/ 	.short	0x0290


	//----- nvinfo : EIATTR_PARAM_CBANK
	.align		4
        /*0040*/ 	.byte	0x04, 0x0a
        /*0042*/ 	.short	(.L_902 - .L_901)
	.align		4
.L_901:
        /*0044*/ 	.word	index@(.nv.constant0._ZN7cutlass13device_kernelIN5flash19enable_sm80_to_sm89INS1_16FlashAttnBwdSm80INS1_25CollectiveMainloopBwdSm80ILi2ELi1EN4cute5tupleIJNS5_1CILi64EEENS7_ILi80EEENS7_ILi192EEEEEENS_10bfloat16_tEfNS_4arch4Sm80ELb1ELb0ELb0ELb1ELb0ELb0ELb1ELb0ELi2ELi4ELi2ELi2ELb0EEENS1_24CollectiveEpilogueBwdGQAISB_fSE_Li256ELb1ELb0EEENS1_25SingleTileBwdLPTSchedulerILb1ELi80ELb0EEEEEEEEEvNT_6ParamsE)
        /*0048*/ 	.short	0x0210
        /*004a*/ 	.short	0x0290


	//----- nvinfo : EIATTR_SW_WAR
	.align		4
.L_902:
        /*004c*/ 	.byte	0x04, 0x36
        /*004e*/ 	.short	(.L_904 - .L_903)
.L_903:
        /*0050*/ 	.word	0x00000008
.L_904:


//--------------------- .nv.info._ZN7cutlass13device_kernelIN5flash32FlashAttnBwdPostprocessConvertdQIN4cute5tupleIJNS3_1CILi80EEENS5_ILi192EEEEEENS_10bfloat16_tEfNS_4arch4Sm80ELi256ENS3_8TiledMMAINS3_8MMA_AtomIJNS3_30SM80_16x8x16_F32BF16BF16F32_TNEEEENS3_6LayoutINS4_IJNS5_ILi4EEENS5_ILi2EEENS5_ILi1EEEEEENS4_IJSJ_SH_NS5_ILi0EEEEEEEENS4_IJNS5_ILi64EEENS5_ILi16EEESP_EEEEELb1EEEEEvNT_6ParamsE --------------------------
	.section	.nv.info._ZN7cutlass13device_kernelIN5flash32FlashAttnBwdPostprocessConvertdQIN4cute5tupleIJNS3_1CILi80EEENS5_ILi192EEEEEENS_10bfloat16_tEfNS_4arch4Sm80ELi256ENS3_8TiledMMAINS3_8MMA_AtomIJNS3_30SM80_16x8x16_F32BF16BF16F32_TNEEEENS3_6LayoutINS4_IJNS5_ILi4EEENS5_ILi2EEENS5_ILi1EEEEEENS4_IJSJ_SH_NS5_ILi0EEEEEEEENS4_IJNS5_ILi64EEENS5_ILi16EEESP_EEEEELb1EEEEEvNT_6ParamsE,"",@"SHT_CUDA_INFO"
	.sectionflags	@""
	.align	4


	//----- nvinfo : EIATTR_CUDA_API_VERSION
	.align		4
        /*0000*/ 	.byte	0x04, 0x37
        /*0002*/ 	.short	(.L_906 - .L_905)
.L_905:
        /*0004*/ 	.word	0x00000082


	//----- nvinfo : EIATTR_KPARAM_INFO
	.align		4
.L_906:
        /*0008*/ 	.byte	0x04, 0x17
        /*000a*/ 	.short	(.L_908 - .L_907)
.L_907:
        /*000c*/ 	.word	0x00000000
        /*0010*/ 	.short	0x0000
        /*0012*/ 	.short	0x0000
        /*0014*/ 	.byte	0x00, 0xf0, 0xc1, 0x01


	//----- nvinfo : EIATTR_SPARSE_MMA_MASK
	.align		4
.L_908:
        /*0018*/ 	.byte	0x03, 0x50
        /*001a*/ 	.short	0x0000


	//----- nvinfo : EIATTR_MAXREG_COUNT
	.align		4
        /*001c*/ 	.byte	0x03, 0x1b
        /*001e*/ 	.short	0x0080


	//----- nvinfo : EIATTR_NUM_BARRIERS
	.align		4
        /*0020*/ 	.byte	0x02, 0x4c
        /*0022*/ 	.byte	0x01
	.zero		1


	//----- nvinfo : EIATTR_MERCURY_ISA_VERSION
	.align		4
        /*0024*/ 	.byte	0x03, 0x5f
        /*0026*/ 	.short	0x0101


	//----- nvinfo : EIATTR_EXIT_INSTR_OFFSETS
	.align		4
        /*0028*/ 	.byte	0x04, 0x1c
        /*002a*/ 	.short	(.L_910 - .L_909)


	//   ....[0]....
.L_909:
        /*002c*/ 	.word	0x000001d0


	//   ....[1]....
        /*0030*/ 	.word	0x00001f20


	//   ....[2]....
        /*0034*/ 	.word	0x000021a0


	//   ....[3]....
        /*0038*/ 	.word	0x000021c0


	//----- nvinfo : EIATTR_MAX_THREADS
	.align		4
.L_910:
        /*003c*/ 	.byte	0x04, 0x05
        /*003e*/ 	.short	(.L_912 - .L_911)
.L_911:
        /*0040*/ 	.word	0x00000100
        /*0044*/ 	.word	0x00000001
        /*0048*/ 	.word	0x00000001


	//----- nvinfo : EIATTR_CRS_STACK_SIZE
	.align		4
.L_912:
        /*004c*/ 	.byte	0x04, 0x1e
        /*004e*/ 	.short	(.L_914 - .L_913)
.L_913:
        /*0050*/ 	.word	0x00000000


	//----- nvinfo : EIATTR_CBANK_PARAM_SIZE
	.align		4
.L_914:
        /*0054*/ 	.byte	0x03, 0x19
        /*0056*/ 	.short	0x0070


	//----- nvinfo : EIATTR_PARAM_CBANK
	.align		4
        /*0058*/ 	.byte	0x04, 0x0a
        /*005a*/ 	.short	(.L_916 - .L_915)
	.align		4
.L_915:
        /*005c*/ 	.word	index@(.nv.constant0._ZN7cutlass13device_kernelIN5flash32FlashAttnBwdPostprocessConvertdQIN4cute5tupleIJNS3_1CILi80EEENS5_ILi192EEEEEENS_10bfloat16_tEfNS_4arch4Sm80ELi256ENS3_8TiledMMAINS3_8MMA_AtomIJNS3_30SM80_16x8x16_F32BF16BF16F32_TNEEEENS3_6LayoutINS4_IJNS5_ILi4EEENS5_ILi2EEENS5_ILi1EEEEEENS4_IJSJ_SH_NS5_ILi0EEEEEEEENS4_IJNS5_ILi64EEENS5_ILi16EEESP_EEEEELb1EEEEEvNT_6ParamsE)
        /*0060*/ 	.short	0x0210
        /*0062*/ 	.short	0x0070


	//----- nvinfo : EIATTR_SW_WAR
	.align		4
.L_916:
        /*0064*/ 	.byte	0x04, 0x36
        /*0066*/ 	.short	(.L_918 - .L_917)
.L_917:
        /*0068*/ 	.word	0x00000008
.L_918:


//--------------------- .nv.info._ZN7cutlass13device_kernelIN5flash32FlashAttnBwdPostprocessConvertdQIN4cute5tupleIJNS3_1CILi64EEENS5_ILi192EEEEEENS_10bfloat16_tEfNS_4arch4Sm80ELi256ENS3_8TiledMMAINS3_8MMA_AtomIJNS3_30SM80_16x8x16_F32BF16BF16F32_TNEEEENS3_6LayoutINS4_IJNS5_ILi2EEENS5_ILi4EEENS5_ILi1EEEEEENS4_IJSJ_SH_NS5_ILi0EEEEEEEENS4_IJNS5_ILi32EEES6_NS5_ILi16EEEEEEEELb0EEEEEvNT_6ParamsE --------------------------
	.section	.nv.info._ZN7cutlass13device_kernelIN5flash32FlashAttnBwdPostprocessConvertdQIN4cute5tupleIJNS3_1CILi64EEENS5_ILi192EEEEEENS_10bfloat16_tEfNS_4arch4Sm80ELi256ENS3_8TiledMMAINS3_8MMA_AtomIJNS3_30SM80_16x8x16_F32BF16BF16F32_TNEEEENS3_6LayoutINS4_IJNS5_ILi2EEENS5_ILi4EEENS5_ILi1EEEEEENS4_IJSJ_SH_NS5_ILi0EEEEEEEENS4_IJNS5_ILi32EEES6_NS5_ILi16EEEEEEEELb0EEEEEvNT_6ParamsE,"",@"SHT_CUDA_INFO"
	.sectionflags	@""
	.align	4


	//----- nvinfo : EIATTR_CUDA_API_VERSION
	.align		4
        /*0000*/ 	.byte	0x04, 0x37
        /*0002*/ 	.short	(.L_920 - .L_919)
.L_919:
        /*0004*/ 	.word	0x00000082


	//----- nvinfo : EIATTR_KPARAM_INFO
	.align		4
.L_920:
        /*0008*/ 	.byte	0x04, 0x17
        /*000a*/ 	.short	(.L_922 - .L_921)
.L_921:
        /*000c*/ 	.word	0x00000000
        /*0010*/ 	.short	0x0000
        /*0012*/ 	.short	0x0000
        /*0014*/ 	.byte	0x00, 0xf0, 0xc1, 0x01


	//----- nvinfo : EIATTR_SPARSE_MMA_MASK
	.align		4
.L_922:
        /*0018*/ 	.byte	0x03, 0x50
        /*001a*/ 	.short	0x0000


	//----- nvinfo : EIATTR_MAXREG_COUNT
	.align		4
        /*001c*/ 	.byte	0x03, 0x1b
        /*001e*/ 	.short	0x0080


	//----- nvinfo : EIATTR_NUM_BARRIERS
	.align		4
        /*0020*/ 	.byte	0x02, 0x4c
        /*0022*/ 	.byte	0x01
	.zero		1


	//----- nvinfo : EIATTR_MERCURY_ISA_VERSION
	.align		4
        /*0024*/ 	.byte	0x03, 0x5f
        /*0026*/ 	.short	0x0101


	//----- nvinfo : EIATTR_EXIT_INSTR_OFFSETS
	.align		4
        /*0028*/ 	.byte	0x04, 0x1c
        /*002a*/ 	.short	(.L_924 - .L_923)


	//   ....[0]....
.L_923:
        /*002c*/ 	.word	0x000001b0


	//   ....[1]....
        /*0030*/ 	.word	0x00001510


	//   ....[2]....
        /*0034*/ 	.word	0x00001700


	//   ....[3]....
        /*0038*/ 	.word	0x00001720


	//----- nvinfo : EIATTR_MAX_THREADS
	.align		4
.L_924:
        /*003c*/ 	.byte	0x04, 0x05
        /*003e*/ 	.short	(.L_926 - .L_925)
.L_925:
        /*0040*/ 	.word	0x00000100
        /*0044*/ 	.word	0x00000001
        /*0048*/ 	.word	0x00000001


	//----- nvinfo : EIATTR_CRS_STACK_SIZE
	.align		4
.L_926:
        /*004c*/ 	.byte	0x04, 0x1e
        /*004e*/ 	.short	(.L_928 - .L_927)
.L_927:
        /*0050*/ 	.word	0x00000000


	//----- nvinfo : EIATTR_CBANK_PARAM_SIZE
	.align		4
.L_928:
        /*0054*/ 	.byte	0x03, 0x19
        /*0056*/ 	.short	0x0070


	//----- nvinfo : EIATTR_PARAM_CBANK
	.align		4
        /*0058*/ 	.byte	0x04, 0x0a
        /*005a*/ 	.short	(.L_930 - .L_929)
	.align		4
.L_929:
        /*005c*/ 	.word	index@(.nv.constant0._ZN7cutlass13device_kernelIN5flash32FlashAttnBwdPostprocessConvertdQIN4cute5tupleIJNS3_1CILi64EEENS5_ILi192EEEEEENS_10bfloat16_tEfNS_4arch4Sm80ELi256ENS3_8TiledMMAINS3_8MMA_AtomIJNS3_30SM80_16x8x16_F32BF16BF16F32_TNEEEENS3_6LayoutINS4_IJNS5_ILi2EEENS5_ILi4EEENS5_ILi1EEEEEENS4_IJSJ_SH_NS5_ILi0EEEEEEEENS4_IJNS5_ILi32EEES6_NS5_ILi16EEEEEEEELb0EEEEEvNT_6ParamsE)
        /*0060*/ 	.short	0x0210
        /*0062*/ 	.short	0x0070


	//----- nvinfo : EIATTR_SW_WAR
	.align		4
.L_930:
        /*0064*/ 	.byte	0x04, 0x36
        /*0066*/ 	.short	(.L_932 - .L_931)
.L_931:
        /*0068*/ 	.word	0x00000008
.L_932:


//--------------------- .nv.info._ZN7cutlass13device_kernelIN5flash19enable_sm80_to_sm89INS1_16FlashAttnBwdSm80INS1_25CollectiveMainloopBwdSm80ILi2ELi1EN4cute5tupleIJNS5_1CILi64EEENS7_ILi80EEENS7_ILi192EEEEEENS_10bfloat16_tEfNS_4arch4Sm80ELb1ELb0ELb0ELb1ELb1ELb0ELb1ELb0ELi2ELi4ELi2ELi2ELb0EEENS1_24CollectiveEpilogueBwdGQAISB_fSE_Li256ELb1ELb1EEENS1_25SingleTileBwdLPTSchedulerILb1ELi80ELb1EEEEEEEEEvNT_6ParamsE --------------------------
	.section	.nv.info._ZN7cutlass13device_kernelIN5flash19enable_sm80_to_sm89INS1_16FlashAttnBwdSm80INS1_25CollectiveMainloopBwdSm80ILi2ELi1EN4cute5tupleIJNS5_1CILi64EEENS7_ILi80EEENS7_ILi192EEEEEENS_10bfloat16_tEfNS_4arch4Sm80ELb1ELb0ELb0ELb1ELb1ELb0ELb1ELb0ELi2ELi4ELi2ELi2ELb0EEENS1_24CollectiveEpilogueBwdGQAISB_fSE_Li256ELb1ELb1EEENS1_25SingleTileBwdLPTSchedulerILb1ELi80ELb1EEEEEEEEEvNT_6ParamsE,"",@"SHT_CUDA_INFO"
	.sectionflags	@""
	.align	4


	//----- nvinfo : EIATTR_CUDA_API_VERSION
	.align		4
        /*0000*/ 	.byte	0x04, 0x37
        /*0002*/ 	.short	(.L_934 - .L_933)
.L_933:
        /*0004*/ 	.word	0x00000082


	//----- nvinfo : EIATTR_KPARAM_INFO
	.align		4
.L_934:
        /*0008*/ 	.byte	0x04, 0x17
        /*000a*/ 	.short	(.L_936 - .L_935)
.L_935:
        /*000c*/ 	.word	0x00000000
        /*0010*/ 	.short	0x0000
        /*0012*/ 	.short	0x0000
        /*0014*/ 	.byte	0x00, 0xf0, 0x41, 0x0a


	//----- nvinfo : EIATTR_SPARSE_MMA_MASK
	.align		4
.L_936:
        /*0018*/ 	.byte	0x03, 0x50
        /*001a*/ 	.short	0x0000


	//----- nvinfo : EIATTR_MAXREG_COUNT
	.align		4
        /*001c*/ 	.byte	0x03, 0x1b
        /*001e*/ 	.short	0x00ff


	//----- nvinfo : EIATTR_MERCURY_ISA_VERSION
	.align		4
        /*0020*/ 	.byte	0x03, 0x5f
        /*0022*/ 	.short	0x0101


	//----- nvinfo : EIATTR_EXIT_INSTR_OFFSETS
	.align		4
        /*0024*/ 	.byte	0x04, 0x1c
        /*0026*/ 	.short	(.L_938 - .L_937)


	//   ....[0]....
.L_937:
        /*0028*/ 	.word	0x00000010


	//----- nvinfo : EIATTR_MAX_THREADS
	.align		4
.L_938:
        /*002c*/ 	.byte	0x04, 0x05
        /*002e*/ 	.short	(.L_940 - .L_939)
.L_939:
        /*0030*/ 	.word	0x00000100
        /*0034*/ 	.word	0x00000001
        /*0038*/ 	.word	0x00000001


	//----- nvinfo : EIATTR_CBANK_PARAM_SIZE
	.align		4
.L_940:
        /*003c*/ 	.byte	0x03, 0x19
        /*003e*/ 	.short	0x0290


	//----- nvinfo : EIATTR_PARAM_CBANK
	.align		4
        /*0040*/ 	.byte	0x04, 0x0a
        /*0042*/ 	.short	(.L_942 - .L_941)
	.align		4
.L_941:
        /*0044*/ 	.word	index@(.nv.constant0._ZN7cutlass13device_kernelIN5flash19enable_sm80_to_sm89INS1_16FlashAttnBwdSm80INS1_25CollectiveMainloopBwdSm80ILi2ELi1EN4cute5tupleIJNS5_1CILi64EEENS7_ILi80EEENS7_ILi192EEEEEENS_10bfloat16_tEfNS_4arch4Sm80ELb1ELb0ELb0ELb1ELb1ELb0ELb1ELb0ELi2ELi4ELi2ELi2ELb0EEENS1_24CollectiveEpilogueBwdGQAISB_fSE_Li256ELb1ELb1EEENS1_25SingleTileBwdLPTSchedulerILb1ELi80ELb1EEEEEEEEEvNT_6ParamsE)
        /*0048*/ 	.short	0x0210
        /*004a*/ 	.short	0x0290


	//----- nvinfo : EIATTR_SW_WAR
	.align		4
.L_942:
        /*004c*/ 	.byte	0x04, 0x36
        /*004e*/ 	.short	(.L_944 - .L_943)
.L_943:
        /*0050*/ 	.word	0x00000008
.L_944:


//--------------------- .nv.info._ZN7cutlass13device_kernelIN5flash22FlashAttnBwdPreprocessIN4cute5tupleIJNS3_1CILi64EEENS5_ILi192EEEEEENS_10bfloat16_tEfNS_4arch4Sm80ELb1ELb1EEEEEvNT_6ParamsE --------------------------
	.section	.nv.info._ZN7cutlass13device_kernelIN5flash22FlashAttnBwdPreprocessIN4cute5tupleIJNS3_1CILi64EEENS5_ILi192EEEEEENS_10bfloat16_tEfNS_4arch4Sm80ELb1ELb1EEEEEvNT_6ParamsE,"",@"SHT_CUDA_INFO"
	.sectionflags	@""
	.align	4


	//----- nvinfo : EIATTR_CUDA_API_VERSION
	.align		4
        /*0000*/ 	.byte	0x04, 0x37
        /*0002*/ 	.short	(.L_946 - .L_945)
.L_945:
        /*0004*/ 	.word	0x00000082


	//----- nvinfo : EIATTR_KPARAM_INFO
	.align		4
.L_946:
        /*0008*/ 	.byte	0x04, 0x17
        /*000a*/ 	.short	(.L_948 - .L_947)
.L_947:
        /*000c*/ 	.word	0x00000000
        /*0010*/ 	.short	0x0000
        /*0012*/ 	.short	0x0000
        /*0014*/ 	.byte	0x00, 0xf0, 0xc1, 0x03


	//----- nvinfo : EIATTR_SPARSE_MMA_MASK
	.align		4
.L_948:
        /*0018*/ 	.byte	0x03, 0x50
        /*001a*/ 	.short	0x0000


	//----- nvinfo : EIATTR_MAXREG_COUNT
	.align		4
        /*001c*/ 	.byte	0x03, 0x1b
        /*001e*/ 	.short	0x0080


	//----- nvinfo : EIATTR_MERCURY_ISA_VERSION
	.align		4
        /*0020*/ 	.byte	0x03, 0x5f
        /*0022*/ 	.short	0x0101


	//----- nvinfo : EIATTR_COOP_GROUP_MASK_REGIDS
	.align		4
        /*0024*/ 	.byte	0x04, 0x29
        /*0026*/ 	.short	(.L_950 - .L_949)


	//   ....[0]....
.L_949:
        /*0028*/ 	.word	0xffffffff


	//   ....[1]....
        /*002c*/ 	.word	0xffffffff


	//   ....[2]....
        /*0030*/ 	.word	0xffffffff


	//   ....[3]....
        /*0034*/ 	.word	0xffffffff


	//   ....[4]....
        /*0038*/ 	.word	0xffffffff


	//   ....[5]....
        /*003c*/ 	.word	0xffffffff


	//----- nvinfo : EIATTR_COOP_GROUP_INSTR_OFFSETS
	.align		4
.L_950:
        /*0040*/ 	.byte	0x04, 0x28
        /*0042*/ 	.short	(.L_952 - .L_951)


	//   ....[0]....
.L_951:
        /*0044*/ 	.word	0x00001b30


	//   ....[1]....
        /*0048*/ 	.word	0x00001b50


	//   ....[2]....
        /*004c*/ 	.word	0x00001ba0


	//   ....[3]....
        /*0050*/ 	.word	0x00001bd0


	//   ....[4]....
        /*0054*/ 	.word	0x00001c10


	//   ....[5]....
        /*0058*/ 	.word	0x00001c40


	//----- nvinfo : EIATTR_EXIT_INSTR_OFFSETS
	.align		4
.L_952:
        /*005c*/ 	.byte	0x04, 0x1c
        /*005e*/ 	.short	(.L_954 - .L_953)


	//   ....[0]....
.L_953:
        /*0060*/ 	.word	0x000001c0


	//   ....[1]....
        /*0064*/ 	.word	0x000021b0


	//   ....[2]....
        /*0068*/ 	.word	0x00002230


	//----- nvinfo : EIATTR_MAX_THREADS
	.align		4
.L_954:
        /*006c*/ 	.byte	0x04, 0x05
        /*006e*/ 	.short	(.L_956 - .L_955)
.L_955:
        /*0070*/ 	.word	0x00000100
        /*0074*/ 	.word	0x00000001
        /*0078*/ 	.word	0x00000001


	//----- nvinfo : EIATTR_CRS_STACK_SIZE
	.align		4
.L_956:
        /*007c*/ 	.byte	0x04, 0x1e
        /*007e*/ 	.short	(.L_958 - .L_957)
.L_957:
        /*0080*/ 	.word	0x00000000


	//----- nvinfo : EIATTR_CBANK_PARAM_SIZE
	.align		4
.L_958:
        /*0084*/ 	.byte	0x03, 0x19
        /*0086*/ 	.short	0x00f0


	//----- nvinfo : EIATTR_PARAM_CBANK
	.align		4
        /*0088*/ 	.byte	0x04, 0x0a
        /*008a*/ 	.short	(.L_960 - .L_959)
	.align		4
.L_959:
        /*008c*/ 	.word	index@(.nv.constant0._ZN7cutlass13device_kernelIN5flash22FlashAttnBwdPreprocessIN4cute5tupleIJNS3_1CILi64EEENS5_ILi192EEEEEENS_10bfloat16_tEfNS_4arch4Sm80ELb1ELb1EEEEEvNT_6ParamsE)
        /*0090*/ 	.short	0x0210
        /*0092*/ 	.short	0x00f0


	//----- nvinfo : EIATTR_SW_WAR
	.align		4
.L_960:
        /*0094*/ 	.byte	0x04, 0x36
        /*0096*/ 	.short	(.L_962 - .L_961)
.L_961:
        /*0098*/ 	.word	0x00000008
.L_962:


//--------------------- .nv.callgraph             --------------------------
	.section	.nv.callgraph,"",@"SHT_CUDA_CALLGRAPH"
	.align	4
	.sectionentsize	8
	.align		4
        /*0000*/ 	.word	0x00000000
	.align		4
        /*0004*/ 	.word	0xffffffff
	.align		4
        /*0008*/ 	.word	0x00000000
	.align		4
        /*000c*/ 	.word	0xfffffffe
	.align		4
        /*0010*/ 	.word	0x00000000
	.align		4
        /*0014*/ 	.word	0xfffffffd
	.align		4
        /*0018*/ 	.word	0x00000000
	.align		4
        /*001c*/ 	.word	0xfffffffc


//--------------------- .nv.constant4             --------------------------
	.section	.nv.constant4,"a",@progbits
	.align	8
	.align		8
.nv.constant4:
        /*0000*/ 	.dword	_ZN66_INTERNAL_2631af10_30_flash_bwd_hdim192_bf16_sm80_cu_3fbc093a_33564cuda3std3__45__cpo5beginE
	.align		8
        /*0008*/ 	.dword	_ZN66_INTERNAL_2631af10_30_flash_bwd_hdim192_bf16_sm80_cu_3fbc093a_33564cuda3std3__45__cpo3endE
	.align		8
        /*0010*/ 	.dword	_ZN66_INTERNAL_2631af10_30_flash_bwd_hdim192_bf16_sm80_cu_3fbc093a_33564cuda3std3__45__cpo6cbeginE
	.align		8
        /*0018*/ 	.dword	_ZN66_INTERNAL_2631af10_30_flash_bwd_hdim192_bf16_sm80_cu_3fbc093a_33564cuda3std3__45__cpo4cendE
	.align		8
        /*0020*/ 	.dword	_ZN66_INTERNAL_2631af10_30_flash_bwd_hdim192_bf16_sm80_cu_3fbc093a_33564cuda3std3__468_GLOBAL__N__2631af10_30_flash_bwd_hdim192_bf16_sm80_cu_3fbc093a_33566ignoreE
	.align		8
        /*0028*/ 	.dword	_ZN66_INTERNAL_2631af10_30_flash_bwd_hdim192_bf16_sm80_cu_3fbc093a_33564cuda3std3__419piecewise_constructE
	.align		8
        /*0030*/ 	.dword	_ZN66_INTERNAL_2631af10_30_flash_bwd_hdim192_bf16_sm80_cu_3fbc093a_33564cuda3std3__48in_placeE
	.align		8
        /*0038*/ 	.dword	_ZN66_INTERNAL_2631af10_30_flash_bwd_hdim192_bf16_sm80_cu_3fbc093a_33564cuda3std6ranges3__45__cpo4swapE
	.align		8
        /*0040*/ 	.dword	_ZN66_INTERNAL_2631af10_30_flash_bwd_hdim192_bf16_sm80_cu_3fbc093a_33564cuda3std6ranges3__45__cpo9iter_moveE
	.align		8
        /*0048*/ 	.dword	_ZN66_INTERNAL_2631af10_30_flash_bwd_hdim192_bf16_sm80_cu_3fbc093a_33564cute7productE
	.align		8
        /*0050*/ 	.dword	_ZN66_INTERNAL_2631af10_30_flash_bwd_hdim192_bf16_sm80_cu_3fbc093a_33564cute1_E


//--------------------- .text._ZN7cutlass13device_kernelIN5flash19enable_sm80_to_sm89INS1_16FlashAttnBwdSm80INS1_25CollectiveMainloopBwdSm80ILi1ELi1EN4cute5tupleIJNS5_1CILi64EEES8_NS7_ILi192EEEEEENS_10bfloat16_tEfNS_4arch4Sm80ELb0ELb0ELb0ELb0ELb0ELb0ELb0ELb0ELi2ELi2ELi2ELi2ELb1EEENS1_21CollectiveEpilogueBwdISA_SB_SD_Li256ELb0ELb0ELi4EEENS1_19SingleTileSchedulerILb0ELb0ELb0ELi64EEEEEEEEEvNT_6ParamsE --------------------------
	.section	.text._ZN7cutlass13device_kernelIN5flash19enable_sm80_to_sm89INS1_16FlashAttnBwdSm80INS1_25CollectiveMainloopBwdSm80ILi1ELi1EN4cute5tupleIJNS5_1CILi64EEES8_NS7_ILi192EEEEEENS_10bfloat16_tEfNS_4arch4Sm80ELb0ELb0ELb0ELb0ELb0ELb0ELb0ELb0ELi2ELi2ELi2ELi2ELb1EEENS1_21CollectiveEpilogueBwdISA_SB_SD_Li256ELb0ELb0ELi4EEENS1_19SingleTileSchedulerILb0ELb0ELb0ELi64EEEEEEEEEvNT_6ParamsE,"ax",@progbits
	.align	128
.text._ZN7cutlass13device_kernelIN5flash19enable_sm80_to_sm89INS1_16FlashAttnBwdSm80INS1_25CollectiveMainloopBwdSm80ILi1ELi1EN4cute5tupleIJNS5_1CILi64EEES8_NS7_ILi192EEEEEENS_10bfloat16_tEfNS_4arch4Sm80ELb0ELb0ELb0ELb0ELb0ELb0ELb0ELb0ELi2ELi2ELi2ELi2ELb1EEENS1_21CollectiveEpilogueBwdISA_SB_SD_Li256ELb0ELb0ELi4EEENS1_19SingleTileSchedulerILb0ELb0ELb0ELi64EEEEEEEEEvNT_6ParamsE:
        .type           _ZN7cutlass13device_kernelIN5flash19enable_sm80_to_sm89INS1_16FlashAttnBwdSm80INS1_25CollectiveMainloopBwdSm80ILi1ELi1EN4cute5tupleIJNS5_1CILi64EEES8_NS7_ILi192EEEEEENS_10bfloat16_tEfNS_4arch4Sm80ELb0ELb0ELb0ELb0ELb0ELb0ELb0ELb0ELi2ELi2ELi2ELi2ELb1EEENS1_21CollectiveEpilogueBwdISA_SB_SD_Li256ELb0ELb0ELi4EEENS1_19SingleTileSchedulerILb0ELb0ELb0ELi64EEEEEEEEEvNT_6ParamsE,@function
        .size           _ZN7cutlass13device_kernelIN5flash19enable_sm80_to_sm89INS1_16FlashAttnBwdSm80INS1_25CollectiveMainloopBwdSm80ILi1ELi1EN4cute5tupleIJNS5_1CILi64EEES8_NS7_ILi192EEEEEENS_10bfloat16_tEfNS_4arch4Sm80ELb0ELb0ELb0ELb0ELb0ELb0ELb0ELb0ELi2ELi2ELi2ELi2ELb1EEENS1_21CollectiveEpilogueBwdISA_SB_SD_Li256ELb0ELb0ELi4EEENS1_19SingleTileSchedulerILb0ELb0ELb0ELi64EEEEEEEEEvNT_6ParamsE,(.L_x_91 - _ZN7cutlass13device_kernelIN5flash19enable_sm80_to_sm89INS1_16FlashAttnBwdSm80INS1_25CollectiveMainloopBwdSm80ILi1ELi1EN4cute5tupleIJNS5_1CILi64EEES8_NS7_ILi192EEEEEENS_10bfloat16_tEfNS_4arch4Sm80ELb0ELb0ELb0ELb0ELb0ELb0ELb0ELb0ELi2ELi2ELi2ELi2ELb1EEENS1_21CollectiveEpilogueBwdISA_SB_SD_Li256ELb0ELb0ELi4EEENS1_19SingleTileSchedulerILb0ELb0ELb0ELi64EEEEEEEEEvNT_6ParamsE)
        .other          _ZN7cutlass13device_kernelIN5flash19enable_sm80_to_sm89INS1_16FlashAttnBwdSm80INS1_25CollectiveMainloopBwdSm80ILi1ELi1EN4cute5tupleIJNS5_1CILi64EEES8_NS7_ILi192EEEEEENS_10bfloat16_tEfNS_4arch4Sm80ELb0ELb0ELb0ELb0ELb0ELb0ELb0ELb0ELi2ELi2ELi2ELi2ELb1EEENS1_21CollectiveEpilogueBwdISA_SB_SD_Li256ELb0ELb0ELi4EEENS1_19SingleTileSchedulerILb0ELb0ELb0ELi64EEEEEEEEEvNT_6ParamsE,@"STO_CUDA_ENTRY STV_DEFAULT"
_ZN7cutlass13device_kernelIN5flash19enable_sm80_to_sm89INS1_16FlashAttnBwdSm80INS1_25CollectiveMainloopBwdSm80ILi1ELi1EN4cute5tupleIJNS5_1CILi64EEES8_NS7_ILi192EEEEEENS_10bfloat16_tEfNS_4arch4Sm80ELb0ELb0ELb0ELb0ELb0ELb0ELb0ELb0ELi2ELi2ELi2ELi2ELb1EEENS1_21CollectiveEpilogueBwdISA_SB_SD_Li256ELb0ELb0ELi4EEENS1_19SingleTileSchedulerILb0ELb0ELb0ELi64EEEEEEEEEvNT_6ParamsE:
[----:B------:R-:W-:Y:S01]  /*0000*/  LDC R1, c[0x0][0x28] ;  /* 0x00000a00ff017b82 */ /* 0x000fe20000000800 */
[----:B------:R-:W-:Y:S05]  /*0010*/  EXIT ;  /* 0x000000000000794d */ /* 0x000fea0003800000 */
.L_x_0:
[----:B------:R-:W-:-:S00]  /*0020*/  BRA `(.L_x_0) ;  /* 0xfffffffc00fc7947 */ /* 0x000fc0000383ffff */
[----:B------:R-:W-:-:S00]  /*0030*/  NOP ;  /* 0x0000000000007918 */ /* 0x000fc00000000000 */
        /* <DEDUP_REMOVED lines=12> */
.L_x_91:


//--------------------- .text._ZN7cutlass13device_kernelIN5flash19enable_sm80_to_sm89INS1_16FlashAttnBwdSm80INS1_25CollectiveMainloopBwdSm80ILi1ELi1EN4cute5tupleIJNS5_1CILi64EEES8_NS7_ILi192EEEEEENS_10bfloat16_tEfNS_4arch4Sm80ELb0ELb0ELb0ELb0ELb1ELb0ELb0ELb0ELi2ELi2ELi2ELi2ELb1EEENS1_21CollectiveEpilogueBwdISA_SB_SD_Li256ELb0ELb0ELi4EEENS1_19SingleTileSchedulerILb0ELb0ELb0ELi64EEEEEEEEEvNT_6ParamsE --------------------------
	.section	.text._ZN7cutlass13device_kernelIN5flash19enable_sm80_to_sm89INS1_16FlashAttnBwdSm80INS1_25CollectiveMainloopBwdSm80ILi1ELi1EN4cute5tupleIJNS5_1CILi64EEES8_NS7_ILi192EEEEEENS_10bfloat16_tEfNS_4arch4Sm80ELb0ELb0ELb0ELb0ELb1ELb0ELb0ELb0ELi2ELi2ELi2ELi2ELb1EEENS1_21CollectiveEpilogueBwdISA_SB_SD_Li256ELb0ELb0ELi4EEENS1_19SingleTileSchedulerILb0ELb0ELb0ELi64EEEEEEEEEvNT_6ParamsE,"ax",@progbits
	.align	128
.text._ZN7cutlass13device_kernelIN5flash19enable_sm80_to_sm89INS1_16FlashAttnBwdSm80INS1_25CollectiveMainloopBwdSm80ILi1ELi1EN4cute5tupleIJNS5_1CILi64EEES8_NS7_ILi192EEEEEENS_10bfloat16_tEfNS_4arch4Sm80ELb0ELb0ELb0ELb0ELb1ELb0ELb0ELb0ELi2ELi2ELi2ELi2ELb1EEENS1_21CollectiveEpilogueBwdISA_SB_SD_Li256ELb0ELb0ELi4EEENS1_19SingleTileSchedulerILb0ELb0ELb0ELi64EEEEEEEEEvNT_6ParamsE:
        .type           _ZN7cutlass13device_kernelIN5flash19enable_sm80_to_sm89INS1_16FlashAttnBwdSm80INS1_25CollectiveMainloopBwdSm80ILi1ELi1EN4cute5tupleIJNS5_1CILi64EEES8_NS7_ILi192EEEEEENS_10bfloat16_tEfNS_4arch4Sm80ELb0ELb0ELb0ELb0ELb1ELb0ELb0ELb0ELi2ELi2ELi2ELi2ELb1EEENS1_21CollectiveEpilogueBwdISA_SB_SD_Li256ELb0ELb0ELi4EEENS1_19SingleTileSchedulerILb0ELb0ELb0ELi64EEEEEEEEEvNT_6ParamsE,@function
        .size           _ZN7cutlass13device_kernelIN5flash19enable_sm80_to_sm89INS1_16FlashAttnBwdSm80INS1_25CollectiveMainloopBwdSm80ILi1ELi1EN4cute5tupleIJNS5_1CILi64EEES8_NS7_ILi192EEEEEENS_10bfloat16_tEfNS_4arch4Sm80ELb0ELb0ELb0ELb0ELb1ELb0ELb0ELb0ELi2ELi2ELi2ELi2ELb1EEENS1_21CollectiveEpilogueBwdISA_SB_SD_Li256ELb0ELb0ELi4EEENS1_19SingleTileSchedulerILb0ELb0ELb0ELi64EEEEEEEEEvNT_6ParamsE,(.L_x_92 - _ZN7cutlass13device_kernelIN5flash19enable_sm80_to_sm89INS1_16FlashAttnBwdSm80INS1_25CollectiveMainloopBwdSm80ILi1ELi1EN4cute5tupleIJNS5_1CILi64EEES8_NS7_ILi192EEEEEENS_10bfloat16_tEfNS_4arch4Sm80ELb0ELb0ELb0ELb0ELb1ELb0ELb0ELb0ELi2ELi2ELi2ELi2ELb1EEENS1_21CollectiveEpilogueBwdISA_SB_SD_Li256ELb0ELb0ELi4EEENS1_19SingleTileSchedulerILb0ELb0ELb0ELi64EEEEEEEEEvNT_6ParamsE)
        .other          _ZN7cutlass13device_kernelIN5flash19enable_sm80_to_sm89INS1_16FlashAttnBwdSm80INS1_25CollectiveMainloopBwdSm80ILi1ELi1EN4cute5tupleIJNS5_1CILi64EEES8_NS7_ILi192EEEEEENS_10bfloat16_tEfNS_4arch4Sm80ELb0ELb0ELb0ELb0ELb1ELb0ELb0ELb0ELi2ELi2ELi2ELi2ELb1EEENS1_21CollectiveEpilogueBwdISA_SB_SD_Li256ELb0ELb0ELi4EEENS1_19SingleTileSchedulerILb0ELb0ELb0ELi64EEEEEEEEEvNT_6ParamsE,@"STO_CUDA_ENTRY STV_DEFAULT"
_ZN7cutlass13device_kernelIN5flash19enable_sm80_to_sm89INS1_16FlashAttnBwdSm80INS1_25CollectiveMainloopBwdSm80ILi1ELi1EN4cute5tupleIJNS5_1CILi64EEES8_NS7_ILi192EEEEEENS_10bfloat16_tEfNS_4arch4Sm80ELb0ELb0ELb0ELb0ELb1ELb0ELb0ELb0ELi2ELi2ELi2ELi2ELb1EEENS1_21CollectiveEpilogueBwdISA_SB_SD_Li256ELb0ELb0ELi4EEENS1_19SingleTileSchedulerILb0ELb0ELb0ELi64EEEEEEEEEvNT_6ParamsE:
[----:B------:R-:W-:Y:S01]  /*0000*/  LDC R1, c[0x0][0x28] ;  /* 0x00000a00ff017b82 */ /* 0x000fe20000000800 */
[----:B------:R-:W-:Y:S05]  /*0010*/  EXIT ;  /* 0x000000000000794d */ /* 0x000fea0003800000 */
.L_x_1:
        /* <DEDUP_REMOVED lines=14> */
.L_x_92:


//--------------------- .text._ZN7cutlass13device_kernelIN5flash19enable_sm80_to_sm89INS1_16FlashAttnBwdSm80INS1_25CollectiveMainloopBwdSm80ILi1ELi1EN4cute5tupleIJNS5_1CILi64EEES8_NS7_ILi192EEEEEENS_10bfloat16_tEfNS_4arch4Sm80ELb0ELb0ELb0ELb0ELb0ELb0ELb0ELb0ELi2ELi2ELi2ELi2ELb1EEENS1_24CollectiveEpilogueBwdGQAISA_fSD_Li256ELb0ELb0EEENS1_19SingleTileSchedulerILb0ELb0ELb0ELi64EEEEEEEEEvNT_6ParamsE --------------------------
	.section	.text._ZN7cutlass13device_kernelIN5flash19enable_sm80_to_sm89INS1_16FlashAttnBwdSm80INS1_25CollectiveMainloopBwdSm80ILi1ELi1EN4cute5tupleIJNS5_1CILi64EEES8_NS7_ILi192EEEEEENS_10bfloat16_tEfNS_4arch4Sm80ELb0ELb0ELb0ELb0ELb0ELb0ELb0ELb0ELi2ELi2ELi2ELi2ELb1EEENS1_24CollectiveEpilogueBwdGQAISA_fSD_Li256ELb0ELb0EEENS1_19SingleTileSchedulerILb0ELb0ELb0ELi64EEEEEEEEEvNT_6ParamsE,"ax",@progbits
	.align	128
.text._ZN7cutlass13device_kernelIN5flash19enable_sm80_to_sm89INS1_16FlashAttnBwdSm80INS1_25CollectiveMainloopBwdSm80ILi1ELi1EN4cute5tupleIJNS5_1CILi64EEES8_NS7_ILi192EEEEEENS_10bfloat16_tEfNS_4arch4Sm80ELb0ELb0ELb0ELb0ELb0ELb0ELb0ELb0ELi2ELi2ELi2ELi2ELb1EEENS1_24CollectiveEpilogueBwdGQAISA_fSD_Li256ELb0ELb0EEENS1_19SingleTileSchedulerILb0ELb0ELb0ELi64EEEEEEEEEvNT_6ParamsE:
        .type           _ZN7cutlass13device_kernelIN5flash19enable_sm80_to_sm89INS1_16FlashAttnBwdSm80INS1_25CollectiveMainloopBwdSm80ILi1ELi1EN4cute5tupleIJNS5_1CILi64EEES8_NS7_ILi192EEEEEENS_10bfloat16_tEfNS_4arch4Sm80ELb0ELb0ELb0ELb0ELb0ELb0ELb0ELb0ELi2ELi2ELi2ELi2ELb1EEENS1_24CollectiveEpilogueBwdGQAISA_fSD_Li256ELb0ELb0EEENS1_19SingleTileSchedulerILb0ELb0ELb0ELi64EEEEEEEEEvNT_6ParamsE,@function
        .size           _ZN7cutlass13device_kernelIN5flash19enable_sm80_to_sm89INS1_16FlashAttnBwdSm80INS1_25CollectiveMainloopBwdSm80ILi1ELi1EN4cute5tupleIJNS5_1CILi64EEES8_NS7_ILi192EEEEEENS_10bfloat16_tEfNS_4arch4Sm80ELb0ELb0ELb0ELb0ELb0ELb0ELb0ELb0ELi2ELi2ELi2ELi2ELb1EEENS1_24CollectiveEpilogueBwdGQAISA_fSD_Li256ELb0ELb0EEENS1_19SingleTileSchedulerILb0ELb0ELb0ELi64EEEEEEEEEvNT_6ParamsE,(.L_x_93 - _ZN7cutlass13device_kernelIN5flash19enable_sm80_to_sm89INS1_16FlashAttnBwdSm80INS1_25CollectiveMainloopBwdSm80ILi1ELi1EN4cute5tupleIJNS5_1CILi64EEES8_NS7_ILi192EEEEEENS_10bfloat16_tEfNS_4arch4Sm80ELb0ELb0ELb0ELb0ELb0ELb0ELb0ELb0ELi2ELi2ELi2ELi2ELb1EEENS1_24CollectiveEpilogueBwdGQAISA_fSD_Li256ELb0ELb0EEENS1_19SingleTileSchedulerILb0ELb0ELb0ELi64EEEEEEEEEvNT_6ParamsE)
        .other          _ZN7cutlass13device_kernelIN5flash19enable_sm80_to_sm89INS1_16FlashAttnBwdSm80INS1_25CollectiveMainloopBwdSm80ILi1ELi1EN4cute5tupleIJNS5_1CILi64EEES8_NS7_ILi192EEEEEENS_10bfloat16_tEfNS_4arch4Sm80ELb0ELb0ELb0ELb0ELb0ELb0ELb0ELb0ELi2ELi2ELi2ELi2ELb1EEENS1_24CollectiveEpilogueBwdGQAISA_fSD_Li256ELb0ELb0EEENS1_19SingleTileSchedulerILb0ELb0ELb0ELi64EEEEEEEEEvNT_6ParamsE,@"STO_CUDA_ENTRY STV_DEFAULT"
_ZN7cutlass13device_kernelIN5flash19enable_sm80_to_sm89INS1_16FlashAttnBwdSm80INS1_25CollectiveMainloopBwdSm80ILi1ELi1EN4cute5tupleIJNS5_1CILi64EEES8_NS7_ILi192EEEEEENS_10bfloat16_tEfNS_4arch4Sm80ELb0ELb0ELb0ELb0ELb0ELb0ELb0ELb0ELi2ELi2ELi2ELi2ELb1EEENS1_24CollectiveEpilogueBwdGQAISA_fSD_Li256ELb0ELb0EEENS1_19SingleTileSchedulerILb0ELb0ELb0ELi64EEEEEEEEEvNT_6ParamsE:
[----:B------:R-:W-:Y:S01]  /*0000*/  LDC R1, c[0x0][0x28] ;  /* 0x00000a00ff017b82 */ /* 0x000fe20000000800 */
[----:B------:R-:W-:Y:S05]  /*0010*/  EXIT ;  /* 0x000000000000794d */ /* 0x000fea0003800000 */
.L_x_2:
        /* <DEDUP_REMOVED lines=14> */
.L_x_93:


//--------------------- .text._ZN7cutlass13device_kernelIN5flash19enable_sm80_to_sm89INS1_16FlashAttnBwdSm80INS1_25CollectiveMainloopBwdSm80ILi1ELi1EN4cute5tupleIJNS5_1CILi64EEES8_NS7_ILi192EEEEEENS_10bfloat16_tEfNS_4arch4Sm80ELb0ELb0ELb0ELb0ELb1ELb0ELb0ELb0ELi2ELi2ELi2ELi2ELb1EEENS1_24CollectiveEpilogueBwdGQAISA_fSD_Li256ELb0ELb1EEENS1_19SingleTileSchedulerILb0ELb0ELb0ELi64EEEEEEEEEvNT_6ParamsE --------------------------
	.section	.text._ZN7cutlass13device_kernelIN5flash19enable_sm80_to_sm89INS1_16FlashAttnBwdSm80INS1_25CollectiveMainloopBwdSm80ILi1ELi1EN4cute5tupleIJNS5_1CILi64EEES8_NS7_ILi192EEEEEENS_10bfloat16_tEfNS_4arch4Sm80ELb0ELb0ELb0ELb0ELb1ELb0ELb0ELb0ELi2ELi2ELi2ELi2ELb1EEENS1_24CollectiveEpilogueBwdGQAISA_fSD_Li256ELb0ELb1EEENS1_19SingleTileSchedulerILb0ELb0ELb0ELi64EEEEEEEEEvNT_6ParamsE,"ax",@progbits
	.align	128
.text._ZN7cutlass13device_kernelIN5flash19enable_sm80_to_sm89INS1_16FlashAttnBwdSm80INS1_25CollectiveMainloopBwdSm80ILi1ELi1EN4cute5tupleIJNS5_1CILi64EEES8_NS7_ILi192EEEEEENS_10bfloat16_tEfNS_4arch4Sm80ELb0ELb0ELb0ELb0ELb1ELb0ELb0ELb0ELi2ELi2ELi2ELi2ELb1EEENS1_24CollectiveEpilogueBwdGQAISA_fSD_Li256ELb0ELb1EEENS1_19SingleTileSchedulerILb0ELb0ELb0ELi64EEEEEEEEEvNT_6ParamsE:
        .type           _ZN7cutlass13device_kernelIN5flash19enable_sm80_to_sm89INS1_16FlashAttnBwdSm80INS1_25CollectiveMainloopBwdSm80ILi1ELi1EN4cute5tupleIJNS5_1CILi64EEES8_NS7_ILi192EEEEEENS_10bfloat16_tEfNS_4arch4Sm80ELb0ELb0ELb0ELb0ELb1ELb0ELb0ELb0ELi2ELi2ELi2ELi2ELb1EEENS1_24CollectiveEpilogueBwdGQAISA_fSD_Li256ELb0ELb1EEENS1_19SingleTileSchedulerILb0ELb0ELb0ELi64EEEEEEEEEvNT_6ParamsE,@function
        .size           _ZN7cutlass13device_kernelIN5flash19enable_sm80_to_sm89INS1_16FlashAttnBwdSm80INS1_25CollectiveMainloopBwdSm80ILi1ELi1EN4cute5tupleIJNS5_1CILi64EEES8_NS7_ILi192EEEEEENS_10bfloat16_tEfNS_4arch4Sm80ELb0ELb0ELb0ELb0ELb1ELb0ELb0ELb0ELi2ELi2ELi2ELi2ELb1EEENS1_24CollectiveEpilogueBwdGQAISA_fSD_Li256ELb0ELb1EEENS1_19SingleTileSchedulerILb0ELb0ELb0ELi64EEEEEEEEEvNT_6ParamsE,(.L_x_94 - _ZN7cutlass13device_kernelIN5flash19enable_sm80_to_sm89INS1_16FlashAttnBwdSm80INS1_25CollectiveMainloopBwdSm80ILi1ELi1EN4cute5tupleIJNS5_1CILi64EEES8_NS7_ILi192EEEEEENS_10bfloat16_tEfNS_4arch4Sm80ELb0ELb0ELb0ELb0ELb1ELb0ELb0ELb0ELi2ELi2ELi2ELi2ELb1EEENS1_24CollectiveEpilogueBwdGQAISA_fSD_Li256ELb0ELb1EEENS1_19SingleTileSchedulerILb0ELb0ELb0ELi64EEEEEEEEEvNT_6ParamsE)
        .other          _ZN7cutlass13device_kernelIN5flash19enable_sm80_to_sm89INS1_16FlashAttnBwdSm80INS1_25CollectiveMainloopBwdSm80ILi1ELi1EN4cute5tupleIJNS5_1CILi64EEES8_NS7_ILi192EEEEEENS_10bfloat16_tEfNS_4arch4Sm80ELb0ELb0ELb0ELb0ELb1ELb0ELb0ELb0ELi2ELi2ELi2ELi2ELb1EEENS1_24CollectiveEpilogueBwdGQAISA_fSD_Li256ELb0ELb1EEENS1_19SingleTileSchedulerILb0ELb0ELb0ELi64EEEEEEEEEvNT_6ParamsE,@"STO_CUDA_ENTRY STV_DEFAULT"
_ZN7cutlass13device_kernelIN5flash19enable_sm80_to_sm89INS1_16FlashAttnBwdSm80INS1_25CollectiveMainloopBwdSm80ILi1ELi1EN4cute5tupleIJNS5_1CILi64EEES8_NS7_ILi192EEEEEENS_10bfloat16_tEfNS_4arch4Sm80ELb0ELb0ELb0ELb0ELb1ELb0ELb0ELb0ELi2ELi2ELi2ELi2ELb1EEENS1_24CollectiveEpilogueBwdGQAISA_fSD_Li256ELb0ELb1EEENS1_19SingleTileSchedulerILb0ELb0ELb0ELi64EEEEEEEEEvNT_6ParamsE:
[----:B------:R-:W-:Y:S01]  /*0000*/  LDC R1, c[0x0][0x28] ;  /* 0x00000a00ff017b82 */ /* 0x000fe20000000800 */
[----:B------:R-:W-:Y:S05]  /*0010*/  EXIT ;  /* 0x000000000000794d */ /* 0x000fea0003800000 */
.L_x_3:
        /* <DEDUP_REMOVED lines=14> */
.L_x_94:


//--------------------- .text._ZN7cutlass13device_kernelIN5flash19enable_sm80_to_sm89INS1_16FlashAttnBwdSm80INS1_25CollectiveMainloopBwdSm80ILi1ELi1EN4cute5tupleIJNS5_1CILi64EEES8_NS7_ILi192EEEEEENS_10bfloat16_tEfNS_4arch4Sm80ELb0ELb0ELb0ELb1ELb0ELb0ELb0ELb0ELi2ELi2ELi2ELi2ELb1EEENS1_21CollectiveEpilogueBwdISA_SB_SD_Li256ELb1ELb0ELi4EEENS1_19SingleTileSchedulerILb1ELb0ELb0ELi64EEEEEEEEEvNT_6ParamsE --------------------------
	.section	.text._ZN7cutlass13device_kernelIN5flash19enable_sm80_to_sm89INS1_16FlashAttnBwdSm80INS1_25CollectiveMainloopBwdSm80ILi1ELi1EN4cute5tupleIJNS5_1CILi64EEES8_NS7_ILi192EEEEEENS_10bfloat16_tEfNS_4arch4Sm80ELb0ELb0ELb0ELb1ELb0ELb0ELb0ELb0ELi2ELi2ELi2ELi2ELb1EEENS1_21CollectiveEpilogueBwdISA_SB_SD_Li256ELb1ELb0ELi4EEENS1_19SingleTileSchedulerILb1ELb0ELb0ELi64EEEEEEEEEvNT_6ParamsE,"ax",@progbits
	.align	128
.text._ZN7cutlass13device_kernelIN5flash19enable_sm80_to_sm89INS1_16FlashAttnBwdSm80INS1_25CollectiveMainloopBwdSm80ILi1ELi1EN4cute5tupleIJNS5_1CILi64EEES8_NS7_ILi192EEEEEENS_10bfloat16_tEfNS_4arch4Sm80ELb0ELb0ELb0ELb1ELb0ELb0ELb0ELb0ELi2ELi2ELi2ELi2ELb1EEENS1_21CollectiveEpilogueBwdISA_SB_SD_Li256ELb1ELb0ELi4EEENS1_19SingleTileSchedulerILb1ELb0ELb0ELi64EEEEEEEEEvNT_6ParamsE:
        .type           _ZN7cutlass13device_kernelIN5flash19enable_sm80_to_sm89INS1_16FlashAttnBwdSm80INS1_25CollectiveMainloopBwdSm80ILi1ELi1EN4cute5tupleIJNS5_1CILi64EEES8_NS7_ILi192EEEEEENS_10bfloat16_tEfNS_4arch4Sm80ELb0ELb0ELb0ELb1ELb0ELb0ELb0ELb0ELi2ELi2ELi2ELi2ELb1EEENS1_21CollectiveEpilogueBwdISA_SB_SD_Li256ELb1ELb0ELi4EEENS1_19SingleTileSchedulerILb1ELb0ELb0ELi64EEEEEEEEEvNT_6ParamsE,@function
        .size           _ZN7cutlass13device_kernelIN5flash19enable_sm80_to_sm89INS1_16FlashAttnBwdSm80INS1_25CollectiveMainloopBwdSm80ILi1ELi1EN4cute5tupleIJNS5_1CILi64EEES8_NS7_ILi192EEEEEENS_10bfloat16_tEfNS_4arch4Sm80ELb0ELb0ELb0ELb1ELb0ELb0ELb0ELb0ELi2ELi2ELi2ELi2ELb1EEENS1_21CollectiveEpilogueBwdISA_SB_SD_Li256ELb1ELb0ELi4EEENS1_19SingleTileSchedulerILb1ELb0ELb0ELi64EEEEEEEEEvNT_6ParamsE,(.L_x_95 - _ZN7cutlass13device_kernelIN5flash19enable_sm80_to_sm89INS1_16FlashAttnBwdSm80INS1_25CollectiveMainloopBwdSm80ILi1ELi1EN4cute5tupleIJNS5_1CILi64EEES8_NS7_ILi192EEEEEENS_10bfloat16_tEfNS_4arch4Sm80ELb0ELb0ELb0ELb1ELb0ELb0ELb0ELb0ELi2ELi2ELi2ELi2ELb1EEENS1_21CollectiveEpilogueBwdISA_SB_SD_Li256ELb1ELb0ELi4EEENS1_19SingleTileSchedulerILb1ELb0ELb0ELi64EEEEEEEEEvNT_6ParamsE)
        .other          _ZN7cutlass13device_kernelIN5flash19enable_sm80_to_sm89INS1_16FlashAttnBwdSm80INS1_25CollectiveMainloopBwdSm80ILi1ELi1EN4cute5tupleIJNS5_1CILi64EEES8_NS7_ILi192EEEEEENS_10bfloat16_tEfNS_4arch4Sm80ELb0ELb0ELb0ELb1ELb0ELb0ELb0ELb0ELi2ELi2ELi2ELi2ELb1EEENS1_21CollectiveEpilogueBwdISA_SB_SD_Li256ELb1ELb0ELi4EEENS1_19SingleTileSchedulerILb1ELb0ELb0ELi64EEEEEEEEEvNT_6ParamsE,@"STO_CUDA_ENTRY STV_DEFAULT"
_ZN7cutlass13device_kernelIN5flash19enable_sm80_to_sm89INS1_16FlashAttnBwdSm80INS1_25CollectiveMainloopBwdSm80ILi1ELi1EN4cute5tupleIJNS5_1CILi64EEES8_NS7_ILi192EEEEEENS_10bfloat16_tEfNS_4arch4Sm80ELb0ELb0ELb0ELb1ELb0ELb0ELb0ELb0ELi2ELi2ELi2ELi2ELb1EEENS1_21CollectiveEpilogueBwdISA_SB_SD_Li256ELb1ELb0ELi4EEENS1_19SingleTileSchedulerILb1ELb0ELb0ELi64EEEEEEEEEvNT_6ParamsE:
[----:B------:R-:W-:Y:S01]  /*0000*/  LDC R1, c[0x0][0x28] ;  /* 0x00000a00ff017b82 */ /* 0x000fe20000000800 */
[----:B------:R-:W-:Y:S05]  /*0010*/  EXIT ;  /* 0x000000000000794d */ /* 0x000fea0003800000 */
.L_x_4:
        /* <DEDUP_REMOVED lines=14> */
.L_x_95:


//--------------------- .text._ZN7cutlass13device_kernelIN5flash19enable_sm80_to_sm89INS1_16FlashAttnBwdSm80INS1_25CollectiveMainloopBwdSm80ILi1ELi1EN4cute5tupleIJNS5_1CILi64EEES8_NS7_ILi192EEEEEENS_10bfloat16_tEfNS_4arch4Sm80ELb0ELb0ELb0ELb1ELb1ELb0ELb0ELb0ELi2ELi2ELi2ELi2ELb1EEENS1_21CollectiveEpilogueBwdISA_SB_SD_Li256ELb1ELb0ELi4EEENS1_19SingleTileSchedulerILb1ELb0ELb0ELi64EEEEEEEEEvNT_6ParamsE --------------------------
	.section	.text._ZN7cutlass13device_kernelIN5flash19enable_sm80_to_sm89INS1_16FlashAttnBwdSm80INS1_25CollectiveMainloopBwdSm80ILi1ELi1EN4cute5tupleIJNS5_1CILi64EEES8_NS7_ILi192EEEEEENS_10bfloat16_tEfNS_4arch4Sm80ELb0ELb0ELb0ELb1ELb1ELb0ELb0ELb0ELi2ELi2ELi2ELi2ELb1EEENS1_21CollectiveEpilogueBwdISA_SB_SD_Li256ELb1ELb0ELi4EEENS1_19SingleTileSchedulerILb1ELb0ELb0ELi64EEEEEEEEEvNT_6ParamsE,"ax",@progbits
	.align	128
.text._ZN7cutlass13device_kernelIN5flash19enable_sm80_to_sm89INS1_16FlashAttnBwdSm80INS1_25CollectiveMainloopBwdSm80ILi1ELi1EN4cute5tupleIJNS5_1CILi64EEES8_NS7_ILi192EEEEEENS_10bfloat16_tEfNS_4arch4Sm80ELb0ELb0ELb0ELb1ELb1ELb0ELb0ELb0ELi2ELi2ELi2ELi2ELb1EEENS1_21CollectiveEpilogueBwdISA_SB_SD_Li256ELb1ELb0ELi4EEENS1_19SingleTileSchedulerILb1ELb0ELb0ELi64EEEEEEEEEvNT_6ParamsE:
        .type           _ZN7cutlass13device_kernelIN5flash19enable_sm80_to_sm89INS1_16FlashAttnBwdSm80INS1_25CollectiveMainloopBwdSm80ILi1ELi1EN4cute5tupleIJNS5_1CILi64EEES8_NS7_ILi192EEEEEENS_10bfloat16_tEfNS_4arch4Sm80ELb0ELb0ELb0ELb1ELb1ELb0ELb0ELb0ELi2ELi2ELi2ELi2ELb1EEENS1_21CollectiveEpilogueBwdISA_SB_SD_Li256ELb1ELb0ELi4EEENS1_19SingleTileSchedulerILb1ELb0ELb0ELi64EEEEEEEEEvNT_6ParamsE,@function
        .size           _ZN7cutlass13device_kernelIN5flash19enable_sm80_to_sm89INS1_16FlashAttnBwdSm80INS1_25CollectiveMainloopBwdSm80ILi1ELi1EN4cute5tupleIJNS5_1CILi64EEES8_NS7_ILi192EEEEEENS_10bfloat16_tEfNS_4arch4Sm80ELb0ELb0ELb0ELb1ELb1ELb0ELb0ELb0ELi2ELi2ELi2ELi2ELb1EEENS1_21CollectiveEpilogueBwdISA_SB_SD_Li256ELb1ELb0ELi4EEENS1_19SingleTileSchedulerILb1ELb0ELb0ELi64EEEEEEEEEvNT_6ParamsE,(.L_x_96 - _ZN7cutlass13device_kernelIN5flash19enable_sm80_to_sm89INS1_16FlashAttnBwdSm80INS1_25CollectiveMainloopBwdSm80ILi1ELi1EN4cute5tupleIJNS5_1CILi64EEES8_NS7_ILi192EEEEEENS_10bfloat16_tEfNS_4arch4Sm80ELb0ELb0ELb0ELb1ELb1ELb0ELb0ELb0ELi2ELi2ELi2ELi2ELb1EEENS1_21CollectiveEpilogueBwdISA_SB_SD_Li256ELb1ELb0ELi4EEENS1_19SingleTileSchedulerILb1ELb0ELb0ELi64EEEEEEEEEvNT_6ParamsE)
        .other          _ZN7cutlass13device_kernelIN5flash19enable_sm80_to_sm89INS1_16FlashAttnBwdSm80INS1_25CollectiveMainloopBwdSm80ILi1ELi1EN4cute5tupleIJNS5_1CILi64EEES8_NS7_ILi192EEEEEENS_10bfloat16_tEfNS_4arch4Sm80ELb0ELb0ELb0ELb1ELb1ELb0ELb0ELb0ELi2ELi2ELi2ELi2ELb1EEENS1_21CollectiveEpilogueBwdISA_SB_SD_Li256ELb1ELb0ELi4EEENS1_19SingleTileSchedulerILb1ELb0ELb0ELi64EEEEEEEEEvNT_6ParamsE,@"STO_CUDA_ENTRY STV_DEFAULT"
_ZN7cutlass13device_kernelIN5flash19enable_sm80_to_sm89INS1_16FlashAttnBwdSm80INS1_25CollectiveMainloopBwdSm80ILi1ELi1EN4cute5tupleIJNS5_1CILi64EEES8_NS7_ILi192EEEEEENS_10bfloat16_tEfNS_4arch4Sm80ELb0ELb0ELb0ELb1ELb1ELb0ELb0ELb0ELi2ELi2ELi2ELi2ELb1EEENS1_21CollectiveEpilogueBwdISA_SB_SD_Li256ELb1ELb0ELi4EEENS1_19SingleTileSchedulerILb1ELb0ELb0ELi64EEEEEEEEEvNT_6ParamsE:
[----:B------:R-:W-:Y:S01]  /*0000*/  LDC R1, c[0x0][0x28] ;  /* 0x00000a00ff017b82 */ /* 0x000fe20000000800 */
[----:B------:R-:W-:Y:S05]  /*0010*/  EXIT ;  /* 0x000000000000794d */ /* 0x000fea0003800000 */
.L_x_5:
        /* <DEDUP_REMOVED lines=14> */
.L_x_96:


//--------------------- .text._ZN7cutlass13device_kernelIN5flash19enable_sm80_to_sm89INS1_16FlashAttnBwdSm80INS1_25CollectiveMainloopBwdSm80ILi1ELi1EN4cute5tupleIJNS5_1CILi64EEES8_NS7_ILi192EEEEEENS_10bfloat16_tEfNS_4arch4Sm80ELb0ELb0ELb0ELb1ELb0ELb0ELb0ELb0ELi2ELi2ELi2ELi2ELb1EEENS1_24CollectiveEpilogueBwdGQAISA_fSD_Li256ELb1ELb0EEENS1_19SingleTileSchedulerILb1ELb0ELb0ELi64EEEEEEEEEvNT_6ParamsE --------------------------
	.section	.text._ZN7cutlass13device_kernelIN5flash19enable_sm80_to_sm89INS1_16FlashAttnBwdSm80INS1_25CollectiveMainloopBwdSm80ILi1ELi1EN4cute5tupleIJNS5_1CILi64EEES8_NS7_ILi192EEEEEENS_10bfloat16_tEfNS_4arch4Sm80ELb0ELb0ELb0ELb1ELb0ELb0ELb0ELb0ELi2ELi2ELi2ELi2ELb1EEENS1_24CollectiveEpilogueBwdGQAISA_fSD_Li256ELb1ELb0EEENS1_19SingleTileSchedulerILb1ELb0ELb0ELi64EEEEEEEEEvNT_6ParamsE,"ax",@progbits
	.align	128
.text._ZN7cutlass13device_kernelIN5flash19enable_sm80_to_sm89INS1_16FlashAttnBwdSm80INS1_25CollectiveMainloopBwdSm80ILi1ELi1EN4cute5tupleIJNS5_1CILi64EEES8_NS7_ILi192EEEEEENS_10bfloat16_tEfNS_4arch4Sm80ELb0ELb0ELb0ELb1ELb0ELb0ELb0ELb0ELi2ELi2ELi2ELi2ELb1EEENS1_24CollectiveEpilogueBwdGQAISA_fSD_Li256ELb1ELb0EEENS1_19SingleTileSchedulerILb1ELb0ELb0ELi64EEEEEEEEEvNT_6ParamsE:
        .type           _ZN7cutlass13device_kernelIN5flash19enable_sm80_to_sm89INS1_16FlashAttnBwdSm80INS1_25CollectiveMainloopBwdSm80ILi1ELi1EN4cute5tupleIJNS5_1CILi64EEES8_NS7_ILi192EEEEEENS_10bfloat16_tEfNS_4arch4Sm80ELb0ELb0ELb0ELb1ELb0ELb0ELb0ELb0ELi2ELi2ELi2ELi2ELb1EEENS1_24CollectiveEpilogueBwdGQAISA_fSD_Li256ELb1ELb0EEENS1_19SingleTileSchedulerILb1ELb0ELb0ELi64EEEEEEEEEvNT_6ParamsE,@function
        .size           _ZN7cutlass13device_kernelIN5flash19enable_sm80_to_sm89INS1_16FlashAttnBwdSm80INS1_25CollectiveMainloopBwdSm80ILi1ELi1EN4cute5tupleIJNS5_1CILi64EEES8_NS7_ILi192EEEEEENS_10bfloat16_tEfNS_4arch4Sm80ELb0ELb0ELb0ELb1ELb0ELb0ELb0ELb0ELi2ELi2ELi2ELi2ELb1EEENS1_24CollectiveEpilogueBwdGQAISA_fSD_Li256ELb1ELb0EEENS1_19SingleTileSchedulerILb1ELb0ELb0ELi64EEEEEEEEEvNT_6ParamsE,(.L_x_97 - _ZN7cutlass13device_kernelIN5flash19enable_sm80_to_sm89INS1_16FlashAttnBwdSm80INS1_25CollectiveMainloopBwdSm80ILi1ELi1EN4cute5tupleIJNS5_1CILi64EEES8_NS7_ILi192EEEEEENS_10bfloat16_tEfNS_4arch4Sm80ELb0ELb0ELb0ELb1ELb0ELb0ELb0ELb0ELi2ELi2ELi2ELi2ELb1EEENS1_24CollectiveEpilogueBwdGQAISA_fSD_Li256ELb1ELb0EEENS1_19SingleTileSchedulerILb1ELb0ELb0ELi64EEEEEEEEEvNT_6ParamsE)
        .other          _ZN7cutlass13device_kernelIN5flash19enable_sm80_to_sm89INS1_16FlashAttnBwdSm80INS1_25CollectiveMainloopBwdSm80ILi1ELi1EN4cute5tupleIJNS5_1CILi64EEES8_NS7_ILi192EEEEEENS_10bfloat16_tEfNS_4arch4Sm80ELb0ELb0ELb0ELb1ELb0ELb0ELb0ELb0ELi2ELi2ELi2ELi2ELb1EEENS1_24CollectiveEpilogueBwdGQAISA_fSD_Li256ELb1ELb0EEENS1_19SingleTileSchedulerILb1ELb0ELb0ELi64EEEEEEEEEvNT_6ParamsE,@"STO_CUDA_ENTRY STV_DEFAULT"
_ZN7cutlass13device_kernelIN5flash19enable_sm80_to_sm89INS1_16FlashAttnBwdSm80INS1_25CollectiveMainloopBwdSm80ILi1ELi1EN4cute5tupleIJNS5_1CILi64EEES8_NS7_ILi192EEEEEENS_10bfloat16_tEfNS_4arch4Sm80ELb0ELb0ELb0ELb1ELb0ELb0ELb0ELb0ELi2ELi2ELi2ELi2ELb1EEENS1_24CollectiveEpilogueBwdGQAISA_fSD_Li256ELb1ELb0EEENS1_19SingleTileSchedulerILb1ELb0ELb0ELi64EEEEEEEEEvNT_6ParamsE:
[----:B------:R-:W-:Y:S01]  /*0000*/  LDC R1, c[0x0][0x28] ;  /* 0x00000a00ff017b82 */ /* 0x000fe20000000800 */
[----:B------:R-:W-:Y:S05]  /*0010*/  EXIT ;  /* 0x000000000000794d */ /* 0x000fea0003800000 */
.L_x_6:
        /* <DEDUP_REMOVED lines=14> */
.L_x_97:


//--------------------- .text._ZN7cutlass13device_kernelIN5flash19enable_sm80_to_sm89INS1_16FlashAttnBwdSm80INS1_25CollectiveMainloopBwdSm80ILi1ELi1EN4cute5tupleIJNS5_1CILi64EEES8_NS7_ILi192EEEEEENS_10bfloat16_tEfNS_4arch4Sm80ELb0ELb0ELb0ELb1ELb1ELb0ELb0ELb0ELi2ELi2ELi2ELi2ELb1EEENS1_24CollectiveEpilogueBwdGQAISA_fSD_Li256ELb1ELb1EEENS1_19SingleTileSchedulerILb1ELb0ELb0ELi64EEEEEEEEEvNT_6ParamsE --------------------------
	.section	.text._ZN7cutlass13device_kernelIN5flash19enable_sm80_to_sm89INS1_16FlashAttnBwdSm80INS1_25CollectiveMainloopBwdSm80ILi1ELi1EN4cute5tupleIJNS5_1CILi64EEES8_NS7_ILi192EEEEEENS_10bfloat16_tEfNS_4arch4Sm80ELb0ELb0ELb0ELb1ELb1ELb0ELb0ELb0ELi2ELi2ELi2ELi2ELb1EEENS1_24CollectiveEpilogueBwdGQAISA_fSD_Li256ELb1ELb1EEENS1_19SingleTileSchedulerILb1ELb0ELb0ELi64EEEEEEEEEvNT_6ParamsE,"ax",@progbits
	.align	128
.text._ZN7cutlass13device_kernelIN5flash19enable_sm80_to_sm89INS1_16FlashAttnBwdSm80INS1_25CollectiveMainloopBwdSm80ILi1ELi1EN4cute5tupleIJNS5_1CILi64EEES8_NS7_ILi192EEEEEENS_10bfloat16_tEfNS_4arch4Sm80ELb0ELb0ELb0ELb1ELb1ELb0ELb0ELb0ELi2ELi2ELi2ELi2ELb1EEENS1_24CollectiveEpilogueBwdGQAISA_fSD_Li256ELb1ELb1EEENS1_19SingleTileSchedulerILb1ELb0ELb0ELi64EEEEEEEEEvNT_6ParamsE:
        .type           _ZN7cutlass13device_kernelIN5flash19enable_sm80_to_sm89INS1_16FlashAttnBwdSm80INS1_25CollectiveMainloopBwdSm80ILi1ELi1EN4cute5tupleIJNS5_1CILi64EEES8_NS7_ILi192EEEEEENS_10bfloat16_tEfNS_4arch4Sm80ELb0ELb0ELb0ELb1ELb1ELb0ELb0ELb0ELi2ELi2ELi2ELi2ELb1EEENS1_24CollectiveEpilogueBwdGQAISA_fSD_Li256ELb1ELb1EEENS1_19SingleTileSchedulerILb1ELb0ELb0ELi64EEEEEEEEEvNT_6ParamsE,@function
        .size           _ZN7cutlass13device_kernelIN5flash19enable_sm80_to_sm89INS1_16FlashAttnBwdSm80INS1_25CollectiveMainloopBwdSm80ILi1ELi1EN4cute5tupleIJNS5_1CILi64EEES8_NS7_ILi192EEEEEENS_10bfloat16_tEfNS_4arch4Sm80ELb0ELb0ELb0ELb1ELb1ELb0ELb0ELb0ELi2ELi2ELi2ELi2ELb1EEENS1_24CollectiveEpilogueBwdGQAISA_fSD_Li256ELb1ELb1EEENS1_19SingleTileSchedulerILb1ELb0ELb0ELi64EEEEEEEEEvNT_6ParamsE,(.L_x_98 - _ZN7cutlass13device_kernelIN5flash19enable_sm80_to_sm89INS1_16FlashAttnBwdSm80INS1_25CollectiveMainloopBwdSm80ILi1ELi1EN4cute5tupleIJNS5_1CILi64EEES8_NS7_ILi192EEEEEENS_10bfloat16_tEfNS_4arch4Sm80ELb0ELb0ELb0ELb1ELb1ELb0ELb0ELb0ELi2ELi2ELi2ELi2ELb1EEENS1_24CollectiveEpilogueBwdGQAISA_fSD_Li256ELb1ELb1EEENS1_19SingleTileSchedulerILb1ELb0ELb0ELi64EEEEEEEEEvNT_6ParamsE)
        .other          _ZN7cutlass13device_kernelIN5flash19enable_sm80_to_sm89INS1_16FlashAttnBwdSm80INS1_25CollectiveMainloopBwdSm80ILi1ELi1EN4cute5tupleIJNS5_1CILi64EEES8_NS7_ILi192EEEEEENS_10bfloat16_tEfNS_4arch4Sm80ELb0ELb0ELb0ELb1ELb1ELb0ELb0ELb0ELi2ELi2ELi2ELi2ELb1EEENS1_24CollectiveEpilogueBwdGQAISA_fSD_Li256ELb1ELb1EEENS1_19SingleTileSchedulerILb1ELb0ELb0ELi64EEEEEEEEEvNT_6ParamsE,@"STO_CUDA_ENTRY STV_DEFAULT"
_ZN7cutlass13device_kernelIN5flash19enable_sm80_to_sm89INS1_16FlashAttnBwdSm80INS1_25CollectiveMainloopBwdSm80ILi1ELi1EN4cute5tupleIJNS5_1CILi64EEES8_NS7_ILi192EEEEEENS_10bfloat16_tEfNS_4arch4Sm80ELb0ELb0ELb0ELb1ELb1ELb0ELb0ELb0ELi2ELi2ELi2ELi2ELb1EEENS1_24CollectiveEpilogueBwdGQAISA_fSD_Li256ELb1ELb1EEENS1_19SingleTileSchedulerILb1ELb0ELb0ELi64EEEEEEEEEvNT_6ParamsE:
[----:B------:R-:W-:Y:S01]  /*0000*/  LDC R1, c[0x0][0x28] ;  /* 0x00000a00ff017b82 */ /* 0x000fe20000000800 */
[----:B------:R-:W-:Y:S05]  /*0010*/  EXIT ;  /* 0x000000000000794d */ /* 0x000fea0003800000 */
.L_x_7:
        /* <DEDUP_REMOVED lines=14> */
.L_x_98:


//--------------------- .text._ZN7cutlass13device_kernelIN5flash19enable_sm80_to_sm89INS1_16FlashAttnBwdSm80INS1_25CollectiveMainloopBwdSm80ILi1ELi1EN4cute5tupleIJNS5_1CILi64EEES8_NS7_ILi192EEEEEENS_10bfloat16_tEfNS_4arch4Sm80ELb0ELb1ELb0ELb0ELb0ELb0ELb0ELb0ELi2ELi2ELi2ELi2ELb1EEENS1_21CollectiveEpilogueBwdISA_SB_SD_Li256ELb0ELb0ELi4EEENS1_19SingleTileSchedulerILb0ELb0ELb0ELi64EEEEEEEEEvNT_6ParamsE --------------------------
	.section	.text._ZN7cutlass13device_kernelIN5flash19enable_sm80_to_sm89INS1_16FlashAttnBwdSm80INS1_25CollectiveMainloopBwdSm80ILi1ELi1EN4cute5tupleIJNS5_1CILi64EEES8_NS7_ILi192EEEEEENS_10bfloat16_tEfNS_4arch4Sm80ELb0ELb1ELb0ELb0ELb0ELb0ELb0ELb0ELi2ELi2ELi2ELi2ELb1EEENS1_21CollectiveEpilogueBwdISA_SB_SD_Li256ELb0ELb0ELi4EEENS1_19SingleTileSchedulerILb0ELb0ELb0ELi64EEEEEEEEEvNT_6ParamsE,"ax",@progbits
	.align	128
.text._ZN7cutlass13device_kernelIN5flash19enable_sm80_to_sm89INS1_16FlashAttnBwdSm80INS1_25CollectiveMainloopBwdSm80ILi1ELi1EN4cute5tupleIJNS5_1CILi64EEES8_NS7_ILi192EEEEEENS_10bfloat16_tEfNS_4arch4Sm80ELb0ELb1ELb0ELb0ELb0ELb0ELb0ELb0ELi2ELi2ELi2ELi2ELb1EEENS1_21CollectiveEpilogueBwdISA_SB_SD_Li256ELb0ELb0ELi4EEENS1_19SingleTileSchedulerILb0ELb0ELb0ELi64EEEEEEEEEvNT_6ParamsE:
        .type           _ZN7cutlass13device_kernelIN5flash19enable_sm80_to_sm89INS1_16FlashAttnBwdSm80INS1_25CollectiveMainloopBwdSm80ILi1ELi1EN4cute5tupleIJNS5_1CILi64EEES8_NS7_ILi192EEEEEENS_10bfloat16_tEfNS_4arch4Sm80ELb0ELb1ELb0ELb0ELb0ELb0ELb0ELb0ELi2ELi2ELi2ELi2ELb1EEENS1_21CollectiveEpilogueBwdISA_SB_SD_Li256ELb0ELb0ELi4EEENS1_19SingleTileSchedulerILb0ELb0ELb0ELi64EEEEEEEEEvNT_6ParamsE,@function
        .size           _ZN7cutlass13device_kernelIN5flash19enable_sm80_to_sm89INS1_16FlashAttnBwdSm80INS1_25CollectiveMainloopBwdSm80ILi1ELi1EN4cute5tupleIJNS5_1CILi64EEES8_NS7_ILi192EEEEEENS_10bfloat16_tEfNS_4arch4Sm80ELb0ELb1ELb0ELb0ELb0ELb0ELb0ELb0ELi2ELi2ELi2ELi2ELb1EEENS1_21CollectiveEpilogueBwdISA_SB_SD_Li256ELb0ELb0ELi4EEENS1_19SingleTileSchedulerILb0ELb0ELb0ELi64EEEEEEEEEvNT_6ParamsE,(.L_x_99 - _ZN7cutlass13device_kernelIN5flash19enable_sm80_to_sm89INS1_16FlashAttnBwdSm80INS1_25CollectiveMainloopBwdSm80ILi1ELi1EN4cute5tupleIJNS5_1CILi64EEES8_NS7_ILi192EEEEEENS_10bfloat16_tEfNS_4arch4Sm80ELb0ELb1ELb0ELb0ELb0ELb0ELb0ELb0ELi2ELi2ELi2ELi2ELb1EEENS1_21CollectiveEpilogueBwdISA_SB_SD_Li256ELb0ELb0ELi4EEENS1_19SingleTileSchedulerILb0ELb0ELb0ELi64EEEEEEEEEvNT_6ParamsE)
        .other          _ZN7cutlass13device_kernelIN5flash19enable_sm80_to_sm89INS1_16FlashAttnBwdSm80INS1_25CollectiveMainloopBwdSm80ILi1ELi1EN4cute5tupleIJNS5_1CILi64EEES8_NS7_ILi192EEEEEENS_10bfloat16_tEfNS_4arch4Sm80ELb0ELb1ELb0ELb0ELb0ELb0ELb0ELb0ELi2ELi2ELi2ELi2ELb1EEENS1_21CollectiveEpilogueBwdISA_SB_SD_Li256ELb0ELb0ELi4EEENS1_19SingleTileSchedulerILb0ELb0ELb0ELi64EEEEEEEEEvNT_6ParamsE,@"STO_CUDA_ENTRY STV_DEFAULT"
_ZN7cutlass13device_kernelIN5flash19enable_sm80_to_sm89INS1_16FlashAttnBwdSm80INS1_25CollectiveMainloopBwdSm80ILi1ELi1EN4cute5tupleIJNS5_1CILi64EEES8_NS7_ILi192EEEEEENS_10bfloat16_tEfNS_4arch4Sm80ELb0ELb1ELb0ELb0ELb0ELb0ELb0ELb0ELi2ELi2ELi2ELi2ELb1EEENS1_21CollectiveEpilogueBwdISA_SB_SD_Li256ELb0ELb0ELi4EEENS1_19SingleTileSchedulerILb0ELb0ELb0ELi64EEEEEEEEEvNT_6ParamsE:
[----:B------:R-:W-:Y:S01]  /*0000*/  LDC R1, c[0x0][0x28] ;  /* 0x00000a00ff017b82 */ /* 0x000fe20000000800 */
[----:B------:R-:W-:Y:S05]  /*0010*/  EXIT ;  /* 0x000000000000794d */ /* 0x000fea0003800000 */
.L_x_8:
        /* <DEDUP_REMOVED lines=14> */
.L_x_99:


//--------------------- .text._ZN7cutlass13device_kernelIN5flash19enable_sm80_to_sm89INS1_16FlashAttnBwdSm80INS1_25CollectiveMainloopBwdSm80ILi1ELi1EN4cute5tupleIJNS5_1CILi64EEES8_NS7_ILi192EEEEEENS_10bfloat16_tEfNS_4arch4Sm80ELb0ELb1ELb0ELb0ELb1ELb0ELb0ELb0ELi2ELi2ELi2ELi2ELb1EEENS1_21CollectiveEpilogueBwdISA_SB_SD_Li256ELb0ELb0ELi4EEENS1_19SingleTileSchedulerILb0ELb0ELb0ELi64EEEEEEEEEvNT_6ParamsE --------------------------
	.section	.text._ZN7cutlass13device_kernelIN5flash19enable_sm80_to_sm89INS1_16FlashAttnBwdSm80INS1_25CollectiveMainloopBwdSm80ILi1ELi1EN4cute5tupleIJNS5_1CILi64EEES8_NS7_ILi192EEEEEENS_10bfloat16_tEfNS_4arch4Sm80ELb0ELb1ELb0ELb0ELb1ELb0ELb0ELb0ELi2ELi2ELi2ELi2ELb1EEENS1_21CollectiveEpilogueBwdISA_SB_SD_Li256ELb0ELb0ELi4EEENS1_19SingleTileSchedulerILb0ELb0ELb0ELi64EEEEEEEEEvNT_6ParamsE,"ax",@progbits
	.align	128
.text._ZN7cutlass13device_kernelIN5flash19enable_sm80_to_sm89INS1_16FlashAttnBwdSm80INS1_25CollectiveMainloopBwdSm80ILi1ELi1EN4cute5tupleIJNS5_1CILi64EEES8_NS7_ILi192EEEEEENS_10bfloat16_tEfNS_4arch4Sm80ELb0ELb1ELb0ELb0ELb1ELb0ELb0ELb0ELi2ELi2ELi2ELi2ELb1EEENS1_21CollectiveEpilogueBwdISA_SB_SD_Li256ELb0ELb0ELi4EEENS1_19SingleTileSchedulerILb0ELb0ELb0ELi64EEEEEEEEEvNT_6ParamsE:
        .type           _ZN7cutlass13device_kernelIN5flash19enable_sm80_to_sm89INS1_16FlashAttnBwdSm80INS1_25CollectiveMainloopBwdSm80ILi1ELi1EN4cute5tupleIJNS5_1CILi64EEES8_NS7_ILi192EEEEEENS_10bfloat16_tEfNS_4arch4Sm80ELb0ELb1ELb0ELb0ELb1ELb0ELb0ELb0ELi2ELi2ELi2ELi2ELb1EEENS1_21CollectiveEpilogueBwdISA_SB_SD_Li256ELb0ELb0ELi4EEENS1_19SingleTileSchedulerILb0ELb0ELb0ELi64EEEEEEEEEvNT_6ParamsE,@function
        .size           _ZN7cutlass13device_kernelIN5flash19enable_sm80_to_sm89INS1_16FlashAttnBwdSm80INS1_25CollectiveMainloopBwdSm80ILi1ELi1EN4cute5tupleIJNS5_1CILi64EEES8_NS7_ILi192EEEEEENS_10bfloat16_tEfNS_4arch4Sm80ELb0ELb1ELb0ELb0ELb1ELb0ELb0ELb0ELi2ELi2ELi2ELi2ELb1EEENS1_21CollectiveEpilogueBwdISA_SB_SD_Li256ELb0ELb0ELi4EEENS1_19SingleTileSchedulerILb0ELb0ELb0ELi64EEEEEEEEEvNT_6ParamsE,(.L_x_100 - _ZN7cutlass13device_kernelIN5flash19enable_sm80_to_sm89INS1_16FlashAttnBwdSm80INS1_25CollectiveMainloopBwdSm80ILi1ELi1EN4cute5tupleIJNS5_1CILi64EEES8_NS7_ILi192EEEEEENS_10bfloat16_tEfNS_4arch4Sm80ELb0ELb1ELb0ELb0ELb1ELb0ELb0ELb0ELi2ELi2ELi2ELi2ELb1EEENS1_21CollectiveEpilogueBwdISA_SB_SD_Li256ELb0ELb0ELi4EEENS1_19SingleTileSchedulerILb0ELb0ELb0ELi64EEEEEEEEEvNT_6ParamsE)
        .other          _ZN7cutlass13device_kernelIN5flash19enable_sm80_to_sm89INS1_16FlashAttnBwdSm80INS1_25CollectiveMainloopBwdSm80ILi1ELi1EN4cute5tupleIJNS5_1CILi64EEES8_NS7_ILi192EEEEEENS_10bfloat16_tEfNS_4arch4Sm80ELb0ELb1ELb0ELb0ELb1ELb0ELb0ELb0ELi2ELi2ELi2ELi2ELb1EEENS1_21CollectiveEpilogueBwdISA_SB_SD_Li256ELb0ELb0ELi4EEENS1_19SingleTileSchedulerILb0ELb0ELb0ELi64EEEEEEEEEvNT_6ParamsE,@"STO_CUDA_ENTRY STV_DEFAULT"
_ZN7cutlass13device_kernelIN5flash19enable_sm80_to_sm89INS1_16FlashAttnBwdSm80INS1_25CollectiveMainloopBwdSm80ILi1ELi1EN4cute5tupleIJNS5_1CILi64EEES8_NS7_ILi192EEEEEENS_10bfloat16_tEfNS_4arch4Sm80ELb0ELb1ELb0ELb0ELb1ELb0ELb0ELb0ELi2ELi2ELi2ELi2ELb1EEENS1_21CollectiveEpilogueBwdISA_SB_SD_Li256ELb0ELb0ELi4EEENS1_19SingleTileSchedulerILb0ELb0ELb0ELi64EEEEEEEEEvNT_6ParamsE:
[----:B------:R-:W-:Y:S01]  /*0000*/  LDC R1, c[0x0][0x28] ;  /* 0x00000a00ff017b82 */ /* 0x000fe20000000800 */
[----:B------:R-:W-:Y:S05]  /*0010*/  EXIT ;  /* 0x000000000000794d */ /* 0x000fea0003800000 */
.L_x_9:
        /* <DEDUP_REMOVED lines=14> */
.L_x_100:


//--------------------- .text._ZN7cutlass13device_kernelIN5flash19enable_sm80_to_sm89INS1_16FlashAttnBwdSm80INS1_25CollectiveMainloopBwdSm80ILi1ELi1EN4cute5tupleIJNS5_1CILi64EEES8_NS7_ILi192EEEEEENS_10bfloat16_tEfNS_4arch4Sm80ELb0ELb1ELb0ELb0ELb0ELb0ELb0ELb0ELi2ELi2ELi2ELi2ELb1EEENS1_24CollectiveEpilogueBwdGQAISA_fSD_Li256ELb0ELb0EEENS1_19SingleTileSchedulerILb0ELb0ELb0ELi64EEEEEEEEEvNT_6ParamsE --------------------------
	.section	.text._ZN7cutlass13device_kernelIN5flash19enable_sm80_to_sm89INS1_16FlashAttnBwdSm80INS1_25CollectiveMainloopBwdSm80ILi1ELi1EN4cute5tupleIJNS5_1CILi64EEES8_NS7_ILi192EEEEEENS_10bfloat16_tEfNS_4arch4Sm80ELb0ELb1ELb0ELb0ELb0ELb0ELb0ELb0ELi2ELi2ELi2ELi2ELb1EEENS1_24CollectiveEpilogueBwdGQAISA_fSD_Li256ELb0ELb0EEENS1_19SingleTileSchedulerILb0ELb0ELb0ELi64EEEEEEEEEvNT_6ParamsE,"ax",@progbits
	.align	128
.text._ZN7cutlass13device_kernelIN5flash19enable_sm80_to_sm89INS1_16FlashAttnBwdSm80INS1_25CollectiveMainloopBwdSm80ILi1ELi1EN4cute5tupleIJNS5_1CILi64EEES8_NS7_ILi192EEEEEENS_10bfloat16_tEfNS_4arch4Sm80ELb0ELb1ELb0ELb0ELb0ELb0ELb0ELb0ELi2ELi2ELi2ELi2ELb1EEENS1_24CollectiveEpilogueBwdGQAISA_fSD_Li256ELb0ELb0EEENS1_19SingleTileSchedulerILb0ELb0ELb0ELi64EEEEEEEEEvNT_6ParamsE:
        .type           _ZN7cutlass13device_kernelIN5flash19enable_sm80_to_sm89INS1_16FlashAttnBwdSm80INS1_25CollectiveMainloopBwdSm80ILi1ELi1EN4cute5tupleIJNS5_1CILi64EEES8_NS7_ILi192EEEEEENS_10bfloat16_tEfNS_4arch4Sm80ELb0ELb1ELb0ELb0ELb0ELb0ELb0ELb0ELi2ELi2ELi2ELi2ELb1EEENS1_24CollectiveEpilogueBwdGQAISA_fSD_Li256ELb0ELb0EEENS1_19SingleTileSchedulerILb0ELb0ELb0ELi64EEEEEEEEEvNT_6ParamsE,@function
        .size           _ZN7cutlass13device_kernelIN5flash19enable_sm80_to_sm89INS1_16FlashAttnBwdSm80INS1_25CollectiveMainloopBwdSm80ILi1ELi1EN4cute5tupleIJNS5_1CILi64EEES8_NS7_ILi192EEEEEENS_10bfloat16_tEfNS_4arch4Sm80ELb0ELb1ELb0ELb0ELb0ELb0ELb0ELb0ELi2ELi2ELi2ELi2ELb1EEENS1_24CollectiveEpilogueBwdGQAISA_fSD_Li256ELb0ELb0EEENS1_19SingleTileSchedulerILb0ELb0ELb0ELi64EEEEEEEEEvNT_6ParamsE,(.L_x_101 - _ZN7cutlass13device_kernelIN5flash19enable_sm80_to_sm89INS1_16FlashAttnBwdSm80INS1_25CollectiveMainloopBwdSm80ILi1ELi1EN4cute5tupleIJNS5_1CILi64EEES8_NS7_ILi192EEEEEENS_10bfloat16_tEfNS_4arch4Sm80ELb0ELb1ELb0ELb0ELb0ELb0ELb0ELb0ELi2ELi2ELi2ELi2ELb1EEENS1_24CollectiveEpilogueBwdGQAISA_fSD_Li256ELb0ELb0EEENS1_19SingleTileSchedulerILb0ELb0ELb0ELi64EEEEEEEEEvNT_6ParamsE)
        .other          _ZN7cutlass13device_kernelIN5flash19enable_sm80_to_sm89INS1_16FlashAttnBwdSm80INS1_25CollectiveMainloopBwdSm80ILi1ELi1EN4cute5tupleIJNS5_1CILi64EEES8_NS7_ILi192EEEEEENS_10bfloat16_tEfNS_4arch4Sm80ELb0ELb1ELb0ELb0ELb0ELb0ELb0ELb0ELi2ELi2ELi2ELi2ELb1EEENS1_24CollectiveEpilogueBwdGQAISA_fSD_Li256ELb0ELb0EEENS1_19SingleTileSchedulerILb0ELb0ELb0ELi64EEEEEEEEEvNT_6ParamsE,@"STO_CUDA_ENTRY STV_DEFAULT"
_ZN7cutlass13device_kernelIN5flash19enable_sm80_to_sm89INS1_16FlashAttnBwdSm80INS1_25CollectiveMainloopBwdSm80ILi1ELi1EN4cute5tupleIJNS5_1CILi64EEES8_NS7_ILi192EEEEEENS_10bfloat16_tEfNS_4arch4Sm80ELb0ELb1ELb0ELb0ELb0ELb0ELb0ELb0ELi2ELi2ELi2ELi2ELb1EEENS1_24CollectiveEpilogueBwdGQAISA_fSD_Li256ELb0ELb0EEENS1_19SingleTileSchedulerILb0ELb0ELb0ELi64EEEEEEEEEvNT_6ParamsE:
[----:B------:R-:W-:Y:S01]  /*0000*/  LDC R1, c[0x0][0x28] ;  /* 0x00000a00ff017b82 */ /* 0x000fe20000000800 */
[----:B------:R-:W-:Y:S05]  /*0010*/  EXIT ;  /* 0x000000000000794d */ /* 0x000fea0003800000 */
.L_x_10:
        /* <DEDUP_REMOVED lines=14> */
.L_x_101:


//--------------------- .text._ZN7cutlass13device_kernelIN5flash19enable_sm80_to_sm89INS1_16FlashAttnBwdSm80INS1_25CollectiveMainloopBwdSm80ILi1ELi1EN4cute5tupleIJNS5_1CILi64EEES8_NS7_ILi192EEEEEENS_10bfloat16_tEfNS_4arch4Sm80ELb0ELb1ELb0ELb0ELb1ELb0ELb0ELb0ELi2ELi2ELi2ELi2ELb1EEENS1_24CollectiveEpilogueBwdGQAISA_fSD_Li256ELb0ELb1EEENS1_19SingleTileSchedulerILb0ELb0ELb0ELi64EEEEEEEEEvNT_6ParamsE --------------------------
	.section	.text._ZN7cutlass13device_kernelIN5flash19enable_sm80_to_sm89INS1_16FlashAttnBwdSm80INS1_25CollectiveMainloopBwdSm80ILi1ELi1EN4cute5tupleIJNS5_1CILi64EEES8_NS7_ILi192EEEEEENS_10bfloat16_tEfNS_4arch4Sm80ELb0ELb1ELb0ELb0ELb1ELb0ELb0ELb0ELi2ELi2ELi2ELi2ELb1EEENS1_24CollectiveEpilogueBwdGQAISA_fSD_Li256ELb0ELb1EEENS1_19SingleTileSchedulerILb0ELb0ELb0ELi64EEEEEEEEEvNT_6ParamsE,"ax",@progbits
	.align	128
.text._ZN7cutlass13device_kernelIN5flash19enable_sm80_to_sm89INS1_16FlashAttnBwdSm80INS1_25CollectiveMainloopBwdSm80ILi1ELi1EN4cute5tupleIJNS5_1CILi64EEES8_NS7_ILi192EEEEEENS_10bfloat16_tEfNS_4arch4Sm80ELb0ELb1ELb0ELb0ELb1ELb0ELb0ELb0ELi2ELi2ELi2ELi2ELb1EEENS1_24CollectiveEpilogueBwdGQAISA_fSD_Li256ELb0ELb1EEENS1_19SingleTileSchedulerILb0ELb0ELb0ELi64EEEEEEEEEvNT_6ParamsE:
        .type           _ZN7cutlass13device_kernelIN5flash19enable_sm80_to_sm89INS1_16FlashAttnBwdSm80INS1_25CollectiveMainloopBwdSm80ILi1ELi1EN4cute5tupleIJNS5_1CILi64EEES8_NS7_ILi192EEEEEENS_10bfloat16_tEfNS_4arch4Sm80ELb0ELb1ELb0ELb0ELb1ELb0ELb0ELb0ELi2ELi2ELi2ELi2ELb1EEENS1_24CollectiveEpilogueBwdGQAISA_fSD_Li256ELb0ELb1EEENS1_19SingleTileSchedulerILb0ELb0ELb0ELi64EEEEEEEEEvNT_6ParamsE,@function
        .size           _ZN7cutlass13device_kernelIN5flash19enable_sm80_to_sm89INS1_16FlashAttnBwdSm80INS1_25CollectiveMainloopBwdSm80ILi1ELi1EN4cute5tupleIJNS5_1CILi64EEES8_NS7_ILi192EEEEEENS_10bfloat16_tEfNS_4arch4Sm80ELb0ELb1ELb0ELb0ELb1ELb0ELb0ELb0ELi2ELi2ELi2ELi2ELb1EEENS1_24CollectiveEpilogueBwdGQAISA_fSD_Li256ELb0ELb1EEENS1_19SingleTileSchedulerILb0ELb0ELb0ELi64EEEEEEEEEvNT_6ParamsE,(.L_x_102 - _ZN7cutlass13device_kernelIN5flash19enable_sm80_to_sm89INS1_16FlashAttnBwdSm80INS1_25CollectiveMainloopBwdSm80ILi1ELi1EN4cute5tupleIJNS5_1CILi64EEES8_NS7_ILi192EEEEEENS_10bfloat16_tEfNS_4arch4Sm80ELb0ELb1ELb0ELb0ELb1ELb0ELb0ELb0ELi2ELi2ELi2ELi2ELb1EEENS1_24CollectiveEpilogueBwdGQAISA_fSD_Li256ELb0ELb1EEENS1_19SingleTileSchedulerILb0ELb0ELb0ELi64EEEEEEEEEvNT_6ParamsE)
        .other          _ZN7cutlass13device_kernelIN5flash19enable_sm80_to_sm89INS1_16FlashAttnBwdSm80INS1_25CollectiveMainloopBwdSm80ILi1ELi1EN4cute5tupleIJNS5_1CILi64EEES8_NS7_ILi192EEEEEENS_10bfloat16_tEfNS_4arch4Sm80ELb0ELb1ELb0ELb0ELb1ELb0ELb0ELb0ELi2ELi2ELi2ELi2ELb1EEENS1_24CollectiveEpilogueBwdGQAISA_fSD_Li256ELb0ELb1EEENS1_19SingleTileSchedulerILb0ELb0ELb0ELi64EEEEEEEEEvNT_6ParamsE,@"STO_CUDA_ENTRY STV_DEFAULT"
_ZN7cutlass13device_kernelIN5flash19enable_sm80_to_sm89INS1_16FlashAttnBwdSm80INS1_25CollectiveMainloopBwdSm80ILi1ELi1EN4cute5tupleIJNS5_1CILi64EEES8_NS7_ILi192EEEEEENS_10bfloat16_tEfNS_4arch4Sm80ELb0ELb1ELb0ELb0ELb1ELb0ELb0ELb0ELi2ELi2ELi2ELi2ELb1EEENS1_24CollectiveEpilogueBwdGQAISA_fSD_Li256ELb0ELb1EEENS1_19SingleTileSchedulerILb0ELb0ELb0ELi64EEEEEEEEEvNT_6ParamsE:
[----:B------:R-:W-:Y:S01]  /*0000*/  LDC R1, c[0x0][0x28] ;  /* 0x00000a00ff017b82 */ /* 0x000fe20000000800 */
[----:B------:R-:W-:Y:S05]  /*0010*/  EXIT ;  /* 0x000000000000794d */ /* 0x000fea0003800000 */
.L_x_11:
        /* <DEDUP_REMOVED lines=14> */
.L_x_102:


//--------------------- .text._ZN7cutlass13device_kernelIN5flash19enable_sm80_to_sm89INS1_16FlashAttnBwdSm80INS1_25CollectiveMainloopBwdSm80ILi1ELi1EN4cute5tupleIJNS5_1CILi64EEES8_NS7_ILi192EEEEEENS_10bfloat16_tEfNS_4arch4Sm80ELb0ELb1ELb0ELb1ELb0ELb0ELb0ELb0ELi2ELi2ELi2ELi2ELb1EEENS1_21CollectiveEpilogueBwdISA_SB_SD_Li256ELb1ELb0ELi4EEENS1_19SingleTileSchedulerILb1ELb0ELb0ELi64EEEEEEEEEvNT_6ParamsE --------------------------
	.section	.text._ZN7cutlass13device_kernelIN5flash19enable_sm80_to_sm89INS1_16FlashAttnBwdSm80INS1_25CollectiveMainloopBwdSm80ILi1ELi1EN4cute5tupleIJNS5_1CILi64EEES8_NS7_ILi192EEEEEENS_10bfloat16_tEfNS_4arch4Sm80ELb0ELb1ELb0ELb1ELb0ELb0ELb0ELb0ELi2ELi2ELi2ELi2ELb1EEENS1_21CollectiveEpilogueBwdISA_SB_SD_Li256ELb1ELb0ELi4EEENS1_19SingleTileSchedulerILb1ELb0ELb0ELi64EEEEEEEEEvNT_6ParamsE,"ax",@progbits
	.align	128
.text._ZN7cutlass13device_kernelIN5flash19enable_sm80_to_sm89INS1_16FlashAttnBwdSm80INS1_25CollectiveMainloopBwdSm80ILi1ELi1EN4cute5tupleIJNS5_1CILi64EEES8_NS7_ILi192EEEEEENS_10bfloat16_tEfNS_4arch4Sm80ELb0ELb1ELb0ELb1ELb0ELb0ELb0ELb0ELi2ELi2ELi2ELi2ELb1EEENS1_21CollectiveEpilogueBwdISA_SB_SD_Li256ELb1ELb0ELi4EEENS1_19SingleTileSchedulerILb1ELb0ELb0ELi64EEEEEEEEEvNT_6ParamsE:
        .type           _ZN7cutlass13device_kernelIN5flash19enable_sm80_to_sm89INS1_16FlashAttnBwdSm80INS1_25CollectiveMainloopBwdSm80ILi1ELi1EN4cute5tupleIJNS5_1CILi64EEES8_NS7_ILi192EEEEEENS_10bfloat16_tEfNS_4arch4Sm80ELb0ELb1ELb0ELb1ELb0ELb0ELb0ELb0ELi2ELi2ELi2ELi2ELb1EEENS1_21CollectiveEpilogueBwdISA_SB_SD_Li256ELb1ELb0ELi4EEENS1_19SingleTileSchedulerILb1ELb0ELb0ELi64EEEEEEEEEvNT_6ParamsE,@function
        .size           _ZN7cutlass13device_kernelIN5flash19enable_sm80_to_sm89INS1_16FlashAttnBwdSm80INS1_25CollectiveMainloopBwdSm80ILi1ELi1EN4cute5tupleIJNS5_1CILi64EEES8_NS7_ILi192EEEEEENS_10bfloat16_tEfNS_4arch4Sm80ELb0ELb1ELb0ELb1ELb0ELb0ELb0ELb0ELi2ELi2ELi2ELi2ELb1EEENS1_21CollectiveEpilogueBwdISA_SB_SD_Li256ELb1ELb0ELi4EEENS1_19SingleTileSchedulerILb1ELb0ELb0ELi64EEEEEEEEEvNT_6ParamsE,(.L_x_103 - _ZN7cutlass13device_kernelIN5flash19enable_sm80_to_sm89INS1_16FlashAttnBwdSm80INS1_25CollectiveMainloopBwdSm80ILi1ELi1EN4cute5tupleIJNS5_1CILi64EEES8_NS7_ILi192EEEEEENS_10bfloat16_tEfNS_4arch4Sm80ELb0ELb1ELb0ELb1ELb0ELb0ELb0ELb0ELi2ELi2ELi2ELi2ELb1EEENS1_21CollectiveEpilogueBwdISA_SB_SD_Li256ELb1ELb0ELi4EEENS1_19SingleTileSchedulerILb1ELb0ELb0ELi64EEEEEEEEEvNT_6ParamsE)
        .other          _ZN7cutlass13device_kernelIN5flash19enable_sm80_to_sm89INS1_16FlashAttnBwdSm80INS1_25CollectiveMainloopBwdSm80ILi1ELi1EN4cute5tupleIJNS5_1CILi64EEES8_NS7_ILi192EEEEEENS_10bfloat16_tEfNS_4arch4Sm80ELb0ELb1ELb0ELb1ELb0ELb0ELb0ELb0ELi2ELi2ELi2ELi2ELb1EEENS1_21CollectiveEpilogueBwdISA_SB_SD_Li256ELb1ELb0ELi4EEENS1_19SingleTileSchedulerILb1ELb0ELb0ELi64EEEEEEEEEvNT_6ParamsE,@"STO_CUDA_ENTRY STV_DEFAULT"
_ZN7cutlass13device_kernelIN5flash19enable_sm80_to_sm89INS1_16FlashAttnBwdSm80INS1_25CollectiveMainloopBwdSm80ILi1ELi1EN4cute5tupleIJNS5_1CILi64EEES8_NS7_ILi192EEEEEENS_10bfloat16_tEfNS_4arch4Sm80ELb0ELb1ELb0ELb1ELb0ELb0ELb0ELb0ELi2ELi2ELi2ELi2ELb1EEENS1_21CollectiveEpilogueBwdISA_SB_SD_Li256ELb1ELb0ELi4EEENS1_19SingleTileSchedulerILb1ELb0ELb0ELi64EEEEEEEEEvNT_6ParamsE:
[----:B------:R-:W-:Y:S01]  /*0000*/  LDC R1, c[0x0][0x28] ;  /* 0x00000a00ff017b82 */ /* 0x000fe20000000800 */
[----:B------:R-:W-:Y:S05]  /*0010*/  EXIT ;  /* 0x000000000000794d */ /* 0x000fea0003800000 */
.L_x_12:
        /* <DEDUP_REMOVED lines=14> */
.L_x_103:


//--------------------- .text._ZN7cutlass13device_kernelIN5flash19enable_sm80_to_sm89INS1_16FlashAttnBwdSm80INS1_25CollectiveMainloopBwdSm80ILi1ELi1EN4cute5tupleIJNS5_1CILi64EEES8_NS7_ILi192EEEEEENS_10bfloat16_tEfNS_4arch4Sm80ELb0ELb1ELb0ELb1ELb1ELb0ELb0ELb0ELi2ELi2ELi2ELi2ELb1EEENS1_21CollectiveEpilogueBwdISA_SB_SD_Li256ELb1ELb0ELi4EEENS1_19SingleTileSchedulerILb1ELb0ELb0ELi64EEEEEEEEEvNT_6ParamsE --------------------------
	.section	.text._ZN7cutlass13device_kernelIN5flash19enable_sm80_to_sm89INS1_16FlashAttnBwdSm80INS1_25CollectiveMainloopBwdSm80ILi1ELi1EN4cute5tupleIJNS5_1CILi64EEES8_NS7_ILi192EEEEEENS_10bfloat16_tEfNS_4arch4Sm80ELb0ELb1ELb0ELb1ELb1ELb0ELb0ELb0ELi2ELi2ELi2ELi2ELb1EEENS1_21CollectiveEpilogueBwdISA_SB_SD_Li256ELb1ELb0ELi4EEENS1_19SingleTileSchedulerILb1ELb0ELb0ELi64EEEEEEEEEvNT_6ParamsE,"ax",@progbits
	.align	128
.text._ZN7cutlass13device_kernelIN5flash19enable_sm80_to_sm89INS1_16FlashAttnBwdSm80INS1_25CollectiveMainloopBwdSm80ILi1ELi1EN4cute5tupleIJNS5_1CILi64EEES8_NS7_ILi192EEEEEENS_10bfloat16_tEfNS_4arch4Sm80ELb0ELb1ELb0ELb1ELb1ELb0ELb0ELb0ELi2ELi2ELi2ELi2ELb1EEENS1_21CollectiveEpilogueBwdISA_SB_SD_Li256ELb1ELb0ELi4EEENS1_19SingleTileSchedulerILb1ELb0ELb0ELi64EEEEEEEEEvNT_6ParamsE:
        .type           _ZN7cutlass13device_kernelIN5flash19enable_sm80_to_sm89INS1_16FlashAttnBwdSm80INS1_25CollectiveMainloopBwdSm80ILi1ELi1EN4cute5tupleIJNS5_1CILi64EEES8_NS7_ILi192EEEEEENS_10bfloat16_tEfNS_4arch4Sm80ELb0ELb1ELb0ELb1ELb1ELb0ELb0ELb0ELi2ELi2ELi2ELi2ELb1EEENS1_21CollectiveEpilogueBwdISA_SB_SD_Li256ELb1ELb0ELi4EEENS1_19SingleTileSchedulerILb1ELb0ELb0ELi64EEEEEEEEEvNT_6ParamsE,@function
        .size           _ZN7cutlass13device_kernelIN5flash19enable_sm80_to_sm89INS1_16FlashAttnBwdSm80INS1_25CollectiveMainloopBwdSm80ILi1ELi1EN4cute5tupleIJNS5_1CILi64EEES8_NS7_ILi192EEEEEENS_10bfloat16_tEfNS_4arch4Sm80ELb0ELb1ELb0ELb1ELb1ELb0ELb0ELb0ELi2ELi2ELi2ELi2ELb1EEENS1_21CollectiveEpilogueBwdISA_SB_SD_Li256ELb1ELb0ELi4EEENS1_19SingleTileSchedulerILb1ELb0ELb0ELi64EEEEEEEEEvNT_6ParamsE,(.L_x_104 - _ZN7cutlass13device_kernelIN5flash19enable_sm80_to_sm89INS1_16FlashAttnBwdSm80INS1_25CollectiveMainloopBwdSm80ILi1ELi1EN4cute5tupleIJNS5_1CILi64EEES8_NS7_ILi192EEEEEENS_10bfloat16_tEfNS_4arch4Sm80ELb0ELb1ELb0ELb1ELb1ELb0ELb0ELb0ELi2ELi2ELi2ELi2ELb1EEENS1_21CollectiveEpilogueBwdISA_SB_SD_Li256ELb1ELb0ELi4EEENS1_19SingleTileSchedulerILb1ELb0ELb0ELi64EEEEEEEEEvNT_6ParamsE)
        .other          _ZN7cutlass13device_kernelIN5flash19enable_sm80_to_sm89INS1_16FlashAttnBwdSm80INS1_25CollectiveMainloopBwdSm80ILi1ELi1EN4cute5tupleIJNS5_1CILi64EEES8_NS7_ILi192EEEEEENS_10bfloat16_tEfNS_4arch4Sm80ELb0ELb1ELb0ELb1ELb1ELb0ELb0ELb0ELi2ELi2ELi2ELi2ELb1EEENS1_21CollectiveEpilogueBwdISA_SB_SD_Li256ELb1ELb0ELi4EEENS1_19SingleTileSchedulerILb1ELb0ELb0ELi64EEEEEEEEEvNT_6ParamsE,@"STO_CUDA_ENTRY STV_DEFAULT"
_ZN7cutlass13device_kernelIN5flash19enable_sm80_to_sm89INS1_16FlashAttnBwdSm80INS1_25CollectiveMainloopBwdSm80ILi1ELi1EN4cute5tupleIJNS5_1CILi64EEES8_NS7_ILi192EEEEEENS_10bfloat16_tEfNS_4arch4Sm80ELb0ELb1ELb0ELb1ELb1ELb0ELb0ELb0ELi2ELi2ELi2ELi2ELb1EEENS1_21CollectiveEpilogueBwdISA_SB_SD_Li256ELb1ELb0ELi4EEENS1_19SingleTileSchedulerILb1ELb0ELb0ELi64EEEEEEEEEvNT_6ParamsE:
[----:B------:R-:W-:Y:S01]  /*0000*/  LDC R1, c[0x0][0x28] ;  /* 0x00000a00ff017b82 */ /* 0x000fe20000000800 */
[----:B------:R-:W-:Y:S05]  /*0010*/  EXIT ;  /* 0x000000000000794d */ /* 0x000fea0003800000 */
.L_x_13:
        /* <DEDUP_REMOVED lines=14> */
.L_x_104:


//--------------------- .text._ZN7cutlass13device_kernelIN5flash19enable_sm80_to_sm89INS1_16FlashAttnBwdSm80INS1_25CollectiveMainloopBwdSm80ILi1ELi1EN4cute5tupleIJNS5_1CILi64EEES8_NS7_ILi192EEEEEENS_10bfloat16_tEfNS_4arch4Sm80ELb0ELb1ELb0ELb1ELb0ELb0ELb0ELb0ELi2ELi2ELi2ELi2ELb1EEENS1_24CollectiveEpilogueBwdGQAISA_fSD_Li256ELb1ELb0EEENS1_19SingleTileSchedulerILb1ELb0ELb0ELi64EEEEEEEEEvNT_6ParamsE --------------------------
	.section	.text._ZN7cutlass13device_kernelIN5flash19enable_sm80_to_sm89INS1_16FlashAttnBwdSm80INS1_25CollectiveMainloopBwdSm80ILi1ELi1EN4cute5tupleIJNS5_1CILi64EEES8_NS7_ILi192EEEEEENS_10bfloat16_tEfNS_4arch4Sm80ELb0ELb1ELb0ELb1ELb0ELb0ELb0ELb0ELi2ELi2ELi2ELi2ELb1EEENS1_24CollectiveEpilogueBwdGQAISA_fSD_Li256ELb1ELb0EEENS1_19SingleTileSchedulerILb1ELb0ELb0ELi64EEEEEEEEEvNT_6ParamsE,"ax",@progbits
	.align	128
.text._ZN7cutlass13device_kernelIN5flash19enable_sm80_to_sm89INS1_16FlashAttnBwdSm80INS1_25CollectiveMainloopBwdSm80ILi1ELi1EN4cute5tupleIJNS5_1CILi64EEES8_NS7_ILi192EEEEEENS_10bfloat16_tEfNS_4arch4Sm80ELb0ELb1ELb0ELb1ELb0ELb0ELb0ELb0ELi2ELi2ELi2ELi2ELb1EEENS1_24CollectiveEpilogueBwdGQAISA_fSD_Li256ELb1ELb0EEENS1_19SingleTileSchedulerILb1ELb0ELb0ELi64EEEEEEEEEvNT_6ParamsE:
        .type           _ZN7cutlass13device_kernelIN5flash19enable_sm80_to_sm89INS1_16FlashAttnBwdSm80INS1_25CollectiveMainloopBwdSm80ILi1ELi1EN4cute5tupleIJNS5_1CILi64EEES8_NS7_ILi192EEEEEENS_10bfloat16_tEfNS_4arch4Sm80ELb0ELb1ELb0ELb1ELb0ELb0ELb0ELb0ELi2ELi2ELi2ELi2ELb1EEENS1_24CollectiveEpilogueBwdGQAISA_fSD_Li256ELb1ELb0EEENS1_19SingleTileSchedulerILb1ELb0ELb0ELi64EEEEEEEEEvNT_6ParamsE,@function
        .size           _ZN7cutlass13device_kernelIN5flash19enable_sm80_to_sm89INS1_16FlashAttnBwdSm80INS1_25CollectiveMainloopBwdSm80ILi1ELi1EN4cute5tupleIJNS5_1CILi64EEES8_NS7_ILi192EEEEEENS_10bfloat16_tEfNS_4arch4Sm80ELb0ELb1ELb0ELb1ELb0ELb0ELb0ELb0ELi2ELi2ELi2ELi2ELb1EEENS1_24CollectiveEpilogueBwdGQAISA_fSD_Li256ELb1ELb0EEENS1_19SingleTileSchedulerILb1ELb0ELb0ELi64EEEEEEEEEvNT_6ParamsE,(.L_x_105 - _ZN7cutlass13device_kernelIN5flash19enable_sm80_to_sm89INS1_16FlashAttnBwdSm80INS1_25CollectiveMainloopBwdSm80ILi1ELi1EN4cute5tupleIJNS5_1CILi64EEES8_NS7_ILi192EEEEEENS_10bfloat16_tEfNS_4arch4Sm80ELb0ELb1ELb0ELb1ELb0ELb0ELb0ELb0ELi2ELi2ELi2ELi2ELb1EEENS1_24CollectiveEpilogueBwdGQAISA_fSD_Li256ELb1ELb0EEENS1_19SingleTileSchedulerILb1ELb0ELb0ELi64EEEEEEEEEvNT_6ParamsE)
        .other          _ZN7cutlass13device_kernelIN5flash19enable_sm80_to_sm89INS1_16FlashAttnBwdSm80INS1_25CollectiveMainloopBwdSm80ILi1ELi1EN4cute5tupleIJNS5_1CILi64EEES8_NS7_ILi192EEEEEENS_10bfloat16_tEfNS_4arch4Sm80ELb0ELb1ELb0ELb1ELb0ELb0ELb0ELb0ELi2ELi2ELi2ELi2ELb1EEENS1_24CollectiveEpilogueBwdGQAISA_fSD_Li256ELb1ELb0EEENS1_19SingleTileSchedulerILb1ELb0ELb0ELi64EEEEEEEEEvNT_6ParamsE,@"STO_CUDA_ENTRY STV_DEFAULT"
_ZN7cutlass13device_kernelIN5flash19enable_sm80_to_sm89INS1_16FlashAttnBwdSm80INS1_25CollectiveMainloopBwdSm80ILi1ELi1EN4cute5tupleIJNS5_1CILi64EEES8_NS7_ILi192EEEEEENS_10bfloat16_tEfNS_4arch4Sm80ELb0ELb1ELb0ELb1ELb0ELb0ELb0ELb0ELi2ELi2ELi2ELi2ELb1EEENS1_24CollectiveEpilogueBwdGQAISA_fSD_Li256ELb1ELb0EEENS1_19SingleTileSchedulerILb1ELb0ELb0ELi64EEEEEEEEEvNT_6ParamsE:
[----:B------:R-:W-:Y:S01]  /*0000*/  LDC R1, c[0x0][0x28] ;  /* 0x00000a00ff017b82 */ /* 0x000fe20000000800 */
[----:B------:R-:W-:Y:S05]  /*0010*/  EXIT ;  /* 0x000000000000794d */ /* 0x000fea0003800000 */
.L_x_14:
        /* <DEDUP_REMOVED lines=14> */
.L_x_105:


//--------------------- .text._ZN7cutlass13device_kernelIN5flash19enable_sm80_to_sm89INS1_16FlashAttnBwdSm80INS1_25CollectiveMainloopBwdSm80ILi1ELi1EN4cute5tupleIJNS5_1CILi64EEES8_NS7_ILi192EEEEEENS_10bfloat16_tEfNS_4arch4Sm80ELb0ELb1ELb0ELb1ELb1ELb0ELb0ELb0ELi2ELi2ELi2ELi2ELb1EEENS1_24CollectiveEpilogueBwdGQAISA_fSD_Li256ELb1ELb1EEENS1_19SingleTileSchedulerILb1ELb0ELb0ELi64EEEEEEEEEvNT_6ParamsE --------------------------
	.section	.text._ZN7cutlass13device_kernelIN5flash19enable_sm80_to_sm89INS1_16FlashAttnBwdSm80INS1_25CollectiveMainloopBwdSm80ILi1ELi1EN4cute5tupleIJNS5_1CILi64EEES8_NS7_ILi192EEEEEENS_10bfloat16_tEfNS_4arch4Sm80ELb0ELb1ELb0ELb1ELb1ELb0ELb0ELb0ELi2ELi2ELi2ELi2ELb1EEENS1_24CollectiveEpilogueBwdGQAISA_fSD_Li256ELb1ELb1EEENS1_19SingleTileSchedulerILb1ELb0ELb0ELi64EEEEEEEEEvNT_6ParamsE,"ax",@progbits
	.align	128
.text._ZN7cutlass13device_kernelIN5flash19enable_sm80_to_sm89INS1_16FlashAttnBwdSm80INS1_25CollectiveMainloopBwdSm80ILi1ELi1EN4cute5tupleIJNS5_1CILi64EEES8_NS7_ILi192EEEEEENS_10bfloat16_tEfNS_4arch4Sm80ELb0ELb1ELb0ELb1ELb1ELb0ELb0ELb0ELi2ELi2ELi2ELi2ELb1EEENS1_24CollectiveEpilogueBwdGQAISA_fSD_Li256ELb1ELb1EEENS1_19SingleTileSchedulerILb1ELb0ELb0ELi64EEEEEEEEEvNT_6ParamsE:
        .type           _ZN7cutlass13device_kernelIN5flash19enable_sm80_to_sm89INS1_16FlashAttnBwdSm80INS1_25CollectiveMainloopBwdSm80ILi1ELi1EN4cute5tupleIJNS5_1CILi64EEES8_NS7_ILi192EEEEEENS_10bfloat16_tEfNS_4arch4Sm80ELb0ELb1ELb0ELb1ELb1ELb0ELb0ELb0ELi2ELi2ELi2ELi2ELb1EEENS1_24CollectiveEpilogueBwdGQAISA_fSD_Li256ELb1ELb1EEENS1_19SingleTileSchedulerILb1ELb0ELb0ELi64EEEEEEEEEvNT_6ParamsE,@function
        .size           _ZN7cutlass13device_kernelIN5flash19enable_sm80_to_sm89INS1_16FlashAttnBwdSm80INS1_25CollectiveMainloopBwdSm80ILi1ELi1EN4cute5tupleIJNS5_1CILi64EEES8_NS7_ILi192EEEEEENS_10bfloat16_tEfNS_4arch4Sm80ELb0ELb1ELb0ELb1ELb1ELb0ELb0ELb0ELi2ELi2ELi2ELi2ELb1EEENS1_24CollectiveEpilogueBwdGQAISA_fSD_Li256ELb1ELb1EEENS1_19SingleTileSchedulerILb1ELb0ELb0ELi64EEEEEEEEEvNT_6ParamsE,(.L_x_106 - _ZN7cutlass13device_kernelIN5flash19enable_sm80_to_sm89INS1_16FlashAttnBwdSm80INS1_25CollectiveMainloopBwdSm80ILi1ELi1EN4cute5tupleIJNS5_1CILi64EEES8_NS7_ILi192EEEEEENS_10bfloat16_tEfNS_4arch4Sm80ELb0ELb1ELb0ELb1ELb1ELb0ELb0ELb0ELi2ELi2ELi2ELi2ELb1EEENS1_24CollectiveEpilogueBwdGQAISA_fSD_Li256ELb1ELb1EEENS1_19SingleTileSchedulerILb1ELb0ELb0ELi64EEEEEEEEEvNT_6ParamsE)
        .other          _ZN7cutlass13device_kernelIN5flash19enable_sm80_to_sm89INS1_16FlashAttnBwdSm80INS1_25CollectiveMainloopBwdSm80ILi1ELi1EN4cute5tupleIJNS5_1CILi64EEES8_NS7_ILi192EEEEEENS_10bfloat16_tEfNS_4arch4Sm80ELb0ELb1ELb0ELb1ELb1ELb0ELb0ELb0ELi2ELi2ELi2ELi2ELb1EEENS1_24CollectiveEpilogueBwdGQAISA_fSD_Li256ELb1ELb1EEENS1_19SingleTileSchedulerILb1ELb0ELb0ELi64EEEEEEEEEvNT_6ParamsE,@"STO_CUDA_ENTRY STV_DEFAULT"
_ZN7cutlass13device_kernelIN5flash19enable_sm80_to_sm89INS1_16FlashAttnBwdSm80INS1_25CollectiveMainloopBwdSm80ILi1ELi1EN4cute5tupleIJNS5_1CILi64EEES8_NS7_ILi192EEEEEENS_10bfloat16_tEfNS_4arch4Sm80ELb0ELb1ELb0ELb1ELb1ELb0ELb0ELb0ELi2ELi2ELi2ELi2ELb1EEENS1_24CollectiveEpilogueBwdGQAISA_fSD_Li256ELb1ELb1EEENS1_19SingleTileSchedulerILb1ELb0ELb0ELi64EEEEEEEEEvNT_6ParamsE:
[----:B------:R-:W-:Y:S01]  /*0000*/  LDC R1, c[0x0][0x28] ;  /* 0x00000a00ff017b82 */ /* 0x000fe20000000800 */
[----:B------:R-:W-:Y:S05]  /*0010*/  EXIT ;  /* 0x000000000000794d */ /* 0x000fea0003800000 */
.L_x_15:
        /* <DEDUP_REMOVED lines=14> */
.L_x_106:


//--------------------- .text._ZN7cutlass13device_kernelIN5flash19enable_sm80_to_sm89INS1_16FlashAttnBwdSm80INS1_25CollectiveMainloopBwdSm80ILi1ELi1EN4cute5tupleIJNS5_1CILi64EEES8_NS7_ILi192EEEEEENS_10bfloat16_tEfNS_4arch4Sm80ELb1ELb0ELb0ELb0ELb0ELb0ELb0ELb0ELi2ELi2ELi2ELi2ELb1EEENS1_21CollectiveEpilogueBwdISA_SB_SD_Li256ELb0ELb0ELi4EEENS1_25SingleTileBwdLPTSchedulerILb0ELi64ELb0EEEEEEEEEvNT_6ParamsE --------------------------
	.section	.text._ZN7cutlass13device_kernelIN5flash19enable_sm80_to_sm89INS1_16FlashAttnBwdSm80INS1_25CollectiveMainloopBwdSm80ILi1ELi1EN4cute5tupleIJNS5_1CILi64EEES8_NS7_ILi192EEEEEENS_10bfloat16_tEfNS_4arch4Sm80ELb1ELb0ELb0ELb0ELb0ELb0ELb0ELb0ELi2ELi2ELi2ELi2ELb1EEENS1_21CollectiveEpilogueBwdISA_SB_SD_Li256ELb0ELb0ELi4EEENS1_25SingleTileBwdLPTSchedulerILb0ELi64ELb0EEEEEEEEEvNT_6ParamsE,"ax",@progbits
	.align	128
.text._ZN7cutlass13device_kernelIN5flash19enable_sm80_to_sm89INS1_16FlashAttnBwdSm80INS1_25CollectiveMainloopBwdSm80ILi1ELi1EN4cute5tupleIJNS5_1CILi64EEES8_NS7_ILi192EEEEEENS_10bfloat16_tEfNS_4arch4Sm80ELb1ELb0ELb0ELb0ELb0ELb0ELb0ELb0ELi2ELi2ELi2ELi2ELb1EEENS1_21CollectiveEpilogueBwdISA_SB_SD_Li256ELb0ELb0ELi4EEENS1_25SingleTileBwdLPTSchedulerILb0ELi64ELb0EEEEEEEEEvNT_6ParamsE:
        .type           _ZN7cutlass13device_kernelIN5flash19enable_sm80_to_sm89INS1_16FlashAttnBwdSm80INS1_25CollectiveMainloopBwdSm80ILi1ELi1EN4cute5tupleIJNS5_1CILi64EEES8_NS7_ILi192EEEEEENS_10bfloat16_tEfNS_4arch4Sm80ELb1ELb0ELb0ELb0ELb0ELb0ELb0ELb0ELi2ELi2ELi2ELi2ELb1EEENS1_21CollectiveEpilogueBwdISA_SB_SD_Li256ELb0ELb0ELi4EEENS1_25SingleTileBwdLPTSchedulerILb0ELi64ELb0EEEEEEEEEvNT_6ParamsE,@function
        .size           _ZN7cutlass13device_kernelIN5flash19enable_sm80_to_sm89INS1_16FlashAttnBwdSm80INS1_25CollectiveMainloopBwdSm80ILi1ELi1EN4cute5tupleIJNS5_1CILi64EEES8_NS7_ILi192EEEEEENS_10bfloat16_tEfNS_4arch4Sm80ELb1ELb0ELb0ELb0ELb0ELb0ELb0ELb0ELi2ELi2ELi2ELi2ELb1EEENS1_21CollectiveEpilogueBwdISA_SB_SD_Li256ELb0ELb0ELi4EEENS1_25SingleTileBwdLPTSchedulerILb0ELi64ELb0EEEEEEEEEvNT_6ParamsE,(.L_x_107 - _ZN7cutlass13device_kernelIN5flash19enable_sm80_to_sm89INS1_16FlashAttnBwdSm80INS1_25CollectiveMainloopBwdSm80ILi1ELi1EN4cute5tupleIJNS5_1CILi64EEES8_NS7_ILi192EEEEEENS_10bfloat16_tEfNS_4arch4Sm80ELb1ELb0ELb0ELb0ELb0ELb0ELb0ELb0ELi2ELi2ELi2ELi2ELb1EEENS1_21CollectiveEpilogueBwdISA_SB_SD_Li256ELb0ELb0ELi4EEENS1_25SingleTileBwdLPTSchedulerILb0ELi64ELb0EEEEEEEEEvNT_6ParamsE)
        .other          _ZN7cutlass13device_kernelIN5flash19enable_sm80_to_sm89INS1_16FlashAttnBwdSm80INS1_25CollectiveMainloopBwdSm80ILi1ELi1EN4cute5tupleIJNS5_1CILi64EEES8_NS7_ILi192EEEEEENS_10bfloat16_tEfNS_4arch4Sm80ELb1ELb0ELb0ELb0ELb0ELb0ELb0ELb0ELi2ELi2ELi2ELi2ELb1EEENS1_21CollectiveEpilogueBwdISA_SB_SD_Li256ELb0ELb0ELi4EEENS1_25SingleTileBwdLPTSchedulerILb0ELi64ELb0EEEEEEEEEvNT_6ParamsE,@"STO_CUDA_ENTRY STV_DEFAULT"
_ZN7cutlass13device_kernelIN5flash19enable_sm80_to_sm89INS1_16FlashAttnBwdSm80INS1_25CollectiveMainloopBwdSm80ILi1ELi1EN4cute5tupleIJNS5_1CILi64EEES8_NS7_ILi192EEEEEENS_10bfloat16_tEfNS_4arch4Sm80ELb1ELb0ELb0ELb0ELb0ELb0ELb0ELb0ELi2ELi2ELi2ELi2ELb1EEENS1_21CollectiveEpilogueBwdISA_SB_SD_Li256ELb0ELb0ELi4EEENS1_25SingleTileBwdLPTSchedulerILb0ELi64ELb0EEEEEEEEEvNT_6ParamsE:
[----:B------:R-:W-:Y:S01]  /*0000*/  LDC R1, c[0x0][0x28] ;  /* 0x00000a00ff017b82 */ /* 0x000fe20000000800 */
[----:B------:R-:W-:Y:S05]  /*0010*/  EXIT ;  /* 0x000000000000794d */ /* 0x000fea0003800000 */
.L_x_16:
        /* <DEDUP_REMOVED lines=14> */
.L_x_107:


//--------------------- .text._ZN7cutlass13device_kernelIN5flash19enable_sm80_to_sm89INS1_16FlashAttnBwdSm80INS1_25CollectiveMainloopBwdSm80ILi1ELi1EN4cute5tupleIJNS5_1CILi64EEES8_NS7_ILi192EEEEEENS_10bfloat16_tEfNS_4arch4Sm80ELb1ELb0ELb0ELb0ELb1ELb0ELb0ELb0ELi2ELi2ELi2ELi2ELb1EEENS1_21CollectiveEpilogueBwdISA_SB_SD_Li256ELb0ELb0ELi4EEENS1_25SingleTileBwdLPTSchedulerILb0ELi64ELb1EEEEEEEEEvNT_6ParamsE --------------------------
	.section	.text._ZN7cutlass13device_kernelIN5flash19enable_sm80_to_sm89INS1_16FlashAttnBwdSm80INS1_25CollectiveMainloopBwdSm80ILi1ELi1EN4cute5tupleIJNS5_1CILi64EEES8_NS7_ILi192EEEEEENS_10bfloat16_tEfNS_4arch4Sm80ELb1ELb0ELb0ELb0ELb1ELb0ELb0ELb0ELi2ELi2ELi2ELi2ELb1EEENS1_21CollectiveEpilogueBwdISA_SB_SD_Li256ELb0ELb0ELi4EEENS1_25SingleTileBwdLPTSchedulerILb0ELi64ELb1EEEEEEEEEvNT_6ParamsE,"ax",@progbits
	.align	128
.text._ZN7cutlass13device_kernelIN5flash19enable_sm80_to_sm89INS1_16FlashAttnBwdSm80INS1_25CollectiveMainloopBwdSm80ILi1ELi1EN4cute5tupleIJNS5_1CILi64EEES8_NS7_ILi192EEEEEENS_10bfloat16_tEfNS_4arch4Sm80ELb1ELb0ELb0ELb0ELb1ELb0ELb0ELb0ELi2ELi2ELi2ELi2ELb1EEENS1_21CollectiveEpilogueBwdISA_SB_SD_Li256ELb0ELb0ELi4EEENS1_25SingleTileBwdLPTSchedulerILb0ELi64ELb1EEEEEEEEEvNT_6ParamsE:
        .type           _ZN7cutlass13device_kernelIN5flash19enable_sm80_to_sm89INS1_16FlashAttnBwdSm80INS1_25CollectiveMainloopBwdSm80ILi1ELi1EN4cute5tupleIJNS5_1CILi64EEES8_NS7_ILi192EEEEEENS_10bfloat16_tEfNS_4arch4Sm80ELb1ELb0ELb0ELb0ELb1ELb0ELb0ELb0ELi2ELi2ELi2ELi2ELb1EEENS1_21CollectiveEpilogueBwdISA_SB_SD_Li256ELb0ELb0ELi4EEENS1_25SingleTileBwdLPTSchedulerILb0ELi64ELb1EEEEEEEEEvNT_6ParamsE,@function
        .size           _ZN7cutlass13device_kernelIN5flash19enable_sm80_to_sm89INS1_16FlashAttnBwdSm80INS1_25CollectiveMainloopBwdSm80ILi1ELi1EN4cute5tupleIJNS5_1CILi64EEES8_NS7_ILi192EEEEEENS_10bfloat16_tEfNS_4arch4Sm80ELb1ELb0ELb0ELb0ELb1ELb0ELb0ELb0ELi2ELi2ELi2ELi2ELb1EEENS1_21CollectiveEpilogueBwdISA_SB_SD_Li256ELb0ELb0ELi4EEENS1_25SingleTileBwdLPTSchedulerILb0ELi64ELb1EEEEEEEEEvNT_6ParamsE,(.L_x_108 - _ZN7cutlass13device_kernelIN5flash19enable_sm80_to_sm89INS1_16FlashAttnBwdSm80INS1_25CollectiveMainloopBwdSm80ILi1ELi1EN4cute5tupleIJNS5_1CILi64EEES8_NS7_ILi192EEEEEENS_10bfloat16_tEfNS_4arch4Sm80ELb1ELb0ELb0ELb0ELb1ELb0ELb0ELb0ELi2ELi2ELi2ELi2ELb1EEENS1_21CollectiveEpilogueBwdISA_SB_SD_Li256ELb0ELb0ELi4EEENS1_25SingleTileBwdLPTSchedulerILb0ELi64ELb1EEEEEEEEEvNT_6ParamsE)
        .other          _ZN7cutlass13device_kernelIN5flash19enable_sm80_to_sm89INS1_16FlashAttnBwdSm80INS1_25CollectiveMainloopBwdSm80ILi1ELi1EN4cute5tupleIJNS5_1CILi64EEES8_NS7_ILi192EEEEEENS_10bfloat16_tEfNS_4arch4Sm80ELb1ELb0ELb0ELb0ELb1ELb0ELb0ELb0ELi2ELi2ELi2ELi2ELb1EEENS1_21CollectiveEpilogueBwdISA_SB_SD_Li256ELb0ELb0ELi4EEENS1_25SingleTileBwdLPTSchedulerILb0ELi64ELb1EEEEEEEEEvNT_6ParamsE,@"STO_CUDA_ENTRY STV_DEFAULT"
_ZN7cutlass13device_kernelIN5flash19enable_sm80_to_sm89INS1_16FlashAttnBwdSm80INS1_25CollectiveMainloopBwdSm80ILi1ELi1EN4cute5tupleIJNS5_1CILi64EEES8_NS7_ILi192EEEEEENS_10bfloat16_tEfNS_4arch4Sm80ELb1ELb0ELb0ELb0ELb1ELb0ELb0ELb0ELi2ELi2ELi2ELi2ELb1EEENS1_21CollectiveEpilogueBwdISA_SB_SD_Li256ELb0ELb0ELi4EEENS1_25SingleTileBwdLPTSchedulerILb0ELi64ELb1EEEEEEEEEvNT_6ParamsE:
[----:B------:R-:W-:Y:S01]  /*0000*/  LDC R1, c[0x0][0x28] ;  /* 0x00000a00ff017b82 */ /* 0x000fe20000000800 */
[----:B------:R-:W-:Y:S05]  /*0010*/  EXIT ;  /* 0x000000000000794d */ /* 0x000fea0003800000 */
.L_x_17:
        /* <DEDUP_REMOVED lines=14> */
.L_x_108:


//--------------------- .text._ZN7cutlass13device_kernelIN5flash19enable_sm80_to_sm89INS1_16FlashAttnBwdSm80INS1_25CollectiveMainloopBwdSm80ILi1ELi1EN4cute5tupleIJNS5_1CILi64EEES8_NS7_ILi192EEEEEENS_10bfloat16_tEfNS_4arch4Sm80ELb1ELb0ELb0ELb0ELb0ELb0ELb0ELb0ELi2ELi2ELi2ELi2ELb1EEENS1_24CollectiveEpilogueBwdGQAISA_fSD_Li256ELb0ELb0EEENS1_25SingleTileBwdLPTSchedulerILb0ELi64ELb0EEEEEEEEEvNT_6ParamsE --------------------------
	.section	.text._ZN7cutlass13device_kernelIN5flash19enable_sm80_to_sm89INS1_16FlashAttnBwdSm80INS1_25CollectiveMainloopBwdSm80ILi1ELi1EN4cute5tupleIJNS5_1CILi64EEES8_NS7_ILi192EEEEEENS_10bfloat16_tEfNS_4arch4Sm80ELb1ELb0ELb0ELb0ELb0ELb0ELb0ELb0ELi2ELi2ELi2ELi2ELb1EEENS1_24CollectiveEpilogueBwdGQAISA_fSD_Li256ELb0ELb0EEENS1_25SingleTileBwdLPTSchedulerILb0ELi64ELb0EEEEEEEEEvNT_6ParamsE,"ax",@progbits
	.align	128
.text._ZN7cutlass13device_kernelIN5flash19enable_sm80_to_sm89INS1_16FlashAttnBwdSm80INS1_25CollectiveMainloopBwdSm80ILi1ELi1EN4cute5tupleIJNS5_1CILi64EEES8_NS7_ILi192EEEEEENS_10bfloat16_tEfNS_4arch4Sm80ELb1ELb0ELb0ELb0ELb0ELb0ELb0ELb0ELi2ELi2ELi2ELi2ELb1EEENS1_24CollectiveEpilogueBwdGQAISA_fSD_Li256ELb0ELb0EEENS1_25SingleTileBwdLPTSchedulerILb0ELi64ELb0EEEEEEEEEvNT_6ParamsE:
        .type           _ZN7cutlass13device_kernelIN5flash19enable_sm80_to_sm89INS1_16FlashAttnBwdSm80INS1_25CollectiveMainloopBwdSm80ILi1ELi1EN4cute5tupleIJNS5_1CILi64EEES8_NS7_ILi192EEEEEENS_10bfloat16_tEfNS_4arch4Sm80ELb1ELb0ELb0ELb0ELb0ELb0ELb0ELb0ELi2ELi2ELi2ELi2ELb1EEENS1_24CollectiveEpilogueBwdGQAISA_fSD_Li256ELb0ELb0EEENS1_25SingleTileBwdLPTSchedulerILb0ELi64ELb0EEEEEEEEEvNT_6ParamsE,@function
        .size           _ZN7cutlass13device_kernelIN5flash19enable_sm80_to_sm89INS1_16FlashAttnBwdSm80INS1_25CollectiveMainloopBwdSm80ILi1ELi1EN4cute5tupleIJNS5_1CILi64EEES8_NS7_ILi192EEEEEENS_10bfloat16_tEfNS_4arch4Sm80ELb1ELb0ELb0ELb0ELb0ELb0ELb0ELb0ELi2ELi2ELi2ELi2ELb1EEENS1_24CollectiveEpilogueBwdGQAISA_fSD_Li256ELb0ELb0EEENS1_25SingleTileBwdLPTSchedulerILb0ELi64ELb0EEEEEEEEEvNT_6ParamsE,(.L_x_109 - _ZN7cutlass13device_kernelIN5flash19enable_sm80_to_sm89INS1_16FlashAttnBwdSm80INS1_25CollectiveMainloopBwdSm80ILi1ELi1EN4cute5tupleIJNS5_1CILi64EEES8_NS7_ILi192EEEEEENS_10bfloat16_tEfNS_4arch4Sm80ELb1ELb0ELb0ELb0ELb0ELb0ELb0ELb0ELi2ELi2ELi2ELi2ELb1EEENS1_24CollectiveEpilogueBwdGQAISA_fSD_Li256ELb0ELb0EEENS1_25SingleTileBwdLPTSchedulerILb0ELi64ELb0EEEEEEEEEvNT_6ParamsE)
        .other          _ZN7cutlass13device_kernelIN5flash19enable_sm80_to_sm89INS1_16FlashAttnBwdSm80INS1_25CollectiveMainloopBwdSm80ILi1ELi1EN4cute5tupleIJNS5_1CILi64EEES8_NS7_ILi192EEEEEENS_10bfloat16_tEfNS_4arch4Sm80ELb1ELb0ELb0ELb0ELb0ELb0ELb0ELb0ELi2ELi2ELi2ELi2ELb1EEENS1_24CollectiveEpilogueBwdGQAISA_fSD_Li256ELb0ELb0EEENS1_25SingleTileBwdLPTSchedulerILb0ELi64ELb0EEEEEEEEEvNT_6ParamsE,@"STO_CUDA_ENTRY STV_DEFAULT"
_ZN7cutlass13device_kernelIN5flash19enable_sm80_to_sm89INS1_16FlashAttnBwdSm80INS1_25CollectiveMainloopBwdSm80ILi1ELi1EN4cute5tupleIJNS5_1CILi64EEES8_NS7_ILi192EEEEEENS_10bfloat16_tEfNS_4arch4Sm80ELb1ELb0ELb0ELb0ELb0ELb0ELb0ELb0ELi2ELi2ELi2ELi2ELb1EEENS1_24CollectiveEpilogueBwdGQAISA_fSD_Li256ELb0ELb0EEENS1_25SingleTileBwdLPTSchedulerILb0ELi64ELb0EEEEEEEEEvNT_6ParamsE:
[----:B------:R-:W-:Y:S01]  /*0000*/  LDC R1, c[0x0][0x28] ;  /* 0x00000a00ff017b82 */ /* 0x000fe20000000800 */
[----:B------:R-:W-:Y:S05]  /*0010*/  EXIT ;  /* 0x000000000000794d */ /* 0x000fea0003800000 */
.L_x_18:
        /* <DEDUP_REMOVED lines=14> */
.L_x_109:


//--------------------- .text._ZN7cutlass13device_kernelIN5flash19enable_sm80_to_sm89INS1_16FlashAttnBwdSm80INS1_25CollectiveMainloopBwdSm80ILi1ELi1EN4cute5tupleIJNS5_1CILi64EEES8_NS7_ILi192EEEEEENS_10bfloat16_tEfNS_4arch4Sm80ELb1ELb0ELb0ELb0ELb1ELb0ELb0ELb0ELi2ELi2ELi2ELi2ELb1EEENS1_24CollectiveEpilogueBwdGQAISA_fSD_Li256ELb0ELb1EEENS1_25SingleTileBwdLPTSchedulerILb0ELi64ELb1EEEEEEEEEvNT_6ParamsE --------------------------
	.section	.text._ZN7cutlass13device_kernelIN5flash19enable_sm80_to_sm89INS1_16FlashAttnBwdSm80INS1_25CollectiveMainloopBwdSm80ILi1ELi1EN4cute5tupleIJNS5_1CILi64EEES8_NS7_ILi192EEEEEENS_10bfloat16_tEfNS_4arch4Sm80ELb1ELb0ELb0ELb0ELb1ELb0ELb0ELb0ELi2ELi2ELi2ELi2ELb1EEENS1_24CollectiveEpilogueBwdGQAISA_fSD_Li256ELb0ELb1EEENS1_25SingleTileBwdLPTSchedulerILb0ELi64ELb1EEEEEEEEEvNT_6ParamsE,"ax",@progbits
	.align	128
.text._ZN7cutlass13device_kernelIN5flash19enable_sm80_to_sm89INS1_16FlashAttnBwdSm80INS1_25CollectiveMainloopBwdSm80ILi1ELi1EN4cute5tupleIJNS5_1CILi64EEES8_NS7_ILi192EEEEEENS_10bfloat16_tEfNS_4arch4Sm80ELb1ELb0ELb0ELb0ELb1ELb0ELb0ELb0ELi2ELi2ELi2ELi2ELb1EEENS1_24CollectiveEpilogueBwdGQAISA_fSD_Li256ELb0ELb1EEENS1_25SingleTileBwdLPTSchedulerILb0ELi64ELb1EEEEEEEEEvNT_6ParamsE:
        .type           _ZN7cutlass13device_kernelIN5flash19enable_sm80_to_sm89INS1_16FlashAttnBwdSm80INS1_25CollectiveMainloopBwdSm80ILi1ELi1EN4cute5tupleIJNS5_1CILi64EEES8_NS7_ILi192EEEEEENS_10bfloat16_tEfNS_4arch4Sm80ELb1ELb0ELb0ELb0ELb1ELb0ELb0ELb0ELi2ELi2ELi2ELi2ELb1EEENS1_24CollectiveEpilogueBwdGQAISA_fSD_Li256ELb0ELb1EEENS1_25SingleTileBwdLPTSchedulerILb0ELi64ELb1EEEEEEEEEvNT_6ParamsE,@function
        .size           _ZN7cutlass13device_kernelIN5flash19enable_sm80_to_sm89INS1_16FlashAttnBwdSm80INS1_25CollectiveMainloopBwdSm80ILi1ELi1EN4cute5tupleIJNS5_1CILi64EEES8_NS7_ILi192EEEEEENS_10bfloat16_tEfNS_4arch4Sm80ELb1ELb0ELb0ELb0ELb1ELb0ELb0ELb0ELi2ELi2ELi2ELi2ELb1EEENS1_24CollectiveEpilogueBwdGQAISA_fSD_Li256ELb0ELb1EEENS1_25SingleTileBwdLPTSchedulerILb0ELi64ELb1EEEEEEEEEvNT_6ParamsE,(.L_x_110 - _ZN7cutlass13device_kernelIN5flash19enable_sm80_to_sm89INS1_16FlashAttnBwdSm80INS1_25CollectiveMainloopBwdSm80ILi1ELi1EN4cute5tupleIJNS5_1CILi64EEES8_NS7_ILi192EEEEEENS_10bfloat16_tEfNS_4arch4Sm80ELb1ELb0ELb0ELb0ELb1ELb0ELb0ELb0ELi2ELi2ELi2ELi2ELb1EEENS1_24CollectiveEpilogueBwdGQAISA_fSD_Li256ELb0ELb1EEENS1_25SingleTileBwdLPTSchedulerILb0ELi64ELb1EEEEEEEEEvNT_6ParamsE)
        .other          _ZN7cutlass13device_kernelIN5flash19enable_sm80_to_sm89INS1_16FlashAttnBwdSm80INS1_25CollectiveMainloopBwdSm80ILi1ELi1EN4cute5tupleIJNS5_1CILi64EEES8_NS7_ILi192EEEEEENS_10bfloat16_tEfNS_4arch4Sm80ELb1ELb0ELb0ELb0ELb1ELb0ELb0ELb0ELi2ELi2ELi2ELi2ELb1EEENS1_24CollectiveEpilogueBwdGQAISA_fSD_Li256ELb0ELb1EEENS1_25SingleTileBwdLPTSchedulerILb0ELi64ELb1EEEEEEEEEvNT_6ParamsE,@"STO_CUDA_ENTRY STV_DEFAULT"
_ZN7cutlass13device_kernelIN5flash19enable_sm80_to_sm89INS1_16FlashAttnBwdSm80INS1_25CollectiveMainloopBwdSm80ILi1ELi1EN4cute5tupleIJNS5_1CILi64EEES8_NS7_ILi192EEEEEENS_10bfloat16_tEfNS_4arch4Sm80ELb1ELb0ELb0ELb0ELb1ELb0ELb0ELb0ELi2ELi2ELi2ELi2ELb1EEENS1_24CollectiveEpilogueBwdGQAISA_fSD_Li256ELb0ELb1EEENS1_25SingleTileBwdLPTSchedulerILb0ELi64ELb1EEEEEEEEEvNT_6ParamsE:
[----:B------:R-:W-:Y:S01]  /*0000*/  LDC R1, c[0x0][0x28] ;  /* 0x00000a00ff017b82 */ /* 0x000fe20000000800 */
[----:B------:R-:W-:Y:S05]  /*0010*/  EXIT ;  /* 0x000000000000794d */ /* 0x000fea0003800000 */
.L_x_19:
        /* <DEDUP_REMOVED lines=14> */
.L_x_110:


//--------------------- .text._ZN7cutlass13device_kernelIN5flash19enable_sm80_to_sm89INS1_16FlashAttnBwdSm80INS1_25CollectiveMainloopBwdSm80ILi1ELi1EN4cute5tupleIJNS5_1CILi64EEES8_NS7_ILi192EEEEEENS_10bfloat16_tEfNS_4arch4Sm80ELb1ELb0ELb0ELb1ELb0ELb0ELb0ELb0ELi2ELi2ELi2ELi2ELb1EEENS1_21CollectiveEpilogueBwdISA_SB_SD_Li256ELb1ELb0ELi4EEENS1_25SingleTileBwdLPTSchedulerILb1ELi64ELb0EEEEEEEEEvNT_6ParamsE --------------------------
	.section	.text._ZN7cutlass13device_kernelIN5flash19enable_sm80_to_sm89INS1_16FlashAttnBwdSm80INS1_25CollectiveMainloopBwdSm80ILi1ELi1EN4cute5tupleIJNS5_1CILi64EEES8_NS7_ILi192EEEEEENS_10bfloat16_tEfNS_4arch4Sm80ELb1ELb0ELb0ELb1ELb0ELb0ELb0ELb0ELi2ELi2ELi2ELi2ELb1EEENS1_21CollectiveEpilogueBwdISA_SB_SD_Li256ELb1ELb0ELi4EEENS1_25SingleTileBwdLPTSchedulerILb1ELi64ELb0EEEEEEEEEvNT_6ParamsE,"ax",@progbits
	.align	128
.text._ZN7cutlass13device_kernelIN5flash19enable_sm80_to_sm89INS1_16FlashAttnBwdSm80INS1_25CollectiveMainloopBwdSm80ILi1ELi1EN4cute5tupleIJNS5_1CILi64EEES8_NS7_ILi192EEEEEENS_10bfloat16_tEfNS_4arch4Sm80ELb1ELb0ELb0ELb1ELb0ELb0ELb0ELb0ELi2ELi2ELi2ELi2ELb1EEENS1_21CollectiveEpilogueBwdISA_SB_SD_Li256ELb1ELb0ELi4EEENS1_25SingleTileBwdLPTSchedulerILb1ELi64ELb0EEEEEEEEEvNT_6ParamsE:
        .type           _ZN7cutlass13device_kernelIN5flash19enable_sm80_to_sm89INS1_16FlashAttnBwdSm80INS1_25CollectiveMainloopBwdSm80ILi1ELi1EN4cute5tupleIJNS5_1CILi64EEES8_NS7_ILi192EEEEEENS_10bfloat16_tEfNS_4arch4Sm80ELb1ELb0ELb0ELb1ELb0ELb0ELb0ELb0ELi2ELi2ELi2ELi2ELb1EEENS1_21CollectiveEpilogueBwdISA_SB_SD_Li256ELb1ELb0ELi4EEENS1_25SingleTileBwdLPTSchedulerILb1ELi64ELb0EEEEEEEEEvNT_6ParamsE,@function
        .size           _ZN7cutlass13device_kernelIN5flash19enable_sm80_to_sm89INS1_16FlashAttnBwdSm80INS1_25CollectiveMainloopBwdSm80ILi1ELi1EN4cute5tupleIJNS5_1CILi64EEES8_NS7_ILi192EEEEEENS_10bfloat16_tEfNS_4arch4Sm80ELb1ELb0ELb0ELb1ELb0ELb0ELb0ELb0ELi2ELi2ELi2ELi2ELb1EEENS1_21CollectiveEpilogueBwdISA_SB_SD_Li256ELb1ELb0ELi4EEENS1_25SingleTileBwdLPTSchedulerILb1ELi64ELb0EEEEEEEEEvNT_6ParamsE,(.L_x_111 - _ZN7cutlass13device_kernelIN5flash19enable_sm80_to_sm89INS1_16FlashAttnBwdSm80INS1_25CollectiveMainloopBwdSm80ILi1ELi1EN4cute5tupleIJNS5_1CILi64EEES8_NS7_ILi192EEEEEENS_10bfloat16_tEfNS_4arch4Sm80ELb1ELb0ELb0ELb1ELb0ELb0ELb0ELb0ELi2ELi2ELi2ELi2ELb1EEENS1_21CollectiveEpilogueBwdISA_SB_SD_Li256ELb1ELb0ELi4EEENS1_25SingleTileBwdLPTSchedulerILb1ELi64ELb0EEEEEEEEEvNT_6ParamsE)
        .other          _ZN7cutlass13device_kernelIN5flash19enable_sm80_to_sm89INS1_16FlashAttnBwdSm80INS1_25CollectiveMainloopBwdSm80ILi1ELi1EN4cute5tupleIJNS5_1CILi64EEES8_NS7_ILi192EEEEEENS_10bfloat16_tEfNS_4arch4Sm80ELb1ELb0ELb0ELb1ELb0ELb0ELb0ELb0ELi2ELi2ELi2ELi2ELb1EEENS1_21CollectiveEpilogueBwdISA_SB_SD_Li256ELb1ELb0ELi4EEENS1_25SingleTileBwdLPTSchedulerILb1ELi64ELb0EEEEEEEEEvNT_6ParamsE,@"STO_CUDA_ENTRY STV_DEFAULT"
_ZN7cutlass13device_kernelIN5flash19enable_sm80_to_sm89INS1_16FlashAttnBwdSm80INS1_25CollectiveMainloopBwdSm80ILi1ELi1EN4cute5tupleIJNS5_1CILi64EEES8_NS7_ILi192EEEEEENS_10bfloat16_tEfNS_4arch4Sm80ELb1ELb0ELb0ELb1ELb0ELb0ELb0ELb0ELi2ELi2ELi2ELi2ELb1EEENS1_21CollectiveEpilogueBwdISA_SB_SD_Li256ELb1ELb0ELi4EEENS1_25SingleTileBwdLPTSchedulerILb1ELi64ELb0EEEEEEEEEvNT_6ParamsE:
[----:B------:R-:W-:Y:S01]  /*0000*/  LDC R1, c[0x0][0x28] ;  /* 0x00000a00ff017b82 */ /* 0x000fe20000000800 */
[----:B------:R-:W-:Y:S05]  /*0010*/  EXIT ;  /* 0x000000000000794d */ /* 0x000fea0003800000 */
.L_x_20:
        /* <DEDUP_REMOVED lines=14> */
.L_x_111:


//--------------------- .text._ZN7cutlass13device_kernelIN5flash19enable_sm80_to_sm89INS1_16FlashAttnBwdSm80INS1_25CollectiveMainloopBwdSm80ILi1ELi1EN4cute5tupleIJNS5_1CILi64EEES8_NS7_ILi192EEEEEENS_10bfloat16_tEfNS_4arch4Sm80ELb1ELb0ELb0ELb1ELb1ELb0ELb0ELb0ELi2ELi2ELi2ELi2ELb1EEENS1_21CollectiveEpilogueBwdISA_SB_SD_Li256ELb1ELb0ELi4EEENS1_25SingleTileBwdLPTSchedulerILb1ELi64ELb1EEEEEEEEEvNT_6ParamsE --------------------------
	.section	.text._ZN7cutlass13device_kernelIN5flash19enable_sm80_to_sm89INS1_16FlashAttnBwdSm80INS1_25CollectiveMainloopBwdSm80ILi1ELi1EN4cute5tupleIJNS5_1CILi64EEES8_NS7_ILi192EEEEEENS_10bfloat16_tEfNS_4arch4Sm80ELb1ELb0ELb0ELb1ELb1ELb0ELb0ELb0ELi2ELi2ELi2ELi2ELb1EEENS1_21CollectiveEpilogueBwdISA_SB_SD_Li256ELb1ELb0ELi4EEENS1_25SingleTileBwdLPTSchedulerILb1ELi64ELb1EEEEEEEEEvNT_6ParamsE,"ax",@progbits
	.align	128
.text._ZN7cutlass13device_kernelIN5flash19enable_sm80_to_sm89INS1_16FlashAttnBwdSm80INS1_25CollectiveMainloopBwdSm80ILi1ELi1EN4cute5tupleIJNS5_1CILi64EEES8_NS7_ILi192EEEEEENS_10bfloat16_tEfNS_4arch4Sm80ELb1ELb0ELb0ELb1ELb1ELb0ELb0ELb0ELi2ELi2ELi2ELi2ELb1EEENS1_21CollectiveEpilogueBwdISA_SB_SD_Li256ELb1ELb0ELi4EEENS1_25SingleTileBwdLPTSchedulerILb1ELi64ELb1EEEEEEEEEvNT_6ParamsE:
        .type           _ZN7cutlass13device_kernelIN5flash19enable_sm80_to_sm89INS1_16FlashAttnBwdSm80INS1_25CollectiveMainloopBwdSm80ILi1ELi1EN4cute5tupleIJNS5_1CILi64EEES8_NS7_ILi192EEEEEENS_10bfloat16_tEfNS_4arch4Sm80ELb1ELb0ELb0ELb1ELb1ELb0ELb0ELb0ELi2ELi2ELi2ELi2ELb1EEENS1_21CollectiveEpilogueBwdISA_SB_SD_Li256ELb1ELb0ELi4EEENS1_25SingleTileBwdLPTSchedulerILb1ELi64ELb1EEEEEEEEEvNT_6ParamsE,@function
        .size           _ZN7cutlass13device_kernelIN5flash19enable_sm80_to_sm89INS1_16FlashAttnBwdSm80INS1_25CollectiveMainloopBwdSm80ILi1ELi1EN4cute5tupleIJNS5_1CILi64EEES8_NS7_ILi192EEEEEENS_10bfloat16_tEfNS_4arch4Sm80ELb1ELb0ELb0ELb1ELb1ELb0ELb0ELb0ELi2ELi2ELi2ELi2ELb1EEENS1_21CollectiveEpilogueBwdISA_SB_SD_Li256ELb1ELb0ELi4EEENS1_25SingleTileBwdLPTSchedulerILb1ELi64ELb1EEEEEEEEEvNT_6ParamsE,(.L_x_112 - _ZN7cutlass13device_kernelIN5flash19enable_sm80_to_sm89INS1_16FlashAttnBwdSm80INS1_25CollectiveMainloopBwdSm80ILi1ELi1EN4cute5tupleIJNS5_1CILi64EEES8_NS7_ILi192EEEEEENS_10bfloat16_tEfNS_4arch4Sm80ELb1ELb0ELb0ELb1ELb1ELb0ELb0ELb0ELi2ELi2ELi2ELi2ELb1EEENS1_21CollectiveEpilogueBwdISA_SB_SD_Li256ELb1ELb0ELi4EEENS1_25SingleTileBwdLPTSchedulerILb1ELi64ELb1EEEEEEEEEvNT_6ParamsE)
        .other          _ZN7cutlass13device_kernelIN5flash19enable_sm80_to_sm89INS1_16FlashAttnBwdSm80INS1_25CollectiveMainloopBwdSm80ILi1ELi1EN4cute5tupleIJNS5_1CILi64EEES8_NS7_ILi192EEEEEENS_10bfloat16_tEfNS_4arch4Sm80ELb1ELb0ELb0ELb1ELb1ELb0ELb0ELb0ELi2ELi2ELi2ELi2ELb1EEENS1_21CollectiveEpilogueBwdISA_SB_SD_Li256ELb1ELb0ELi4EEENS1_25SingleTileBwdLPTSchedulerILb1ELi64ELb1EEEEEEEEEvNT_6ParamsE,@"STO_CUDA_ENTRY STV_DEFAULT"
_ZN7cutlass13device_kernelIN5flash19enable_sm80_to_sm89INS1_16FlashAttnBwdSm80INS1_25CollectiveMainloopBwdSm80ILi1ELi1EN4cute5tupleIJNS5_1CILi64EEES8_NS7_ILi192EEEEEENS_10bfloat16_tEfNS_4arch4Sm80ELb1ELb0ELb0ELb1ELb1ELb0ELb0ELb0ELi2ELi2ELi2ELi2ELb1EEENS1_21CollectiveEpilogueBwdISA_SB_SD_Li256ELb1ELb0ELi4EEENS1_25SingleTileBwdLPTSchedulerILb1ELi64ELb1EEEEEEEEEvNT_6ParamsE:
[----:B------:R-:W-:Y:S01]  /*0000*/  LDC R1, c[0x0][0x28] ;  /* 0x00000a00ff017b82 */ /* 0x000fe20000000800 */
[----:B------:R-:W-:Y:S05]  /*0010*/  EXIT ;  /* 0x000000000000794d */ /* 0x000fea0003800000 */
.L_x_21:
        /* <DEDUP_REMOVED lines=14> */
.L_x_112:


//--------------------- .text._ZN7cutlass13device_kernelIN5flash19enable_sm80_to_sm89INS1_16FlashAttnBwdSm80INS1_25CollectiveMainloopBwdSm80ILi1ELi1EN4cute5tupleIJNS5_1CILi64EEES8_NS7_ILi192EEEEEENS_10bfloat16_tEfNS_4arch4Sm80ELb1ELb0ELb0ELb1ELb0ELb0ELb0ELb0ELi2ELi2ELi2ELi2ELb1EEENS1_24CollectiveEpilogueBwdGQAISA_fSD_Li256ELb1ELb0EEENS1_25SingleTileBwdLPTSchedulerILb1ELi64ELb0EEEEEEEEEvNT_6ParamsE --------------------------
	.section	.text._ZN7cutlass13device_kernelIN5flash19enable_sm80_to_sm89INS1_16FlashAttnBwdSm80INS1_25CollectiveMainloopBwdSm80ILi1ELi1EN4cute5tupleIJNS5_1CILi64EEES8_NS7_ILi192EEEEEENS_10bfloat16_tEfNS_4arch4Sm80ELb1ELb0ELb0ELb1ELb0ELb0ELb0ELb0ELi2ELi2ELi2ELi2ELb1EEENS1_24CollectiveEpilogueBwdGQAISA_fSD_Li256ELb1ELb0EEENS1_25SingleTileBwdLPTSchedulerILb1ELi64ELb0EEEEEEEEEvNT_6ParamsE,"ax",@progbits
	.align	128
.text._ZN7cutlass13device_kernelIN5flash19enable_sm80_to_sm89INS1_16FlashAttnBwdSm80INS1_25CollectiveMainloopBwdSm80ILi1ELi1EN4cute5tupleIJNS5_1CILi64EEES8_NS7_ILi192EEEEEENS_10bfloat16_tEfNS_4arch4Sm80ELb1ELb0ELb0ELb1ELb0ELb0ELb0ELb0ELi2ELi2ELi2ELi2ELb1EEENS1_24CollectiveEpilogueBwdGQAISA_fSD_Li256ELb1ELb0EEENS1_25SingleTileBwdLPTSchedulerILb1ELi64ELb0EEEEEEEEEvNT_6ParamsE:
        .type           _ZN7cutlass13device_kernelIN5flash19enable_sm80_to_sm89INS1_16FlashAttnBwdSm80INS1_25CollectiveMainloopBwdSm80ILi1ELi1EN4cute5tupleIJNS5_1CILi64EEES8_NS7_ILi192EEEEEENS_10bfloat16_tEfNS_4arch4Sm80ELb1ELb0ELb0ELb1ELb0ELb0ELb0ELb0ELi2ELi2ELi2ELi2ELb1EEENS1_24CollectiveEpilogueBwdGQAISA_fSD_Li256ELb1ELb0EEENS1_25SingleTileBwdLPTSchedulerILb1ELi64ELb0EEEEEEEEEvNT_6ParamsE,@function
        .size           _ZN7cutlass13device_kernelIN5flash19enable_sm80_to_sm89INS1_16FlashAttnBwdSm80INS1_25CollectiveMainloopBwdSm80ILi1ELi1EN4cute5tupleIJNS5_1CILi64EEES8_NS7_ILi192EEEEEENS_10bfloat16_tEfNS_4arch4Sm80ELb1ELb0ELb0ELb1ELb0ELb0ELb0ELb0ELi2ELi2ELi2ELi2ELb1EEENS1_24CollectiveEpilogueBwdGQAISA_fSD_Li256ELb1ELb0EEENS1_25SingleTileBwdLPTSchedulerILb1ELi64ELb0EEEEEEEEEvNT_6ParamsE,(.L_x_113 - _ZN7cutlass13device_kernelIN5flash19enable_sm80_to_sm89INS1_16FlashAttnBwdSm80INS1_25CollectiveMainloopBwdSm80ILi1ELi1EN4cute5tupleIJNS5_1CILi64EEES8_NS7_ILi192EEEEEENS_10bfloat16_tEfNS_4arch4Sm80ELb1ELb0ELb0ELb1ELb0ELb0ELb0ELb0ELi2ELi2ELi2ELi2ELb1EEENS1_24CollectiveEpilogueBwdGQAISA_fSD_Li256ELb1ELb0EEENS1_25SingleTileBwdLPTSchedulerILb1ELi64ELb0EEEEEEEEEvNT_6ParamsE)
        .other          _ZN7cutlass13device_kernelIN5flash19enable_sm80_to_sm89INS1_16FlashAttnBwdSm80INS1_25CollectiveMainloopBwdSm80ILi1ELi1EN4cute5tupleIJNS5_1CILi64EEES8_NS7_ILi192EEEEEENS_10bfloat16_tEfNS_4arch4Sm80ELb1ELb0ELb0ELb1ELb0ELb0ELb0ELb0ELi2ELi2ELi2ELi2ELb1EEENS1_24CollectiveEpilogueBwdGQAISA_fSD_Li256ELb1ELb0EEENS1_25SingleTileBwdLPTSchedulerILb1ELi64ELb0EEEEEEEEEvNT_6ParamsE,@"STO_CUDA_ENTRY STV_DEFAULT"
_ZN7cutlass13device_kernelIN5flash19enable_sm80_to_sm89INS1_16FlashAttnBwdSm80INS1_25CollectiveMainloopBwdSm80ILi1ELi1EN4cute5tupleIJNS5_1CILi64EEES8_NS7_ILi192EEEEEENS_10bfloat16_tEfNS_4arch4Sm80ELb1ELb0ELb0ELb1ELb0ELb0ELb0ELb0ELi2ELi2ELi2ELi2ELb1EEENS1_24CollectiveEpilogueBwdGQAISA_fSD_Li256ELb1ELb0EEENS1_25SingleTileBwdLPTSchedulerILb1ELi64ELb0EEEEEEEEEvNT_6ParamsE:
[----:B------:R-:W-:Y:S01]  /*0000*/  LDC R1, c[0x0][0x28] ;  /* 0x00000a00ff017b82 */ /* 0x000fe20000000800 */
[----:B------:R-:W-:Y:S05]  /*0010*/  EXIT ;  /* 0x000000000000794d */ /* 0x000fea0003800000 */
.L_x_22:
        /* <DEDUP_REMOVED lines=14> */
.L_x_113:


//--------------------- .text._ZN7cutlass13device_kernelIN5flash19enable_sm80_to_sm89INS1_16FlashAttnBwdSm80INS1_25CollectiveMainloopBwdSm80ILi1ELi1EN4cute5tupleIJNS5_1CILi64EEES8_NS7_ILi192EEEEEENS_10bfloat16_tEfNS_4arch4Sm80ELb1ELb0ELb0ELb1ELb1ELb0ELb0ELb0ELi2ELi2ELi2ELi2ELb1EEENS1_24CollectiveEpilogueBwdGQAISA_fSD_Li256ELb1ELb1EEENS1_25SingleTileBwdLPTSchedulerILb1ELi64ELb1EEEEEEEEEvNT_6ParamsE --------------------------
	.section	.text._ZN7cutlass13device_kernelIN5flash19enable_sm80_to_sm89INS1_16FlashAttnBwdSm80INS1_25CollectiveMainloopBwdSm80ILi1ELi1EN4cute5tupleIJNS5_1CILi64EEES8_NS7_ILi192EEEEEENS_10bfloat16_tEfNS_4arch4Sm80ELb1ELb0ELb0ELb1ELb1ELb0ELb0ELb0ELi2ELi2ELi2ELi2ELb1EEENS1_24CollectiveEpilogueBwdGQAISA_fSD_Li256ELb1ELb1EEENS1_25SingleTileBwdLPTSchedulerILb1ELi64ELb1EEEEEEEEEvNT_6ParamsE,"ax",@progbits
	.align	128
.text._ZN7cutlass13device_kernelIN5flash19enable_sm80_to_sm89INS1_16FlashAttnBwdSm80INS1_25CollectiveMainloopBwdSm80ILi1ELi1EN4cute5tupleIJNS5_1CILi64EEES8_NS7_ILi192EEEEEENS_10bfloat16_tEfNS_4arch4Sm80ELb1ELb0ELb0ELb1ELb1ELb0ELb0ELb0ELi2ELi2ELi2ELi2ELb1EEENS1_24CollectiveEpilogueBwdGQAISA_fSD_Li256ELb1ELb1EEENS1_25SingleTileBwdLPTSchedulerILb1ELi64ELb1EEEEEEEEEvNT_6ParamsE:
        .type           _ZN7cutlass13device_kernelIN5flash19enable_sm80_to_sm89INS1_16FlashAttnBwdSm80INS1_25CollectiveMainloopBwdSm80ILi1ELi1EN4cute5tupleIJNS5_1CILi64EEES8_NS7_ILi192EEEEEENS_10bfloat16_tEfNS_4arch4Sm80ELb1ELb0ELb0ELb1ELb1ELb0ELb0ELb0ELi2ELi2ELi2ELi2ELb1EEENS1_24CollectiveEpilogueBwdGQAISA_fSD_Li256ELb1ELb1EEENS1_25SingleTileBwdLPTSchedulerILb1ELi64ELb1EEEEEEEEEvNT_6ParamsE,@function
        .size           _ZN7cutlass13device_kernelIN5flash19enable_sm80_to_sm89INS1_16FlashAttnBwdSm80INS1_25CollectiveMainloopBwdSm80ILi1ELi1EN4cute5tupleIJNS5_1CILi64EEES8_NS7_ILi192EEEEEENS_10bfloat16_tEfNS_4arch4Sm80ELb1ELb0ELb0ELb1ELb1ELb0ELb0ELb0ELi2ELi2ELi2ELi2ELb1EEENS1_24CollectiveEpilogueBwdGQAISA_fSD_Li256ELb1ELb1EEENS1_25SingleTileBwdLPTSchedulerILb1ELi64ELb1EEEEEEEEEvNT_6ParamsE,(.L_x_114 - _ZN7cutlass13device_kernelIN5flash19enable_sm80_to_sm89INS1_16FlashAttnBwdSm80INS1_25CollectiveMainloopBwdSm80ILi1ELi1EN4cute5tupleIJNS5_1CILi64EEES8_NS7_ILi192EEEEEENS_10bfloat16_tEfNS_4arch4Sm80ELb1ELb0ELb0ELb1ELb1ELb0ELb0ELb0ELi2ELi2ELi2ELi2ELb1EEENS1_24CollectiveEpilogueBwdGQAISA_fSD_Li256ELb1ELb1EEENS1_25SingleTileBwdLPTSchedulerILb1ELi64ELb1EEEEEEEEEvNT_6ParamsE)
        .other          _ZN7cutlass13device_kernelIN5flash19enable_sm80_to_sm89INS1_16FlashAttnBwdSm80INS1_25CollectiveMainloopBwdSm80ILi1ELi1EN4cute5tupleIJNS5_1CILi64EEES8_NS7_ILi192EEEEEENS_10bfloat16_tEfNS_4arch4Sm80ELb1ELb0ELb0ELb1ELb1ELb0ELb0ELb0ELi2ELi2ELi2ELi2ELb1EEENS1_24CollectiveEpilogueBwdGQAISA_fSD_Li256ELb1ELb1EEENS1_25SingleTileBwdLPTSchedulerILb1ELi64ELb1EEEEEEEEEvNT_6ParamsE,@"STO_CUDA_ENTRY STV_DEFAULT"
_ZN7cutlass13device_kernelIN5flash19enable_sm80_to_sm89INS1_16FlashAttnBwdSm80INS1_25CollectiveMainloopBwdSm80ILi1ELi1EN4cute5tupleIJNS5_1CILi64EEES8_NS7_ILi192EEEEEENS_10bfloat16_tEfNS_4arch4Sm80ELb1ELb0ELb0ELb1ELb1ELb0ELb0ELb0ELi2ELi2ELi2ELi2ELb1EEENS1_24CollectiveEpilogueBwdGQAISA_fSD_Li256ELb1ELb1EEENS1_25SingleTileBwdLPTSchedulerILb1ELi64ELb1EEEEEEEEEvNT_6ParamsE:
[----:B------:R-:W-:Y:S01]  /*0000*/  LDC R1, c[0x0][0x28] ;  /* 0x00000a00ff017b82 */ /* 0x000fe20000000800 */
[----:B------:R-:W-:Y:S05]  /*0010*/  EXIT ;  /* 0x000000000000794d */ /* 0x000fea0003800000 */
.L_x_23:
        /* <DEDUP_REMOVED lines=14> */
.L_x_114:


//--------------------- .text._ZN7cutlass13device_kernelIN5flash19enable_sm80_to_sm89INS1_16FlashAttnBwdSm80INS1_25CollectiveMainloopBwdSm80ILi2ELi1EN4cute5tupleIJNS5_1CILi64EEENS7_ILi80EEENS7_ILi192EEEEEENS_10bfloat16_tEfNS_4arch4Sm80ELb0ELb0ELb0ELb0ELb0ELb0ELb1ELb0ELi2ELi4ELi2ELi2ELb0EEENS1_21CollectiveEpilogueBwdISB_SC_SE_Li256ELb0ELb1ELi4EEENS1_19SingleTileSchedulerILb0ELb0ELb0ELi80EEEEEEEEEvNT_6ParamsE --------------------------
	.section	.text._ZN7cutlass13device_kernelIN5flash19enable_sm80_to_sm89INS1_16FlashAttnBwdSm80INS1_25CollectiveMainloopBwdSm80ILi2ELi1EN4cute5tupleIJNS5_1CILi64EEENS7_ILi80EEENS7_ILi192EEEEEENS_10bfloat16_tEfNS_4arch4Sm80ELb0ELb0ELb0ELb0ELb0ELb0ELb1ELb0ELi2ELi4ELi2ELi2ELb0EEENS1_21CollectiveEpilogueBwdISB_SC_SE_Li256ELb0ELb1ELi4EEENS1_19SingleTileSchedulerILb0ELb0ELb0ELi80EEEEEEEEEvNT_6ParamsE,"ax",@progbits
	.align	128
.text._ZN7cutlass13device_kernelIN5flash19enable_sm80_to_sm89INS1_16FlashAttnBwdSm80INS1_25CollectiveMainloopBwdSm80ILi2ELi1EN4cute5tupleIJNS5_1CILi64EEENS7_ILi80EEENS7_ILi192EEEEEENS_10bfloat16_tEfNS_4arch4Sm80ELb0ELb0ELb0ELb0ELb0ELb0ELb1ELb0ELi2ELi4ELi2ELi2ELb0EEENS1_21CollectiveEpilogueBwdISB_SC_SE_Li256ELb0ELb1ELi4EEENS1_19SingleTileSchedulerILb0ELb0ELb0ELi80EEEEEEEEEvNT_6ParamsE:
        .type           _ZN7cutlass13device_kernelIN5flash19enable_sm80_to_sm89INS1_16FlashAttnBwdSm80INS1_25CollectiveMainloopBwdSm80ILi2ELi1EN4cute5tupleIJNS5_1CILi64EEENS7_ILi80EEENS7_ILi192EEEEEENS_10bfloat16_tEfNS_4arch4Sm80ELb0ELb0ELb0ELb0ELb0ELb0ELb1ELb0ELi2ELi4ELi2ELi2ELb0EEENS1_21CollectiveEpilogueBwdISB_SC_SE_Li256ELb0ELb1ELi4EEENS1_19SingleTileSchedulerILb0ELb0ELb0ELi80EEEEEEEEEvNT_6ParamsE,@function
        .size           _ZN7cutlass13device_kernelIN5flash19enable_sm80_to_sm89INS1_16FlashAttnBwdSm80INS1_25CollectiveMainloopBwdSm80ILi2ELi1EN4cute5tupleIJNS5_1CILi64EEENS7_ILi80EEENS7_ILi192EEEEEENS_10bfloat16_tEfNS_4arch4Sm80ELb0ELb0ELb0ELb0ELb0ELb0ELb1ELb0ELi2ELi4ELi2ELi2ELb0EEENS1_21CollectiveEpilogueBwdISB_SC_SE_Li256ELb0ELb1ELi4EEENS1_19SingleTileSchedulerILb0ELb0ELb0ELi80EEEEEEEEEvNT_6ParamsE,(.L_x_115 - _ZN7cutlass13device_kernelIN5flash19enable_sm80_to_sm89INS1_16FlashAttnBwdSm80INS1_25CollectiveMainloopBwdSm80ILi2ELi1EN4cute5tupleIJNS5_1CILi64EEENS7_ILi80EEENS7_ILi192EEEEEENS_10bfloat16_tEfNS_4arch4Sm80ELb0ELb0ELb0ELb0ELb0ELb0ELb1ELb0ELi2ELi4ELi2ELi2ELb0EEENS1_21CollectiveEpilogueBwdISB_SC_SE_Li256ELb0ELb1ELi4EEENS1_19SingleTileSchedulerILb0ELb0ELb0ELi80EEEEEEEEEvNT_6ParamsE)
        .other          _ZN7cutlass13device_kernelIN5flash19enable_sm80_to_sm89INS1_16FlashAttnBwdSm80INS1_25CollectiveMainloopBwdSm80ILi2ELi1EN4cute5tupleIJNS5_1CILi64EEENS7_ILi80EEENS7_ILi192EEEEEENS_10bfloat16_tEfNS_4arch4Sm80ELb0ELb0ELb0ELb0ELb0ELb0ELb1ELb0ELi2ELi4ELi2ELi2ELb0EEENS1_21CollectiveEpilogueBwdISB_SC_SE_Li256ELb0ELb1ELi4EEENS1_19SingleTileSchedulerILb0ELb0ELb0ELi80EEEEEEEEEvNT_6ParamsE,@"STO_CUDA_ENTRY STV_DEFAULT"
_ZN7cutlass13device_kernelIN5flash19enable_sm80_to_sm89INS1_16FlashAttnBwdSm80INS1_25CollectiveMainloopBwdSm80ILi2ELi1EN4cute5tupleIJNS5_1CILi64EEENS7_ILi80EEENS7_ILi192EEEEEENS_10bfloat16_tEfNS_4arch4Sm80ELb0ELb0ELb0ELb0ELb0ELb0ELb1ELb0ELi2ELi4ELi2ELi2ELb0EEENS1_21CollectiveEpilogueBwdISB_SC_SE_Li256ELb0ELb1ELi4EEENS1_19SingleTileSchedulerILb0ELb0ELb0ELi80EEEEEEEEEvNT_6ParamsE:
[----:B------:R-:W-:Y:S01]  /*0000*/  LDC R1, c[0x0][0x28] ;  /* 0x00000a00ff017b82 */ /* 0x000fe20000000800 */
[----:B------:R-:W-:Y:S05]  /*0010*/  EXIT ;  /* 0x000000000000794d */ /* 0x000fea0003800000 */
.L_x_24:
        /* <DEDUP_REMOVED lines=14> */
.L_x_115:


//--------------------- .text._ZN7cutlass13device_kernelIN5flash19enable_sm80_to_sm89INS1_16FlashAttnBwdSm80INS1_25CollectiveMainloopBwdSm80ILi2ELi1EN4cute5tupleIJNS5_1CILi64EEENS7_ILi80EEENS7_ILi192EEEEEENS_10bfloat16_tEfNS_4arch4Sm80ELb0ELb0ELb0ELb0ELb1ELb0ELb1ELb0ELi2ELi4ELi2ELi2ELb0EEENS1_21CollectiveEpilogueBwdISB_SC_SE_Li256ELb0ELb1ELi4EEENS1_19SingleTileSchedulerILb0ELb0ELb0ELi80EEEEEEEEEvNT_6ParamsE --------------------------
	.section	.text._ZN7cutlass13device_kernelIN5flash19enable_sm80_to_sm89INS1_16FlashAttnBwdSm80INS1_25CollectiveMainloopBwdSm80ILi2ELi1EN4cute5tupleIJNS5_1CILi64EEENS7_ILi80EEENS7_ILi192EEEEEENS_10bfloat16_tEfNS_4arch4Sm80ELb0ELb0ELb0ELb0ELb1ELb0ELb1ELb0ELi2ELi4ELi2ELi2ELb0EEENS1_21CollectiveEpilogueBwdISB_SC_SE_Li256ELb0ELb1ELi4EEENS1_19SingleTileSchedulerILb0ELb0ELb0ELi80EEEEEEEEEvNT_6ParamsE,"ax",@progbits
	.align	128
.text._ZN7cutlass13device_kernelIN5flash19enable_sm80_to_sm89INS1_16FlashAttnBwdSm80INS1_25CollectiveMainloopBwdSm80ILi2ELi1EN4cute5tupleIJNS5_1CILi64EEENS7_ILi80EEENS7_ILi192EEEEEENS_10bfloat16_tEfNS_4arch4Sm80ELb0ELb0ELb0ELb0ELb1ELb0ELb1ELb0ELi2ELi4ELi2ELi2ELb0EEENS1_21CollectiveEpilogueBwdISB_SC_SE_Li256ELb0ELb1ELi4EEENS1_19SingleTileSchedulerILb0ELb0ELb0ELi80EEEEEEEEEvNT_6ParamsE:
        .type           _ZN7cutlass13device_kernelIN5flash19enable_sm80_to_sm89INS1_16FlashAttnBwdSm80INS1_25CollectiveMainloopBwdSm80ILi2ELi1EN4cute5tupleIJNS5_1CILi64EEENS7_ILi80EEENS7_ILi192EEEEEENS_10bfloat16_tEfNS_4arch4Sm80ELb0ELb0ELb0ELb0ELb1ELb0ELb1ELb0ELi2ELi4ELi2ELi2ELb0EEENS1_21CollectiveEpilogueBwdISB_SC_SE_Li256ELb0ELb1ELi4EEENS1_19SingleTileSchedulerILb0ELb0ELb0ELi80EEEEEEEEEvNT_6ParamsE,@function
        .size           _ZN7cutlass13device_kernelIN5flash19enable_sm80_to_sm89INS1_16FlashAttnBwdSm80INS1_25CollectiveMainloopBwdSm80ILi2ELi1EN4cute5tupleIJNS5_1CILi64EEENS7_ILi80EEENS7_ILi192EEEEEENS_10bfloat16_tEfNS_4arch4Sm80ELb0ELb0ELb0ELb0ELb1ELb0ELb1ELb0ELi2ELi4ELi2ELi2ELb0EEENS1_21CollectiveEpilogueBwdISB_SC_SE_Li256ELb0ELb1ELi4EEENS1_19SingleTileSchedulerILb0ELb0ELb0ELi80EEEEEEEEEvNT_6ParamsE,(.L_x_116 - _ZN7cutlass13device_kernelIN5flash19enable_sm80_to_sm89INS1_16FlashAttnBwdSm80INS1_25CollectiveMainloopBwdSm80ILi2ELi1EN4cute5tupleIJNS5_1CILi64EEENS7_ILi80EEENS7_ILi192EEEEEENS_10bfloat16_tEfNS_4arch4Sm80ELb0ELb0ELb0ELb0ELb1ELb0ELb1ELb0ELi2ELi4ELi2ELi2ELb0EEENS1_21CollectiveEpilogueBwdISB_SC_SE_Li256ELb0ELb1ELi4EEENS1_19SingleTileSchedulerILb0ELb0ELb0ELi80EEEEEEEEEvNT_6ParamsE)
        .other          _ZN7cutlass13device_kernelIN5flash19enable_sm80_to_sm89INS1_16FlashAttnBwdSm80INS1_25CollectiveMainloopBwdSm80ILi2ELi1EN4cute5tupleIJNS5_1CILi64EEENS7_ILi80EEENS7_ILi192EEEEEENS_10bfloat16_tEfNS_4arch4Sm80ELb0ELb0ELb0ELb0ELb1ELb0ELb1ELb0ELi2ELi4ELi2ELi2ELb0EEENS1_21CollectiveEpilogueBwdISB_SC_SE_Li256ELb0ELb1ELi4EEENS1_19SingleTileSchedulerILb0ELb0ELb0ELi80EEEEEEEEEvNT_6ParamsE,@"STO_CUDA_ENTRY STV_DEFAULT"
_ZN7cutlass13device_kernelIN5flash19enable_sm80_to_sm89INS1_16FlashAttnBwdSm80INS1_25CollectiveMainloopBwdSm80ILi2ELi1EN4cute5tupleIJNS5_1CILi64EEENS7_ILi80EEENS7_ILi192EEEEEENS_10bfloat16_tEfNS_4arch4Sm80ELb0ELb0ELb0ELb0ELb1ELb0ELb1ELb0ELi2ELi4ELi2ELi2ELb0EEENS1_21CollectiveEpilogueBwdISB_SC_SE_Li256ELb0ELb1ELi4EEENS1_19SingleTileSchedulerILb0ELb0ELb0ELi80EEEEEEEEEvNT_6ParamsE:
[----:B------:R-:W-:Y:S01]  /*0000*/  LDC R1, c[0x0][0x28] ;  /* 0x00000a00ff017b82 */ /* 0x000fe20000000800 */
[----:B------:R-:W-:Y:S05]  /*0010*/  EXIT ;  /* 0x000000000000794d */ /* 0x000fea0003800000 */
.L_x_25:
        /* <DEDUP_REMOVED lines=14> */
.L_x_116:


//--------------------- .text._ZN7cutlass13device_kernelIN5flash19enable_sm80_to_sm89INS1_16FlashAttnBwdSm80INS1_25CollectiveMainloopBwdSm80ILi2ELi1EN4cute5tupleIJNS5_1CILi64EEENS7_ILi80EEENS7_ILi192EEEEEENS_10bfloat16_tEfNS_4arch4Sm80ELb0ELb0ELb0ELb0ELb0ELb0ELb1ELb0ELi2ELi4ELi2ELi2ELb0EEENS1_24CollectiveEpilogueBwdGQAISB_fSE_Li256ELb0ELb0EEENS1_19SingleTileSchedulerILb0ELb0ELb0ELi80EEEEEEEEEvNT_6ParamsE --------------------------
	.section	.text._ZN7cutlass13device_kernelIN5flash19enable_sm80_to_sm89INS1_16FlashAttnBwdSm80INS1_25CollectiveMainloopBwdSm80ILi2ELi1EN4cute5tupleIJNS5_1CILi64EEENS7_ILi80EEENS7_ILi192EEEEEENS_10bfloat16_tEfNS_4arch4Sm80ELb0ELb0ELb0ELb0ELb0ELb0ELb1ELb0ELi2ELi4ELi2ELi2ELb0EEENS1_24CollectiveEpilogueBwdGQAISB_fSE_Li256ELb0ELb0EEENS1_19SingleTileSchedulerILb0ELb0ELb0ELi80EEEEEEEEEvNT_6ParamsE,"ax",@progbits
	.align	128
.text._ZN7cutlass13device_kernelIN5flash19enable_sm80_to_sm89INS1_16FlashAttnBwdSm80INS1_25CollectiveMainloopBwdSm80ILi2ELi1EN4cute5tupleIJNS5_1CILi64EEENS7_ILi80EEENS7_ILi192EEEEEENS_10bfloat16_tEfNS_4arch4Sm80ELb0ELb0ELb0ELb0ELb0ELb0ELb1ELb0ELi2ELi4ELi2ELi2ELb0EEENS1_24CollectiveEpilogueBwdGQAISB_fSE_Li256ELb0ELb0EEENS1_19SingleTileSchedulerILb0ELb0ELb0ELi80EEEEEEEEEvNT_6ParamsE:
        .type           _ZN7cutlass13device_kernelIN5flash19enable_sm80_to_sm89INS1_16FlashAttnBwdSm80INS1_25CollectiveMainloopBwdSm80ILi2ELi1EN4cute5tupleIJNS5_1CILi64EEENS7_ILi80EEENS7_ILi192EEEEEENS_10bfloat16_tEfNS_4arch4Sm80ELb0ELb0ELb0ELb0ELb0ELb0ELb1ELb0ELi2ELi4ELi2ELi2ELb0EEENS1_24CollectiveEpilogueBwdGQAISB_fSE_Li256ELb0ELb0EEENS1_19SingleTileSchedulerILb0ELb0ELb0ELi80EEEEEEEEEvNT_6ParamsE,@function
        .size           _ZN7cutlass13device_kernelIN5flash19enable_sm80_to_sm89INS1_16FlashAttnBwdSm80INS1_25CollectiveMainloopBwdSm80ILi2ELi1EN4cute5tupleIJNS5_1CILi64EEENS7_ILi80EEENS7_ILi192EEEEEENS_10bfloat16_tEfNS_4arch4Sm80ELb0ELb0ELb0ELb0ELb0ELb0ELb1ELb0ELi2ELi4ELi2ELi2ELb0EEENS1_24CollectiveEpilogueBwdGQAISB_fSE_Li256ELb0ELb0EEENS1_19SingleTileSchedulerILb0ELb0ELb0ELi80EEEEEEEEEvNT_6ParamsE,(.L_x_117 - _ZN7cutlass13device_kernelIN5flash19enable_sm80_to_sm89INS1_16FlashAttnBwdSm80INS1_25CollectiveMainloopBwdSm80ILi2ELi1EN4cute5tupleIJNS5_1CILi64EEENS7_ILi80EEENS7_ILi192EEEEEENS_10bfloat16_tEfNS_4arch4Sm80ELb0ELb0ELb0ELb0ELb0ELb0ELb1ELb0ELi2ELi4ELi2ELi2ELb0EEENS1_24CollectiveEpilogueBwdGQAISB_fSE_Li256ELb0ELb0EEENS1_19SingleTileSchedulerILb0ELb0ELb0ELi80EEEEEEEEEvNT_6ParamsE)
        .other          _ZN7cutlass13device_kernelIN5flash19enable_sm80_to_sm89INS1_16FlashAttnBwdSm80INS1_25CollectiveMainloopBwdSm80ILi2ELi1EN4cute5tupleIJNS5_1CILi64EEENS7_ILi80EEENS7_ILi192EEEEEENS_10bfloat16_tEfNS_4arch4Sm80ELb0ELb0ELb0ELb0ELb0ELb0ELb1ELb0ELi2ELi4ELi2ELi2ELb0EEENS1_24CollectiveEpilogueBwdGQAISB_fSE_Li256ELb0ELb0EEENS1_19SingleTileSchedulerILb0ELb0ELb0ELi80EEEEEEEEEvNT_6ParamsE,@"STO_CUDA_ENTRY STV_DEFAULT"
_ZN7cutlass13device_kernelIN5flash19enable_sm80_to_sm89INS1_16FlashAttnBwdSm80INS1_25CollectiveMainloopBwdSm80ILi2ELi1EN4cute5tupleIJNS5_1CILi64EEENS7_ILi80EEENS7_ILi192EEEEEENS_10bfloat16_tEfNS_4arch4Sm80ELb0ELb0ELb0ELb0ELb0ELb0ELb1ELb0ELi2ELi4ELi2ELi2ELb0EEENS1_24CollectiveEpilogueBwdGQAISB_fSE_Li256ELb0ELb0EEENS1_19SingleTileSchedulerILb0ELb0ELb0ELi80EEEEEEEEEvNT_6ParamsE:
[----:B------:R-:W-:Y:S01]  /*0000*/  LDC R1, c[0x0][0x28] ;  /* 0x00000a00ff017b82 */ /* 0x000fe20000000800 */
[----:B------:R-:W-:Y:S05]  /*0010*/  EXIT ;  /* 0x000000000000794d */ /* 0x000fea0003800000 */
.L_x_26:
        /* <DEDUP_REMOVED lines=14> */
.L_x_117:


//--------------------- .text._ZN7cutlass13device_kernelIN5flash19enable_sm80_to_sm89INS1_16FlashAttnBwdSm80INS1_25CollectiveMainloopBwdSm80ILi2ELi1EN4cute5tupleIJNS5_1CILi64EEENS7_ILi80EEENS7_ILi192EEEEEENS_10bfloat16_tEfNS_4arch4Sm80ELb0ELb0ELb0ELb0ELb1ELb0ELb1ELb0ELi2ELi4ELi2ELi2ELb0EEENS1_24CollectiveEpilogueBwdGQAISB_fSE_Li256ELb0ELb1EEENS1_19SingleTileSchedulerILb0ELb0ELb0ELi80EEEEEEEEEvNT_6ParamsE --------------------------
	.section	.text._ZN7cutlass13device_kernelIN5flash19enable_sm80_to_sm89INS1_16FlashAttnBwdSm80INS1_25CollectiveMainloopBwdSm80ILi2ELi1EN4cute5tupleIJNS5_1CILi64EEENS7_ILi80EEENS7_ILi192EEEEEENS_10bfloat16_tEfNS_4arch4Sm80ELb0ELb0ELb0ELb0ELb1ELb0ELb1ELb0ELi2ELi4ELi2ELi2ELb0EEENS1_24CollectiveEpilogueBwdGQAISB_fSE_Li256ELb0ELb1EEENS1_19SingleTileSchedulerILb0ELb0ELb0ELi80EEEEEEEEEvNT_6ParamsE,"ax",@progbits
	.align	128
.text._ZN7cutlass13device_kernelIN5flash19enable_sm80_to_sm89INS1_16FlashAttnBwdSm80INS1_25CollectiveMainloopBwdSm80ILi2ELi1EN4cute5tupleIJNS5_1CILi64EEENS7_ILi80EEENS7_ILi192EEEEEENS_10bfloat16_tEfNS_4arch4Sm80ELb0ELb0ELb0ELb0ELb1ELb0ELb1ELb0ELi2ELi4ELi2ELi2ELb0EEENS1_24CollectiveEpilogueBwdGQAISB_fSE_Li256ELb0ELb1EEENS1_19SingleTileSchedulerILb0ELb0ELb0ELi80EEEEEEEEEvNT_6ParamsE:
        .type           _ZN7cutlass13device_kernelIN5flash19enable_sm80_to_sm89INS1_16FlashAttnBwdSm80INS1_25CollectiveMainloopBwdSm80ILi2ELi1EN4cute5tupleIJNS5_1CILi64EEENS7_ILi80EEENS7_ILi192EEEEEENS_10bfloat16_tEfNS_4arch4Sm80ELb0ELb0ELb0ELb0ELb1ELb0ELb1ELb0ELi2ELi4ELi2ELi2ELb0EEENS1_24CollectiveEpilogueBwdGQAISB_fSE_Li256ELb0ELb1EEENS1_19SingleTileSchedulerILb0ELb0ELb0ELi80EEEEEEEEEvNT_6ParamsE,@function
        .size           _ZN7cutlass13device_kernelIN5flash19enable_sm80_to_sm89INS1_16FlashAttnBwdSm80INS1_25CollectiveMainloopBwdSm80ILi2ELi1EN4cute5tupleIJNS5_1CILi64EEENS7_ILi80EEENS7_ILi192EEEEEENS_10bfloat16_tEfNS_4arch4Sm80ELb0ELb0ELb0ELb0ELb1ELb0ELb1ELb0ELi2ELi4ELi2ELi2ELb0EEENS1_24CollectiveEpilogueBwdGQAISB_fSE_Li256ELb0ELb1EEENS1_19SingleTileSchedulerILb0ELb0ELb0ELi80EEEEEEEEEvNT_6ParamsE,(.L_x_118 - _ZN7cutlass13device_kernelIN5flash19enable_sm80_to_sm89INS1_16FlashAttnBwdSm80INS1_25CollectiveMainloopBwdSm80ILi2ELi1EN4cute5tupleIJNS5_1CILi64EEENS7_ILi80EEENS7_ILi192EEEEEENS_10bfloat16_tEfNS_4arch4Sm80ELb0ELb0ELb0ELb0ELb1ELb0ELb1ELb0ELi2ELi4ELi2ELi2ELb0EEENS1_24CollectiveEpilogueBwdGQAISB_fSE_Li256ELb0ELb1EEENS1_19SingleTileSchedulerILb0ELb0ELb0ELi80EEEEEEEEEvNT_6ParamsE)
        .other          _ZN7cutlass13device_kernelIN5flash19enable_sm80_to_sm89INS1_16FlashAttnBwdSm80INS1_25CollectiveMainloopBwdSm80ILi2ELi1EN4cute5tupleIJNS5_1CILi64EEENS7_ILi80EEENS7_ILi192EEEEEENS_10bfloat16_tEfNS_4arch4Sm80ELb0ELb0ELb0ELb0ELb1ELb0ELb1ELb0ELi2ELi4ELi2ELi2ELb0EEENS1_24CollectiveEpilogueBwdGQAISB_fSE_Li256ELb0ELb1EEENS1_19SingleTileSchedulerILb0ELb0ELb0ELi80EEEEEEEEEvNT_6ParamsE,@"STO_CUDA_ENTRY STV_DEFAULT"
_ZN7cutlass13device_kernelIN5flash19enable_sm80_to_sm89INS1_16FlashAttnBwdSm80INS1_25CollectiveMainloopBwdSm80ILi2ELi1EN4cute5tupleIJNS5_1CILi64EEENS7_ILi80EEENS7_ILi192EEEEEENS_10bfloat16_tEfNS_4arch4Sm80ELb0ELb0ELb0ELb0ELb1ELb0ELb1ELb0ELi2ELi4ELi2ELi2ELb0EEENS1_24CollectiveEpilogueBwdGQAISB_fSE_Li256ELb0ELb1EEENS1_19SingleTileSchedulerILb0ELb0ELb0ELi80EEEEEEEEEvNT_6ParamsE:
[----:B------:R-:W-:Y:S01]  /*0000*/  LDC R1, c[0x0][0x28] ;  /* 0x00000a00ff017b82 */ /* 0x000fe20000000800 */
[----:B------:R-:W-:Y:S05]  /*0010*/  EXIT ;  /* 0x000000000000794d */ /* 0x000fea0003800000 */
.L_x_27:
        /* <DEDUP_REMOVED lines=14> */
.L_x_118:


//--------------------- .text._ZN7cutlass13device_kernelIN5flash19enable_sm80_to_sm89INS1_16FlashAttnBwdSm80INS1_25CollectiveMainloopBwdSm80ILi2ELi1EN4cute5tupleIJNS5_1CILi64EEENS7_ILi80EEENS7_ILi192EEEEEENS_10bfloat16_tEfNS_4arch4Sm80ELb0ELb0ELb0ELb1ELb0ELb0ELb1ELb0ELi2ELi4ELi2ELi2ELb0EEENS1_21CollectiveEpilogueBwdISB_SC_SE_Li256ELb1ELb1ELi4EEENS1_19SingleTileSchedulerILb1ELb0ELb0ELi80EEEEEEEEEvNT_6ParamsE --------------------------
	.section	.text._ZN7cutlass13device_kernelIN5flash19enable_sm80_to_sm89INS1_16FlashAttnBwdSm80INS1_25CollectiveMainloopBwdSm80ILi2ELi1EN4cute5tupleIJNS5_1CILi64EEENS7_ILi80EEENS7_ILi192EEEEEENS_10bfloat16_tEfNS_4arch4Sm80ELb0ELb0ELb0ELb1ELb0ELb0ELb1ELb0ELi2ELi4ELi2ELi2ELb0EEENS1_21CollectiveEpilogueBwdISB_SC_SE_Li256ELb1ELb1ELi4EEENS1_19SingleTileSchedulerILb1ELb0ELb0ELi80EEEEEEEEEvNT_6ParamsE,"ax",@progbits
	.align	128
.text._ZN7cutlass13device_kernelIN5flash19enable_sm80_to_sm89INS1_16FlashAttnBwdSm80INS1_25CollectiveMainloopBwdSm80ILi2ELi1EN4cute5tupleIJNS5_1CILi64EEENS7_ILi80EEENS7_ILi192EEEEEENS_10bfloat16_tEfNS_4arch4Sm80ELb0ELb0ELb0ELb1ELb0ELb0ELb1ELb0ELi2ELi4ELi2ELi2ELb0EEENS1_21CollectiveEpilogueBwdISB_SC_SE_Li256ELb1ELb1ELi4EEENS1_19SingleTileSchedulerILb1ELb0ELb0ELi80EEEEEEEEEvNT_6ParamsE:
        .type           _ZN7cutlass13device_kernelIN5flash19enable_sm80_to_sm89INS1_16FlashAttnBwdSm80INS1_25CollectiveMainloopBwdSm80ILi2ELi1EN4cute5tupleIJNS5_1CILi64EEENS7_ILi80EEENS7_ILi192EEEEEENS_10bfloat16_tEfNS_4arch4Sm80ELb0ELb0ELb0ELb1ELb0ELb0ELb1ELb0ELi2ELi4ELi2ELi2ELb0EEENS1_21CollectiveEpilogueBwdISB_SC_SE_Li256ELb1ELb1ELi4EEENS1_19SingleTileSchedulerILb1ELb0ELb0ELi80EEEEEEEEEvNT_6ParamsE,@function
        .size           _ZN7cutlass13device_kernelIN5flash19enable_sm80_to_sm89INS1_16FlashAttnBwdSm80INS1_25CollectiveMainloopBwdSm80ILi2ELi1EN4cute5tupleIJNS5_1CILi64EEENS7_ILi80EEENS7_ILi192EEEEEENS_10bfloat16_tEfNS_4arch4Sm80ELb0ELb0ELb0ELb1ELb0ELb0ELb1ELb0ELi2ELi4ELi2ELi2ELb0EEENS1_21CollectiveEpilogueBwdISB_SC_SE_Li256ELb1ELb1ELi4EEENS1_19SingleTileSchedulerILb1ELb0ELb0ELi80EEEEEEEEEvNT_6ParamsE,(.L_x_119 - _ZN7cutlass13device_kernelIN5flash19enable_sm80_to_sm89INS1_16FlashAttnBwdSm80INS1_25CollectiveMainloopBwdSm80ILi2ELi1EN4cute5tupleIJNS5_1CILi64EEENS7_ILi80EEENS7_ILi192EEEEEENS_10bfloat16_tEfNS_4arch4Sm80ELb0ELb0ELb0ELb1ELb0ELb0ELb1ELb0ELi2ELi4ELi2ELi2ELb0EEENS1_21CollectiveEpilogueBwdISB_SC_SE_Li256ELb1ELb1ELi4EEENS1_19SingleTileSchedulerILb1ELb0ELb0ELi80EEEEEEEEEvNT_6ParamsE)
        .other          _ZN7cutlass13device_kernelIN5flash19enable_sm80_to_sm89INS1_16FlashAttnBwdSm80INS1_25CollectiveMainloopBwdSm80ILi2ELi1EN4cute5tupleIJNS5_1CILi64EEENS7_ILi80EEENS7_ILi192EEEEEENS_10bfloat16_tEfNS_4arch4Sm80ELb0ELb0ELb0ELb1ELb0ELb0ELb1ELb0ELi2ELi4ELi2ELi2ELb0EEENS1_21CollectiveEpilogueBwdISB_SC_SE_Li256ELb1ELb1ELi4EEENS1_19SingleTileSchedulerILb1ELb0ELb0ELi80EEEEEEEEEvNT_6ParamsE,@"STO_CUDA_ENTRY STV_DEFAULT"
_ZN7cutlass13device_kernelIN5flash19enable_sm80_to_sm89INS1_16FlashAttnBwdSm80INS1_25CollectiveMainloopBwdSm80ILi2ELi1EN4cute5tupleIJNS5_1CILi64EEENS7_ILi80EEENS7_ILi192EEEEEENS_10bfloat16_tEfNS_4arch4Sm80ELb0ELb0ELb0ELb1ELb0ELb0ELb1ELb0ELi2ELi4ELi2ELi2ELb0EEENS1_21CollectiveEpilogueBwdISB_SC_SE_Li256ELb1ELb1ELi4EEENS1_19SingleTileSchedulerILb1ELb0ELb0ELi80EEEEEEEEEvNT_6ParamsE:
[----:B------:R-:W-:Y:S01]  /*0000*/  LDC R1, c[0x0][0x28] ;  /* 0x00000a00ff017b82 */ /* 0x000fe20000000800 */
[----:B------:R-:W-:Y:S05]  /*0010*/  EXIT ;  /* 0x000000000000794d */ /* 0x000fea0003800000 */
.L_x_28:
        /* <DEDUP_REMOVED lines=14> */
.L_x_119:


//--------------------- .text._ZN7cutlass13device_kernelIN5flash19enable_sm80_to_sm89INS1_16FlashAttnBwdSm80INS1_25CollectiveMainloopBwdSm80ILi2ELi1EN4cute5tupleIJNS5_1CILi64EEENS7_ILi80EEENS7_ILi192EEEEEENS_10bfloat16_tEfNS_4arch4Sm80ELb0ELb0ELb0ELb1ELb1ELb0ELb1ELb0ELi2ELi4ELi2ELi2ELb0EEENS1_21CollectiveEpilogueBwdISB_SC_SE_Li256ELb1ELb1ELi4EEENS1_19SingleTileSchedulerILb1ELb0ELb0ELi80EEEEEEEEEvNT_6ParamsE --------------------------
	.section	.text._ZN7cutlass13device_kernelIN5flash19enable_sm80_to_sm89INS1_16FlashAttnBwdSm80INS1_25CollectiveMainloopBwdSm80ILi2ELi1EN4cute5tupleIJNS5_1CILi64EEENS7_ILi80EEENS7_ILi192EEEEEENS_10bfloat16_tEfNS_4arch4Sm80ELb0ELb0ELb0ELb1ELb1ELb0ELb1ELb0ELi2ELi4ELi2ELi2ELb0EEENS1_21CollectiveEpilogueBwdISB_SC_SE_Li256ELb1ELb1ELi4EEENS1_19SingleTileSchedulerILb1ELb0ELb0ELi80EEEEEEEEEvNT_6ParamsE,"ax",@progbits
	.align	128
.text._ZN7cutlass13device_kernelIN5flash19enable_sm80_to_sm89INS1_16FlashAttnBwdSm80INS1_25CollectiveMainloopBwdSm80ILi2ELi1EN4cute5tupleIJNS5_1CILi64EEENS7_ILi80EEENS7_ILi192EEEEEENS_10bfloat16_tEfNS_4arch4Sm80ELb0ELb0ELb0ELb1ELb1ELb0ELb1ELb0ELi2ELi4ELi2ELi2ELb0EEENS1_21CollectiveEpilogueBwdISB_SC_SE_Li256ELb1ELb1ELi4EEENS1_19SingleTileSchedulerILb1ELb0ELb0ELi80EEEEEEEEEvNT_6ParamsE:
        .type           _ZN7cutlass13device_kernelIN5flash19enable_sm80_to_sm89INS1_16FlashAttnBwdSm80INS1_25CollectiveMainloopBwdSm80ILi2ELi1EN4cute5tupleIJNS5_1CILi64EEENS7_ILi80EEENS7_ILi192EEEEEENS_10bfloat16_tEfNS_4arch4Sm80ELb0ELb0ELb0ELb1ELb1ELb0ELb1ELb0ELi2ELi4ELi2ELi2ELb0EEENS1_21CollectiveEpilogueBwdISB_SC_SE_Li256ELb1ELb1ELi4EEENS1_19SingleTileSchedulerILb1ELb0ELb0ELi80EEEEEEEEEvNT_6ParamsE,@function
        .size           _ZN7cutlass13device_kernelIN5flash19enable_sm80_to_sm89INS1_16FlashAttnBwdSm80INS1_25CollectiveMainloopBwdSm80ILi2ELi1EN4cute5tupleIJNS5_1CILi64EEENS7_ILi80EEENS7_ILi192EEEEEENS_10bfloat16_tEfNS_4arch4Sm80ELb0ELb0ELb0ELb1ELb1ELb0ELb1ELb0ELi2ELi4ELi2ELi2ELb0EEENS1_21CollectiveEpilogueBwdISB_SC_SE_Li256ELb1ELb1ELi4EEENS1_19SingleTileSchedulerILb1ELb0ELb0ELi80EEEEEEEEEvNT_6ParamsE,(.L_x_120 - _ZN7cutlass13device_kernelIN5flash19enable_sm80_to_sm89INS1_16FlashAttnBwdSm80INS1_25CollectiveMainloopBwdSm80ILi2ELi1EN4cute5tupleIJNS5_1CILi64EEENS7_ILi80EEENS7_ILi192EEEEEENS_10bfloat16_tEfNS_4arch4Sm80ELb0ELb0ELb0ELb1ELb1ELb0ELb1ELb0ELi2ELi4ELi2ELi2ELb0EEENS1_21CollectiveEpilogueBwdISB_SC_SE_Li256ELb1ELb1ELi4EEENS1_19SingleTileSchedulerILb1ELb0ELb0ELi80EEEEEEEEEvNT_6ParamsE)
        .other          _ZN7cutlass13device_kernelIN5flash19enable_sm80_to_sm89INS1_16FlashAttnBwdSm80INS1_25CollectiveMainloopBwdSm80ILi2ELi1EN4cute5tupleIJNS5_1CILi64EEENS7_ILi80EEENS7_ILi192EEEEEENS_10bfloat16_tEfNS_4arch4Sm80ELb0ELb0ELb0ELb1ELb1ELb0ELb1ELb0ELi2ELi4ELi2ELi2ELb0EEENS1_21CollectiveEpilogueBwdISB_SC_SE_Li256ELb1ELb1ELi4EEENS1_19SingleTileSchedulerILb1ELb0ELb0ELi80EEEEEEEEEvNT_6ParamsE,@"STO_CUDA_ENTRY STV_DEFAULT"
_ZN7cutlass13device_kernelIN5flash19enable_sm80_to_sm89INS1_16FlashAttnBwdSm80INS1_25CollectiveMainloopBwdSm80ILi2ELi1EN4cute5tupleIJNS5_1CILi64EEENS7_ILi80EEENS7_ILi192EEEEEENS_10bfloat16_tEfNS_4arch4Sm80ELb0ELb0ELb0ELb1ELb1ELb0ELb1ELb0ELi2ELi4ELi2ELi2ELb0EEENS1_21CollectiveEpilogueBwdISB_SC_SE_Li256ELb1ELb1ELi4EEENS1_19SingleTileSchedulerILb1ELb0ELb0ELi80EEEEEEEEEvNT_6ParamsE:
[----:B------:R-:W-:Y:S01]  /*0000*/  LDC R1, c[0x0][0x28] ;  /* 0x00000a00ff017b82 */ /* 0x000fe20000000800 */
[----:B------:R-:W-:Y:S05]  /*0010*/  EXIT ;  /* 0x000000000000794d */ /* 0x000fea0003800000 */
.L_x_29:
        /* <DEDUP_REMOVED lines=14> */
.L_x_120:


//--------------------- .text._ZN7cutlass13device_kernelIN5flash19enable_sm80_to_sm89INS1_16FlashAttnBwdSm80INS1_25CollectiveMainloopBwdSm80ILi2ELi1EN4cute5tupleIJNS5_1CILi64EEENS7_ILi80EEENS7_ILi192EEEEEENS_10bfloat16_tEfNS_4arch4Sm80ELb0ELb0ELb0ELb1ELb0ELb0ELb1ELb0ELi2ELi4ELi2ELi2ELb0EEENS1_24CollectiveEpilogueBwdGQAISB_fSE_Li256ELb1ELb0EEENS1_19SingleTileSchedulerILb1ELb0ELb0ELi80EEEEEEEEEvNT_6ParamsE --------------------------
	.section	.text._ZN7cutlass13device_kernelIN5flash19enable_sm80_to_sm89INS1_16FlashAttnBwdSm80INS1_25CollectiveMainloopBwdSm80ILi2ELi1EN4cute5tupleIJNS5_1CILi64EEENS7_ILi80EEENS7_ILi192EEEEEENS_10bfloat16_tEfNS_4arch4Sm80ELb0ELb0ELb0ELb1ELb0ELb0ELb1ELb0ELi2ELi4ELi2ELi2ELb0EEENS1_24CollectiveEpilogueBwdGQAISB_fSE_Li256ELb1ELb0EEENS1_19SingleTileSchedulerILb1ELb0ELb0ELi80EEEEEEEEEvNT_6ParamsE,"ax",@progbits
	.align	128
.text._ZN7cutlass13device_kernelIN5flash19enable_sm80_to_sm89INS1_16FlashAttnBwdSm80INS1_25CollectiveMainloopBwdSm80ILi2ELi1EN4cute5tupleIJNS5_1CILi64EEENS7_ILi80EEENS7_ILi192EEEEEENS_10bfloat16_tEfNS_4arch4Sm80ELb0ELb0ELb0ELb1ELb0ELb0ELb1ELb0ELi2ELi4ELi2ELi2ELb0EEENS1_24CollectiveEpilogueBwdGQAISB_fSE_Li256ELb1ELb0EEENS1_19SingleTileSchedulerILb1ELb0ELb0ELi80EEEEEEEEEvNT_6ParamsE:
        .type           _ZN7cutlass13device_kernelIN5flash19enable_sm80_to_sm89INS1_16FlashAttnBwdSm80INS1_25CollectiveMainloopBwdSm80ILi2ELi1EN4cute5tupleIJNS5_1CILi64EEENS7_ILi80EEENS7_ILi192EEEEEENS_10bfloat16_tEfNS_4arch4Sm80ELb0ELb0ELb0ELb1ELb0ELb0ELb1ELb0ELi2ELi4ELi2ELi2ELb0EEENS1_24CollectiveEpilogueBwdGQAISB_fSE_Li256ELb1ELb0EEENS1_19SingleTileSchedulerILb1ELb0ELb0ELi80EEEEEEEEEvNT_6ParamsE,@function
        .size           _ZN7cutlass13device_kernelIN5flash19enable_sm80_to_sm89INS1_16FlashAttnBwdSm80INS1_25CollectiveMainloopBwdSm80ILi2ELi1EN4cute5tupleIJNS5_1CILi64EEENS7_ILi80EEENS7_ILi192EEEEEENS_10bfloat16_tEfNS_4arch4Sm80ELb0ELb0ELb0ELb1ELb0ELb0ELb1ELb0ELi2ELi4ELi2ELi2ELb0EEENS1_24CollectiveEpilogueBwdGQAISB_fSE_Li256ELb1ELb0EEENS1_19SingleTileSchedulerILb1ELb0ELb0ELi80EEEEEEEEEvNT_6ParamsE,(.L_x_121 - _ZN7cutlass13device_kernelIN5flash19enable_sm80_to_sm89INS1_16FlashAttnBwdSm80INS1_25CollectiveMainloopBwdSm80ILi2ELi1EN4cute5tupleIJNS5_1CILi64EEENS7_ILi80EEENS7_ILi192EEEEEENS_10bfloat16_tEfNS_4arch4Sm80ELb0ELb0ELb0ELb1ELb0ELb0ELb1ELb0ELi2ELi4ELi2ELi2ELb0EEENS1_24CollectiveEpilogueBwdGQAISB_fSE_Li256ELb1ELb0EEENS1_19SingleTileSchedulerILb1ELb0ELb0ELi80EEEEEEEEEvNT_6ParamsE)
        .other          _ZN7cutlass13device_kernelIN5flash19enable_sm80_to_sm89INS1_16FlashAttnBwdSm80INS1_25CollectiveMainloopBwdSm80ILi2ELi1EN4cute5tupleIJNS5_1CILi64EEENS7_ILi80EEENS7_ILi192EEEEEENS_10bfloat16_tEfNS_4arch4Sm80ELb0ELb0ELb0ELb1ELb0ELb0ELb1ELb0ELi2ELi4ELi2ELi2ELb0EEENS1_24CollectiveEpilogueBwdGQAISB_fSE_Li256ELb1ELb0EEENS1_19SingleTileSchedulerILb1ELb0ELb0ELi80EEEEEEEEEvNT_6ParamsE,@"STO_CUDA_ENTRY STV_DEFAULT"
_ZN7cutlass13device_kernelIN5flash19enable_sm80_to_sm89INS1_16FlashAttnBwdSm80INS1_25CollectiveMainloopBwdSm80ILi2ELi1EN4cute5tupleIJNS5_1CILi64EEENS7_ILi80EEENS7_ILi192EEEEEENS_10bfloat16_tEfNS_4arch4Sm80ELb0ELb0ELb0ELb1ELb0ELb0ELb1ELb0ELi2ELi4ELi2ELi2ELb0EEENS1_24CollectiveEpilogueBwdGQAISB_fSE_Li256ELb1ELb0EEENS1_19SingleTileSchedulerILb1ELb0ELb0ELi80EEEEEEEEEvNT_6ParamsE:
[----:B------:R-:W-:Y:S01]  /*0000*/  LDC R1, c[0x0][0x28] ;  /* 0x00000a00ff017b82 */ /* 0x000fe20000000800 */
[----:B------:R-:W-:Y:S05]  /*0010*/  EXIT ;  /* 0x000000000000794d */ /* 0x000fea0003800000 */
.L_x_30:
        /* <DEDUP_REMOVED lines=14> */
.L_x_121:


//--------------------- .text._ZN7cutlass13device_kernelIN5flash19enable_sm80_to_sm89INS1_16FlashAttnBwdSm80INS1_25CollectiveMainloopBwdSm80ILi2ELi1EN4cute5tupleIJNS5_1CILi64EEENS7_ILi80EEENS7_ILi192EEEEEENS_10bfloat16_tEfNS_4arch4Sm80ELb0ELb0ELb0ELb1ELb1ELb0ELb1ELb0ELi2ELi4ELi2ELi2ELb0EEENS1_24CollectiveEpilogueBwdGQAISB_fSE_Li256ELb1ELb1EEENS1_19SingleTileSchedulerILb1ELb0ELb0ELi80EEEEEEEEEvNT_6ParamsE --------------------------
	.section	.text._ZN7cutlass13device_kernelIN5flash19enable_sm80_to_sm89INS1_16FlashAttnBwdSm80INS1_25CollectiveMainloopBwdSm80ILi2ELi1EN4cute5tupleIJNS5_1CILi64EEENS7_ILi80EEENS7_ILi192EEEEEENS_10bfloat16_tEfNS_4arch4Sm80ELb0ELb0ELb0ELb1ELb1ELb0ELb1ELb0ELi2ELi4ELi2ELi2ELb0EEENS1_24CollectiveEpilogueBwdGQAISB_fSE_Li256ELb1ELb1EEENS1_19SingleTileSchedulerILb1ELb0ELb0ELi80EEEEEEEEEvNT_6ParamsE,"ax",@progbits
	.align	128
.text._ZN7cutlass13device_kernelIN5flash19enable_sm80_to_sm89INS1_16FlashAttnBwdSm80INS1_25CollectiveMainloopBwdSm80ILi2ELi1EN4cute5tupleIJNS5_1CILi64EEENS7_ILi80EEENS7_ILi192EEEEEENS_10bfloat16_tEfNS_4arch4Sm80ELb0ELb0ELb0ELb1ELb1ELb0ELb1ELb0ELi2ELi4ELi2ELi2ELb0EEENS1_24CollectiveEpilogueBwdGQAISB_fSE_Li256ELb1ELb1EEENS1_19SingleTileSchedulerILb1ELb0ELb0ELi80EEEEEEEEEvNT_6ParamsE:
        .type           _ZN7cutlass13device_kernelIN5flash19enable_sm80_to_sm89INS1_16FlashAttnBwdSm80INS1_25CollectiveMainloopBwdSm80ILi2ELi1EN4cute5tupleIJNS5_1CILi64EEENS7_ILi80EEENS7_ILi192EEEEEENS_10bfloat16_tEfNS_4arch4Sm80ELb0ELb0ELb0ELb1ELb1ELb0ELb1ELb0ELi2ELi4ELi2ELi2ELb0EEENS1_24CollectiveEpilogueBwdGQAISB_fSE_Li256ELb1ELb1EEENS1_19SingleTileSchedulerILb1ELb0ELb0ELi80EEEEEEEEEvNT_6ParamsE,@function
        .size           _ZN7cutlass13device_kernelIN5flash19enable_sm80_to_sm89INS1_16FlashAttnBwdSm80INS1_25CollectiveMainloopBwdSm80ILi2ELi1EN4cute5tupleIJNS5_1CILi64EEENS7_ILi80EEENS7_ILi192EEEEEENS_10bfloat16_tEfNS_4arch4Sm80ELb0ELb0ELb0ELb1ELb1ELb0ELb1ELb0ELi2ELi4ELi2ELi2ELb0EEENS1_24CollectiveEpilogueBwdGQAISB_fSE_Li256ELb1ELb1EEENS1_19SingleTileSchedulerILb1ELb0ELb0ELi80EEEEEEEEEvNT_6ParamsE,(.L_x_122 - _ZN7cutlass13device_kernelIN5flash19enable_sm80_to_sm89INS1_16FlashAttnBwdSm80INS1_25CollectiveMainloopBwdSm80ILi2ELi1EN4cute5tupleIJNS5_1CILi64EEENS7_ILi80EEENS7_ILi192EEEEEENS_10bfloat16_tEfNS_4arch4Sm80ELb0ELb0ELb0ELb1ELb1ELb0ELb1ELb0ELi2ELi4ELi2ELi2ELb0EEENS1_24CollectiveEpilogueBwdGQAISB_fSE_Li256ELb1ELb1EEENS1_19SingleTileSchedulerILb1ELb0ELb0ELi80EEEEEEEEEvNT_6ParamsE)
        .other          _ZN7cutlass13device_kernelIN5flash19enable_sm80_to_sm89INS1_16FlashAttnBwdSm80INS1_25CollectiveMainloopBwdSm80ILi2ELi1EN4cute5tupleIJNS5_1CILi64EEENS7_ILi80EEENS7_ILi192EEEEEENS_10bfloat16_tEfNS_4arch4Sm80ELb0ELb0ELb0ELb1ELb1ELb0ELb1ELb0ELi2ELi4ELi2ELi2ELb0EEENS1_24CollectiveEpilogueBwdGQAISB_fSE_Li256ELb1ELb1EEENS1_19SingleTileSchedulerILb1ELb0ELb0ELi80EEEEEEEEEvNT_6ParamsE,@"STO_CUDA_ENTRY STV_DEFAULT"
_ZN7cutlass13device_kernelIN5flash19enable_sm80_to_sm89INS1_16FlashAttnBwdSm80INS1_25CollectiveMainloopBwdSm80ILi2ELi1EN4cute5tupleIJNS5_1CILi64EEENS7_ILi80EEENS7_ILi192EEEEEENS_10bfloat16_tEfNS_4arch4Sm80ELb0ELb0ELb0ELb1ELb1ELb0ELb1ELb0ELi2ELi4ELi2ELi2ELb0EEENS1_24CollectiveEpilogueBwdGQAISB_fSE_Li256ELb1ELb1EEENS1_19SingleTileSchedulerILb1ELb0ELb0ELi80EEEEEEEEEvNT_6ParamsE:
[----:B------:R-:W-:Y:S01]  /*0000*/  LDC R1, c[0x0][0x28] ;  /* 0x00000a00ff017b82 */ /* 0x000fe20000000800 */
[----:B------:R-:W-:Y:S05]  /*0010*/  EXIT ;  /* 0x000000000000794d */ /* 0x000fea0003800000 */
.L_x_31:
        /* <DEDUP_REMOVED lines=14> */
.L_x_122:


//--------------------- .text._ZN7cutlass13device_kernelIN5flash19enable_sm80_to_sm89INS1_16FlashAttnBwdSm80INS1_25CollectiveMainloopBwdSm80ILi2ELi1EN4cute5tupleIJNS5_1CILi64EEENS7_ILi80EEENS7_ILi192EEEEEENS_10bfloat16_tEfNS_4arch4Sm80ELb0ELb1ELb0ELb0ELb0ELb0ELb1ELb0ELi2ELi4ELi2ELi2ELb0EEENS1_21CollectiveEpilogueBwdISB_SC_SE_Li256ELb0ELb1ELi4EEENS1_19SingleTileSchedulerILb0ELb0ELb0ELi80EEEEEEEEEvNT_6ParamsE --------------------------
	.section	.text._ZN7cutlass13device_kernelIN5flash19enable_sm80_to_sm89INS1_16FlashAttnBwdSm80INS1_25CollectiveMainloopBwdSm80ILi2ELi1EN4cute5tupleIJNS5_1CILi64EEENS7_ILi80EEENS7_ILi192EEEEEENS_10bfloat16_tEfNS_4arch4Sm80ELb0ELb1ELb0ELb0ELb0ELb0ELb1ELb0ELi2ELi4ELi2ELi2ELb0EEENS1_21CollectiveEpilogueBwdISB_SC_SE_Li256ELb0ELb1ELi4EEENS1_19SingleTileSchedulerILb0ELb0ELb0ELi80EEEEEEEEEvNT_6ParamsE,"ax",@progbits
	.align	128
.text._ZN7cutlass13device_kernelIN5flash19enable_sm80_to_sm89INS1_16FlashAttnBwdSm80INS1_25CollectiveMainloopBwdSm80ILi2ELi1EN4cute5tupleIJNS5_1CILi64EEENS7_ILi80EEENS7_ILi192EEEEEENS_10bfloat16_tEfNS_4arch4Sm80ELb0ELb1ELb0ELb0ELb0ELb0ELb1ELb0ELi2ELi4ELi2ELi2ELb0EEENS1_21CollectiveEpilogueBwdISB_SC_SE_Li256ELb0ELb1ELi4EEENS1_19SingleTileSchedulerILb0ELb0ELb0ELi80EEEEEEEEEvNT_6ParamsE:
        .type           _ZN7cutlass13device_kernelIN5flash19enable_sm80_to_sm89INS1_16FlashAttnBwdSm80INS1_25CollectiveMainloopBwdSm80ILi2ELi1EN4cute5tupleIJNS5_1CILi64EEENS7_ILi80EEENS7_ILi192EEEEEENS_10bfloat16_tEfNS_4arch4Sm80ELb0ELb1ELb0ELb0ELb0ELb0ELb1ELb0ELi2ELi4ELi2ELi2ELb0EEENS1_21CollectiveEpilogueBwdISB_SC_SE_Li256ELb0ELb1ELi4EEENS1_19SingleTileSchedulerILb0ELb0ELb0ELi80EEEEEEEEEvNT_6ParamsE,@function
        .size           _ZN7cutlass13device_kernelIN5flash19enable_sm80_to_sm89INS1_16FlashAttnBwdSm80INS1_25CollectiveMainloopBwdSm80ILi2ELi1EN4cute5tupleIJNS5_1CILi64EEENS7_ILi80EEENS7_ILi192EEEEEENS_10bfloat16_tEfNS_4arch4Sm80ELb0ELb1ELb0ELb0ELb0ELb0ELb1ELb0ELi2ELi4ELi2ELi2ELb0EEENS1_21CollectiveEpilogueBwdISB_SC_SE_Li256ELb0ELb1ELi4EEENS1_19SingleTileSchedulerILb0ELb0ELb0ELi80EEEEEEEEEvNT_6ParamsE,(.L_x_123 - _ZN7cutlass13device_kernelIN5flash19enable_sm80_to_sm89INS1_16FlashAttnBwdSm80INS1_25CollectiveMainloopBwdSm80ILi2ELi1EN4cute5tupleIJNS5_1CILi64EEENS7_ILi80EEENS7_ILi192EEEEEENS_10bfloat16_tEfNS_4arch4Sm80ELb0ELb1ELb0ELb0ELb0ELb0ELb1ELb0ELi2ELi4ELi2ELi2ELb0EEENS1_21CollectiveEpilogueBwdISB_SC_SE_Li256ELb0ELb1ELi4EEENS1_19SingleTileSchedulerILb0ELb0ELb0ELi80EEEEEEEEEvNT_6ParamsE)
        .other          _ZN7cutlass13device_kernelIN5flash19enable_sm80_to_sm89INS1_16FlashAttnBwdSm80INS1_25CollectiveMainloopBwdSm80ILi2ELi1EN4cute5tupleIJNS5_1CILi64EEENS7_ILi80EEENS7_ILi192EEEEEENS_10bfloat16_tEfNS_4arch4Sm80ELb0ELb1ELb0ELb0ELb0ELb0ELb1ELb0ELi2ELi4ELi2ELi2ELb0EEENS1_21CollectiveEpilogueBwdISB_SC_SE_Li256ELb0ELb1ELi4EEENS1_19SingleTileSchedulerILb0ELb0ELb0ELi80EEEEEEEEEvNT_6ParamsE,@"STO_CUDA_ENTRY STV_DEFAULT"
_ZN7cutlass13device_kernelIN5flash19enable_sm80_to_sm89INS1_16FlashAttnBwdSm80INS1_25CollectiveMainloopBwdSm80ILi2ELi1EN4cute5tupleIJNS5_1CILi64EEENS7_ILi80EEENS7_ILi192EEEEEENS_10bfloat16_tEfNS_4arch4Sm80ELb0ELb1ELb0ELb0ELb0ELb0ELb1ELb0ELi2ELi4ELi2ELi2ELb0EEENS1_21CollectiveEpilogueBwdISB_SC_SE_Li256ELb0ELb1ELi4EEENS1_19SingleTileSchedulerILb0ELb0ELb0ELi80EEEEEEEEEvNT_6ParamsE:
[----:B------:R-:W-:Y:S01]  /*0000*/  LDC R1, c[0x0][0x28] ;  /* 0x00000a00ff017b82 */ /* 0x000fe20000000800 */
[----:B------:R-:W-:Y:S05]  /*0010*/  EXIT ;  /* 0x000000000000794d */ /* 0x000fea0003800000 */
.L_x_32:
        /* <DEDUP_REMOVED lines=14> */
.L_x_123:


//--------------------- .text._ZN7cutlass13device_kernelIN5flash19enable_sm80_to_sm89INS1_16FlashAttnBwdSm80INS1_25CollectiveMainloopBwdSm80ILi2ELi1EN4cute5tupleIJNS5_1CILi64EEENS7_ILi80EEENS7_ILi192EEEEEENS_10bfloat16_tEfNS_4arch4Sm80ELb0ELb1ELb0ELb0ELb1ELb0ELb1ELb0ELi2ELi4ELi2ELi2ELb0EEENS1_21CollectiveEpilogueBwdISB_SC_SE_Li256ELb0ELb1ELi4EEENS1_19SingleTileSchedulerILb0ELb0ELb0ELi80EEEEEEEEEvNT_6ParamsE --------------------------
	.section	.text._ZN7cutlass13device_kernelIN5flash19enable_sm80_to_sm89INS1_16FlashAttnBwdSm80INS1_25CollectiveMainloopBwdSm80ILi2ELi1EN4cute5tupleIJNS5_1CILi64EEENS7_ILi80EEENS7_ILi192EEEEEENS_10bfloat16_tEfNS_4arch4Sm80ELb0ELb1ELb0ELb0ELb1ELb0ELb1ELb0ELi2ELi4ELi2ELi2ELb0EEENS1_21CollectiveEpilogueBwdISB_SC_SE_Li256ELb0ELb1ELi4EEENS1_19SingleTileSchedulerILb0ELb0ELb0ELi80EEEEEEEEEvNT_6ParamsE,"ax",@progbits
	.align	128
.text._ZN7cutlass13device_kernelIN5flash19enable_sm80_to_sm89INS1_16FlashAttnBwdSm80INS1_25CollectiveMainloopBwdSm80ILi2ELi1EN4cute5tupleIJNS5_1CILi64EEENS7_ILi80EEENS7_ILi192EEEEEENS_10bfloat16_tEfNS_4arch4Sm80ELb0ELb1ELb0ELb0ELb1ELb0ELb1ELb0ELi2ELi4ELi2ELi2ELb0EEENS1_21CollectiveEpilogueBwdISB_SC_SE_Li256ELb0ELb1ELi4EEENS1_19SingleTileSchedulerILb0ELb0ELb0ELi80EEEEEEEEEvNT_6ParamsE:
        .type           _ZN7cutlass13device_kernelIN5flash19enable_sm80_to_sm89INS1_16FlashAttnBwdSm80INS1_25CollectiveMainloopBwdSm80ILi2ELi1EN4cute5tupleIJNS5_1CILi64EEENS7_ILi80EEENS7_ILi192EEEEEENS_10bfloat16_tEfNS_4arch4Sm80ELb0ELb1ELb0ELb0ELb1ELb0ELb1ELb0ELi2ELi4ELi2ELi2ELb0EEENS1_21CollectiveEpilogueBwdISB_SC_SE_Li256ELb0ELb1ELi4EEENS1_19SingleTileSchedulerILb0ELb0ELb0ELi80EEEEEEEEEvNT_6ParamsE,@function
        .size           _ZN7cutlass13device_kernelIN5flash19enable_sm80_to_sm89INS1_16FlashAttnBwdSm80INS1_25CollectiveMainloopBwdSm80ILi2ELi1EN4cute5tupleIJNS5_1CILi64EEENS7_ILi80EEENS7_ILi192EEEEEENS_10bfloat16_tEfNS_4arch4Sm80ELb0ELb1ELb0ELb0ELb1ELb0ELb1ELb0ELi2ELi4ELi2ELi2ELb0EEENS1_21CollectiveEpilogueBwdISB_SC_SE_Li256ELb0ELb1ELi4EEENS1_19SingleTileSchedulerILb0ELb0ELb0ELi80EEEEEEEEEvNT_6ParamsE,(.L_x_124 - _ZN7cutlass13device_kernelIN5flash19enable_sm80_to_sm89INS1_16FlashAttnBwdSm80INS1_25CollectiveMainloopBwdSm80ILi2ELi1EN4cute5tupleIJNS5_1CILi64EEENS7_ILi80EEENS7_ILi192EEEEEENS_10bfloat16_tEfNS_4arch4Sm80ELb0ELb1ELb0ELb0ELb1ELb0ELb1ELb0ELi2ELi4ELi2ELi2ELb0EEENS1_21CollectiveEpilogueBwdISB_SC_SE_Li256ELb0ELb1ELi4EEENS1_19SingleTileSchedulerILb0ELb0ELb0ELi80EEEEEEEEEvNT_6ParamsE)
        .other          _ZN7cutlass13device_kernelIN5flash19enable_sm80_to_sm89INS1_16FlashAttnBwdSm80INS1_25CollectiveMainloopBwdSm80ILi2ELi1EN4cute5tupleIJNS5_1CILi64EEENS7_ILi80EEENS7_ILi192EEEEEENS_10bfloat16_tEfNS_4arch4Sm80ELb0ELb1ELb0ELb0ELb1ELb0ELb1ELb0ELi2ELi4ELi2ELi2ELb0EEENS1_21CollectiveEpilogueBwdISB_SC_SE_Li256ELb0ELb1ELi4EEENS1_19SingleTileSchedulerILb0ELb0ELb0ELi80EEEEEEEEEvNT_6ParamsE,@"STO_CUDA_ENTRY STV_DEFAULT"
_ZN7cutlass13device_kernelIN5flash19enable_sm80_to_sm89INS1_16FlashAttnBwdSm80INS1_25CollectiveMainloopBwdSm80ILi2ELi1EN4cute5tupleIJNS5_1CILi64EEENS7_ILi80EEENS7_ILi192EEEEEENS_10bfloat16_tEfNS_4arch4Sm80ELb0ELb1ELb0ELb0ELb1ELb0ELb1ELb0ELi2ELi4ELi2ELi2ELb0EEENS1_21CollectiveEpilogueBwdISB_SC_SE_Li256ELb0ELb1ELi4EEENS1_19SingleTileSchedulerILb0ELb0ELb0ELi80EEEEEEEEEvNT_6ParamsE:
[----:B------:R-:W-:Y:S01]  /*0000*/  LDC R1, c[0x0][0x28] ;  /* 0x00000a00ff017b82 */ /* 0x000fe20000000800 */
[----:B------:R-:W-:Y:S05]  /*0010*/  EXIT ;  /* 0x000000000000794d */ /* 0x000fea0003800000 */
.L_x_33:
        /* <DEDUP_REMOVED lines=14> */
.L_x_124:


//--------------------- .text._ZN7cutlass13device_kernelIN5flash19enable_sm80_to_sm89INS1_16FlashAttnBwdSm80INS1_25CollectiveMainloopBwdSm80ILi2ELi1EN4cute5tupleIJNS5_1CILi64EEENS7_ILi80EEENS7_ILi192EEEEEENS_10bfloat16_tEfNS_4arch4Sm80ELb0ELb1ELb0ELb0ELb0ELb0ELb1ELb0ELi2ELi4ELi2ELi2ELb0EEENS1_24CollectiveEpilogueBwdGQAISB_fSE_Li256ELb0ELb0EEENS1_19SingleTileSchedulerILb0ELb0ELb0ELi80EEEEEEEEEvNT_6ParamsE --------------------------
	.section	.text._ZN7cutlass13device_kernelIN5flash19enable_sm80_to_sm89INS1_16FlashAttnBwdSm80INS1_25CollectiveMainloopBwdSm80ILi2ELi1EN4cute5tupleIJNS5_1CILi64EEENS7_ILi80EEENS7_ILi192EEEEEENS_10bfloat16_tEfNS_4arch4Sm80ELb0ELb1ELb0ELb0ELb0ELb0ELb1ELb0ELi2ELi4ELi2ELi2ELb0EEENS1_24CollectiveEpilogueBwdGQAISB_fSE_Li256ELb0ELb0EEENS1_19SingleTileSchedulerILb0ELb0ELb0ELi80EEEEEEEEEvNT_6ParamsE,"ax",@progbits
	.align	128
.text._ZN7cutlass13device_kernelIN5flash19enable_sm80_to_sm89INS1_16FlashAttnBwdSm80INS1_25CollectiveMainloopBwdSm80ILi2ELi1EN4cute5tupleIJNS5_1CILi64EEENS7_ILi80EEENS7_ILi192EEEEEENS_10bfloat16_tEfNS_4arch4Sm80ELb0ELb1ELb0ELb0ELb0ELb0ELb1ELb0ELi2ELi4ELi2ELi2ELb0EEENS1_24CollectiveEpilogueBwdGQAISB_fSE_Li256ELb0ELb0EEENS1_19SingleTileSchedulerILb0ELb0ELb0ELi80EEEEEEEEEvNT_6ParamsE:
        .type           _ZN7cutlass13device_kernelIN5flash19enable_sm80_to_sm89INS1_16FlashAttnBwdSm80INS1_25CollectiveMainloopBwdSm80ILi2ELi1EN4cute5tupleIJNS5_1CILi64EEENS7_ILi80EEENS7_ILi192EEEEEENS_10bfloat16_tEfNS_4arch4Sm80ELb0ELb1ELb0ELb0ELb0ELb0ELb1ELb0ELi2ELi4ELi2ELi2ELb0EEENS1_24CollectiveEpilogueBwdGQAISB_fSE_Li256ELb0ELb0EEENS1_19SingleTileSchedulerILb0ELb0ELb0ELi80EEEEEEEEEvNT_6ParamsE,@function
        .size           _ZN7cutlass13device_kernelIN5flash19enable_sm80_to_sm89INS1_16FlashAttnBwdSm80INS1_25CollectiveMainloopBwdSm80ILi2ELi1EN4cute5tupleIJNS5_1CILi64EEENS7_ILi80EEENS7_ILi192EEEEEENS_10bfloat16_tEfNS_4arch4Sm80ELb0ELb1ELb0ELb0ELb0ELb0ELb1ELb0ELi2ELi4ELi2ELi2ELb0EEENS1_24CollectiveEpilogueBwdGQAISB_fSE_Li256ELb0ELb0EEENS1_19SingleTileSchedulerILb0ELb0ELb0ELi80EEEEEEEEEvNT_6ParamsE,(.L_x_125 - _ZN7cutlass13device_kernelIN5flash19enable_sm80_to_sm89INS1_16FlashAttnBwdSm80INS1_25CollectiveMainloopBwdSm80ILi2ELi1EN4cute5tupleIJNS5_1CILi64EEENS7_ILi80EEENS7_ILi192EEEEEENS_10bfloat16_tEfNS_4arch4Sm80ELb0ELb1ELb0ELb0ELb0ELb0ELb1ELb0ELi2ELi4ELi2ELi2ELb0EEENS1_24CollectiveEpilogueBwdGQAISB_fSE_Li256ELb0ELb0EEENS1_19SingleTileSchedulerILb0ELb0ELb0ELi80EEEEEEEEEvNT_6ParamsE)
        .other          _ZN7cutlass13device_kernelIN5flash19enable_sm80_to_sm89INS1_16FlashAttnBwdSm80INS1_25CollectiveMainloopBwdSm80ILi2ELi1EN4cute5tupleIJNS5_1CILi64EEENS7_ILi80EEENS7_ILi192EEEEEENS_10bfloat16_tEfNS_4arch4Sm80ELb0ELb1ELb0ELb0ELb0ELb0ELb1ELb0ELi2ELi4ELi2ELi2ELb0EEENS1_24CollectiveEpilogueBwdGQAISB_fSE_Li256ELb0ELb0EEENS1_19SingleTileSchedulerILb0ELb0ELb0ELi80EEEEEEEEEvNT_6ParamsE,@"STO_CUDA_ENTRY STV_DEFAULT"
_ZN7cutlass13device_kernelIN5flash19enable_sm80_to_sm89INS1_16FlashAttnBwdSm80INS1_25CollectiveMainloopBwdSm80ILi2ELi1EN4cute5tupleIJNS5_1CILi64EEENS7_ILi80EEENS7_ILi192EEEEEENS_10bfloat16_tEfNS_4arch4Sm80ELb0ELb1ELb0ELb0ELb0ELb0ELb1ELb0ELi2ELi4ELi2ELi2ELb0EEENS1_24CollectiveEpilogueBwdGQAISB_fSE_Li256ELb0ELb0EEENS1_19SingleTileSchedulerILb0ELb0ELb0ELi80EEEEEEEEEvNT_6ParamsE:
[----:B------:R-:W-:Y:S01]  /*0000*/  LDC R1, c[0x0][0x28] ;  /* 0x00000a00ff017b82 */ /* 0x000fe20000000800 */
[----:B------:R-:W-:Y:S05]  /*0010*/  EXIT ;  /* 0x000000000000794d */ /* 0x000fea0003800000 */
.L_x_34:
        /* <DEDUP_REMOVED lines=14> */
.L_x_125:


//--------------------- .text._ZN7cutlass13device_kernelIN5flash19enable_sm80_to_sm89INS1_16FlashAttnBwdSm80INS1_25CollectiveMainloopBwdSm80ILi2ELi1EN4cute5tupleIJNS5_1CILi64EEENS7_ILi80EEENS7_ILi192EEEEEENS_10bfloat16_tEfNS_4arch4Sm80ELb0ELb1ELb0ELb0ELb1ELb0ELb1ELb0ELi2ELi4ELi2ELi2ELb0EEENS1_24CollectiveEpilogueBwdGQAISB_fSE_Li256ELb0ELb1EEENS1_19SingleTileSchedulerILb0ELb0ELb0ELi80EEEEEEEEEvNT_6ParamsE --------------------------
	.section	.text._ZN7cutlass13device_kernelIN5flash19enable_sm80_to_sm89INS1_16FlashAttnBwdSm80INS1_25CollectiveMainloopBwdSm80ILi2ELi1EN4cute5tupleIJNS5_1CILi64EEENS7_ILi80EEENS7_ILi192EEEEEENS_10bfloat16_tEfNS_4arch4Sm80ELb0ELb1ELb0ELb0ELb1ELb0ELb1ELb0ELi2ELi4ELi2ELi2ELb0EEENS1_24CollectiveEpilogueBwdGQAISB_fSE_Li256ELb0ELb1EEENS1_19SingleTileSchedulerILb0ELb0ELb0ELi80EEEEEEEEEvNT_6ParamsE,"ax",@progbits
	.align	128
.text._ZN7cutlass13device_kernelIN5flash19enable_sm80_to_sm89INS1_16FlashAttnBwdSm80INS1_25CollectiveMainloopBwdSm80ILi2ELi1EN4cute5tupleIJNS5_1CILi64EEENS7_ILi80EEENS7_ILi192EEEEEENS_10bfloat16_tEfNS_4arch4Sm80ELb0ELb1ELb0ELb0ELb1ELb0ELb1ELb0ELi2ELi4ELi2ELi2ELb0EEENS1_24CollectiveEpilogueBwdGQAISB_fSE_Li256ELb0ELb1EEENS1_19SingleTileSchedulerILb0ELb0ELb0ELi80EEEEEEEEEvNT_6ParamsE:
        .type           _ZN7cutlass13device_kernelIN5flash19enable_sm80_to_sm89INS1_16FlashAttnBwdSm80INS1_25CollectiveMainloopBwdSm80ILi2ELi1EN4cute5tupleIJNS5_1CILi64EEENS7_ILi80EEENS7_ILi192EEEEEENS_10bfloat16_tEfNS_4arch4Sm80ELb0ELb1ELb0ELb0ELb1ELb0ELb1ELb0ELi2ELi4ELi2ELi2ELb0EEENS1_24CollectiveEpilogueBwdGQAISB_fSE_Li256ELb0ELb1EEENS1_19SingleTileSchedulerILb0ELb0ELb0ELi80EEEEEEEEEvNT_6ParamsE,@function
        .size           _ZN7cutlass13device_kernelIN5flash19enable_sm80_to_sm89INS1_16FlashAttnBwdSm80INS1_25CollectiveMainloopBwdSm80ILi2ELi1EN4cute5tupleIJNS5_1CILi64EEENS7_ILi80EEENS7_ILi192EEEEEENS_10bfloat16_tEfNS_4arch4Sm80ELb0ELb1ELb0ELb0ELb1ELb0ELb1ELb0ELi2ELi4ELi2ELi2ELb0EEENS1_24CollectiveEpilogueBwdGQAISB_fSE_Li256ELb0ELb1EEENS1_19SingleTileSchedulerILb0ELb0ELb0ELi80EEEEEEEEEvNT_6ParamsE,(.L_x_126 - _ZN7cutlass13device_kernelIN5flash19enable_sm80_to_sm89INS1_16FlashAttnBwdSm80INS1_25CollectiveMainloopBwdSm80ILi2ELi1EN4cute5tupleIJNS5_1CILi64EEENS7_ILi80EEENS7_ILi192EEEEEENS_10bfloat16_tEfNS_4arch4Sm80ELb0ELb1ELb0ELb0ELb1ELb0ELb1ELb0ELi2ELi4ELi2ELi2ELb0EEENS1_24CollectiveEpilogueBwdGQAISB_fSE_Li256ELb0ELb1EEENS1_19SingleTileSchedulerILb0ELb0ELb0ELi80EEEEEEEEEvNT_6ParamsE)
        .other          _ZN7cutlass13device_kernelIN5flash19enable_sm80_to_sm89INS1_16FlashAttnBwdSm80INS1_25CollectiveMainloopBwdSm80ILi2ELi1EN4cute5tupleIJNS5_1CILi64EEENS7_ILi80EEENS7_ILi192EEEEEENS_10bfloat16_tEfNS_4arch4Sm80ELb0ELb1ELb0ELb0ELb1ELb0ELb1ELb0ELi2ELi4ELi2ELi2ELb0EEENS1_24CollectiveEpilogueBwdGQAISB_fSE_Li256ELb0ELb1EEENS1_19SingleTileSchedulerILb0ELb0ELb0ELi80EEEEEEEEEvNT_6ParamsE,@"STO_CUDA_ENTRY STV_DEFAULT"
_ZN7cutlass13device_kernelIN5flash19enable_sm80_to_sm89INS1_16FlashAttnBwdSm80INS1_25CollectiveMainloopBwdSm80ILi2ELi1EN4cute5tupleIJNS5_1CILi64EEENS7_ILi80EEENS7_ILi192EEEEEENS_10bfloat16_tEfNS_4arch4Sm80ELb0ELb1ELb0ELb0ELb1ELb0ELb1ELb0ELi2ELi4ELi2ELi2ELb0EEENS1_24CollectiveEpilogueBwdGQAISB_fSE_Li256ELb0ELb1EEENS1_19SingleTileSchedulerILb0ELb0ELb0ELi80EEEEEEEEEvNT_6ParamsE:
[----:B------:R-:W-:Y:S01]  /*0000*/  LDC R1, c[0x0][0x28] ;  /* 0x00000a00ff017b82 */ /* 0x000fe20000000800 */
[----:B------:R-:W-:Y:S05]  /*0010*/  EXIT ;  /* 0x000000000000794d */ /* 0x000fea0003800000 */
.L_x_35:
        /* <DEDUP_REMOVED lines=14> */
.L_x_126:


//--------------------- .text._ZN7cutlass13device_kernelIN5flash19enable_sm80_to_sm89INS1_16FlashAttnBwdSm80INS1_25CollectiveMainloopBwdSm80ILi2ELi1EN4cute5tupleIJNS5_1CILi64EEENS7_ILi80EEENS7_ILi192EEEEEENS_10bfloat16_tEfNS_4arch4Sm80ELb0ELb1ELb0ELb1ELb0ELb0ELb1ELb0ELi2ELi4ELi2ELi2ELb0EEENS1_21CollectiveEpilogueBwdISB_SC_SE_Li256ELb1ELb1ELi4EEENS1_19SingleTileSchedulerILb1ELb0ELb0ELi80EEEEEEEEEvNT_6ParamsE --------------------------
	.section	.text._ZN7cutlass13device_kernelIN5flash19enable_sm80_to_sm89INS1_16FlashAttnBwdSm80INS1_25CollectiveMainloopBwdSm80ILi2ELi1EN4cute5tupleIJNS5_1CILi64EEENS7_ILi80EEENS7_ILi192EEEEEENS_10bfloat16_tEfNS_4arch4Sm80ELb0ELb1ELb0ELb1ELb0ELb0ELb1ELb0ELi2ELi4ELi2ELi2ELb0EEENS1_21CollectiveEpilogueBwdISB_SC_SE_Li256ELb1ELb1ELi4EEENS1_19SingleTileSchedulerILb1ELb0ELb0ELi80EEEEEEEEEvNT_6ParamsE,"ax",@progbits
	.align	128
.text._ZN7cutlass13device_kernelIN5flash19enable_sm80_to_sm89INS1_16FlashAttnBwdSm80INS1_25CollectiveMainloopBwdSm80ILi2ELi1EN4cute5tupleIJNS5_1CILi64EEENS7_ILi80EEENS7_ILi192EEEEEENS_10bfloat16_tEfNS_4arch4Sm80ELb0ELb1ELb0ELb1ELb0ELb0ELb1ELb0ELi2ELi4ELi2ELi2ELb0EEENS1_21CollectiveEpilogueBwdISB_SC_SE_Li256ELb1ELb1ELi4EEENS1_19SingleTileSchedulerILb1ELb0ELb0ELi80EEEEEEEEEvNT_6ParamsE:
        .type           _ZN7cutlass13device_kernelIN5flash19enable_sm80_to_sm89INS1_16FlashAttnBwdSm80INS1_25CollectiveMainloopBwdSm80ILi2ELi1EN4cute5tupleIJNS5_1CILi64EEENS7_ILi80EEENS7_ILi192EEEEEENS_10bfloat16_tEfNS_4arch4Sm80ELb0ELb1ELb0ELb1ELb0ELb0ELb1ELb0ELi2ELi4ELi2ELi2ELb0EEENS1_21CollectiveEpilogueBwdISB_SC_SE_Li256ELb1ELb1ELi4EEENS1_19SingleTileSchedulerILb1ELb0ELb0ELi80EEEEEEEEEvNT_6ParamsE,@function
        .size           _ZN7cutlass13device_kernelIN5flash19enable_sm80_to_sm89INS1_16FlashAttnBwdSm80INS1_25CollectiveMainloopBwdSm80ILi2ELi1EN4cute5tupleIJNS5_1CILi64EEENS7_ILi80EEENS7_ILi192EEEEEENS_10bfloat16_tEfNS_4arch4Sm80ELb0ELb1ELb0ELb1ELb0ELb0ELb1ELb0ELi2ELi4ELi2ELi2ELb0EEENS1_21CollectiveEpilogueBwdISB_SC_SE_Li256ELb1ELb1ELi4EEENS1_19SingleTileSchedulerILb1ELb0ELb0ELi80EEEEEEEEEvNT_6ParamsE,(.L_x_127 - _ZN7cutlass13device_kernelIN5flash19enable_sm80_to_sm89INS1_16FlashAttnBwdSm80INS1_25CollectiveMainloopBwdSm80ILi2ELi1EN4cute5tupleIJNS5_1CILi64EEENS7_ILi80EEENS7_ILi192EEEEEENS_10bfloat16_tEfNS_4arch4Sm80ELb0ELb1ELb0ELb1ELb0ELb0ELb1ELb0ELi2ELi4ELi2ELi2ELb0EEENS1_21CollectiveEpilogueBwdISB_SC_SE_Li256ELb1ELb1ELi4EEENS1_19SingleTileSchedulerILb1ELb0ELb0ELi80EEEEEEEEEvNT_6ParamsE)
        .other          _ZN7cutlass13device_kernelIN5flash19enable_sm80_to_sm89INS1_16FlashAttnBwdSm80INS1_25CollectiveMainloopBwdSm80ILi2ELi1EN4cute5tupleIJNS5_1CILi64EEENS7_ILi80EEENS7_ILi192EEEEEENS_10bfloat16_tEfNS_4arch4Sm80ELb0ELb1ELb0ELb1ELb0ELb0ELb1ELb0ELi2ELi4ELi2ELi2ELb0EEENS1_21CollectiveEpilogueBwdISB_SC_SE_Li256ELb1ELb1ELi4EEENS1_19SingleTileSchedulerILb1ELb0ELb0ELi80EEEEEEEEEvNT_6ParamsE,@"STO_CUDA_ENTRY STV_DEFAULT"
_ZN7cutlass13device_kernelIN5flash19enable_sm80_to_sm89INS1_16FlashAttnBwdSm80INS1_25CollectiveMainloopBwdSm80ILi2ELi1EN4cute5tupleIJNS5_1CILi64EEENS7_ILi80EEENS7_ILi192EEEEEENS_10bfloat16_tEfNS_4arch4Sm80ELb0ELb1ELb0ELb1ELb0ELb0ELb1ELb0ELi2ELi4ELi2ELi2ELb0EEENS1_21CollectiveEpilogueBwdISB_SC_SE_Li256ELb1ELb1ELi4EEENS1_19SingleTileSchedulerILb1ELb0ELb0ELi80EEEEEEEEEvNT_6ParamsE:
[----:B------:R-:W-:Y:S01]  /*0000*/  LDC R1, c[0x0][0x28] ;  /* 0x00000a00ff017b82 */ /* 0x000fe20000000800 */
[----:B------:R-:W-:Y:S05]  /*0010*/  EXIT ;  /* 0x000000000000794d */ /* 0x000fea0003800000 */
.L_x_36:
        /* <DEDUP_REMOVED lines=14> */
.L_x_127:


//--------------------- .text._ZN7cutlass13device_kernelIN5flash19enable_sm80_to_sm89INS1_16FlashAttnBwdSm80INS1_25CollectiveMainloopBwdSm80ILi2ELi1EN4cute5tupleIJNS5_1CILi64EEENS7_ILi80EEENS7_ILi192EEEEEENS_10bfloat16_tEfNS_4arch4Sm80ELb0ELb1ELb0ELb1ELb1ELb0ELb1ELb0ELi2ELi4ELi2ELi2ELb0EEENS1_21CollectiveEpilogueBwdISB_SC_SE_Li256ELb1ELb1ELi4EEENS1_19SingleTileSchedulerILb1ELb0ELb0ELi80EEEEEEEEEvNT_6ParamsE --------------------------
	.section	.text._ZN7cutlass13device_kernelIN5flash19enable_sm80_to_sm89INS1_16FlashAttnBwdSm80INS1_25CollectiveMainloopBwdSm80ILi2ELi1EN4cute5tupleIJNS5_1CILi64EEENS7_ILi80EEENS7_ILi192EEEEEENS_10bfloat16_tEfNS_4arch4Sm80ELb0ELb1ELb0ELb1ELb1ELb0ELb1ELb0ELi2ELi4ELi2ELi2ELb0EEENS1_21CollectiveEpilogueBwdISB_SC_SE_Li256ELb1ELb1ELi4EEENS1_19SingleTileSchedulerILb1ELb0ELb0ELi80EEEEEEEEEvNT_6ParamsE,"ax",@progbits
	.align	128
.text._ZN7cutlass13device_kernelIN5flash19enable_sm80_to_sm89INS1_16FlashAttnBwdSm80INS1_25CollectiveMainloopBwdSm80ILi2ELi1EN4cute5tupleIJNS5_1CILi64EEENS7_ILi80EEENS7_ILi192EEEEEENS_10bfloat16_tEfNS_4arch4Sm80ELb0ELb1ELb0ELb1ELb1ELb0ELb1ELb0ELi2ELi4ELi2ELi2ELb0EEENS1_21CollectiveEpilogueBwdISB_SC_SE_Li256ELb1ELb1ELi4EEENS1_19SingleTileSchedulerILb1ELb0ELb0ELi80EEEEEEEEEvNT_6ParamsE:
        .type           _ZN7cutlass13device_kernelIN5flash19enable_sm80_to_sm89INS1_16FlashAttnBwdSm80INS1_25CollectiveMainloopBwdSm80ILi2ELi1EN4cute5tupleIJNS5_1CILi64EEENS7_ILi80EEENS7_ILi192EEEEEENS_10bfloat16_tEfNS_4arch4Sm80ELb0ELb1ELb0ELb1ELb1ELb0ELb1ELb0ELi2ELi4ELi2ELi2ELb0EEENS1_21CollectiveEpilogueBwdISB_SC_SE_Li256ELb1ELb1ELi4EEENS1_19SingleTileSchedulerILb1ELb0ELb0ELi80EEEEEEEEEvNT_6ParamsE,@function
        .size           _ZN7cutlass13device_kernelIN5flash19enable_sm80_to_sm89INS1_16FlashAttnBwdSm80INS1_25CollectiveMainloopBwdSm80ILi2ELi1EN4cute5tupleIJNS5_1CILi64EEENS7_ILi80EEENS7_ILi192EEEEEENS_10bfloat16_tEfNS_4arch4Sm80ELb0ELb1ELb0ELb1ELb1ELb0ELb1ELb0ELi2ELi4ELi2ELi2ELb0EEENS1_21CollectiveEpilogueBwdISB_SC_SE_Li256ELb1ELb1ELi4EEENS1_19SingleTileSchedulerILb1ELb0ELb0ELi80EEEEEEEEEvNT_6ParamsE,(.L_x_128 - _ZN7cutlass13device_kernelIN5flash19enable_sm80_to_sm89INS1_16FlashAttnBwdSm80INS1_25CollectiveMainloopBwdSm80ILi2ELi1EN4cute5tupleIJNS5_1CILi64EEENS7_ILi80EEENS7_ILi192EEEEEENS_10bfloat16_tEfNS_4arch4Sm80ELb0ELb1ELb0ELb1ELb1ELb0ELb1ELb0ELi2ELi4ELi2ELi2ELb0EEENS1_21CollectiveEpilogueBwdISB_SC_SE_Li256ELb1ELb1ELi4EEENS1_19SingleTileSchedulerILb1ELb0ELb0ELi80EEEEEEEEEvNT_6ParamsE)
        .other          _ZN7cutlass13device_kernelIN5flash19enable_sm80_to_sm89INS1_16FlashAttnBwdSm80INS1_25CollectiveMainloopBwdSm80ILi2ELi1EN4cute5tupleIJNS5_1CILi64EEENS7_ILi80EEENS7_ILi192EEEEEENS_10bfloat16_tEfNS_4arch4Sm80ELb0ELb1ELb0ELb1ELb1ELb0ELb1ELb0ELi2ELi4ELi2ELi2ELb0EEENS1_21CollectiveEpilogueBwdISB_SC_SE_Li256ELb1ELb1ELi4EEENS1_19SingleTileSchedulerILb1ELb0ELb0ELi80EEEEEEEEEvNT_6ParamsE,@"STO_CUDA_ENTRY STV_DEFAULT"
_ZN7cutlass13device_kernelIN5flash19enable_sm80_to_sm89INS1_16FlashAttnBwdSm80INS1_25CollectiveMainloopBwdSm80ILi2ELi1EN4cute5tupleIJNS5_1CILi64EEENS7_ILi80EEENS7_ILi192EEEEEENS_10bfloat16_tEfNS_4arch4Sm80ELb0ELb1ELb0ELb1ELb1ELb0ELb1ELb0ELi2ELi4ELi2ELi2ELb0EEENS1_21CollectiveEpilogueBwdISB_SC_SE_Li256ELb1ELb1ELi4EEENS1_19SingleTileSchedulerILb1ELb0ELb0ELi80EEEEEEEEEvNT_6ParamsE:
[----:B------:R-:W-:Y:S01]  /*0000*/  LDC R1, c[0x0][0x28] ;  /* 0x00000a00ff017b82 */ /* 0x000fe20000000800 */
[----:B------:R-:W-:Y:S05]  /*0010*/  EXIT ;  /* 0x000000000000794d */ /* 0x000fea0003800000 */
.L_x_37:
        /* <DEDUP_REMOVED lines=14> */
.L_x_128:


//--------------------- .text._ZN7cutlass13device_kernelIN5flash19enable_sm80_to_sm89INS1_16FlashAttnBwdSm80INS1_25CollectiveMainloopBwdSm80ILi2ELi1EN4cute5tupleIJNS5_1CILi64EEENS7_ILi80EEENS7_ILi192EEEEEENS_10bfloat16_tEfNS_4arch4Sm80ELb0ELb1ELb0ELb1ELb0ELb0ELb1ELb0ELi2ELi4ELi2ELi2ELb0EEENS1_24CollectiveEpilogueBwdGQAISB_fSE_Li256ELb1ELb0EEENS1_19SingleTileSchedulerILb1ELb0ELb0ELi80EEEEEEEEEvNT_6ParamsE --------------------------
	.section	.text._ZN7cutlass13device_kernelIN5flash19enable_sm80_to_sm89INS1_16FlashAttnBwdSm80INS1_25CollectiveMainloopBwdSm80ILi2ELi1EN4cute5tupleIJNS5_1CILi64EEENS7_ILi80EEENS7_ILi192EEEEEENS_10bfloat16_tEfNS_4arch4Sm80ELb0ELb1ELb0ELb1ELb0ELb0ELb1ELb0ELi2ELi4ELi2ELi2ELb0EEENS1_24CollectiveEpilogueBwdGQAISB_fSE_Li256ELb1ELb0EEENS1_19SingleTileSchedulerILb1ELb0ELb0ELi80EEEEEEEEEvNT_6ParamsE,"ax",@progbits
	.align	128
.text._ZN7cutlass13device_kernelIN5flash19enable_sm80_to_sm89INS1_16FlashAttnBwdSm80INS1_25CollectiveMainloopBwdSm80ILi2ELi1EN4cute5tupleIJNS5_1CILi64EEENS7_ILi80EEENS7_ILi192EEEEEENS_10bfloat16_tEfNS_4arch4Sm80ELb0ELb1ELb0ELb1ELb0ELb0ELb1ELb0ELi2ELi4ELi2ELi2ELb0EEENS1_24CollectiveEpilogueBwdGQAISB_fSE_Li256ELb1ELb0EEENS1_19SingleTileSchedulerILb1ELb0ELb0ELi80EEEEEEEEEvNT_6ParamsE:
        .type           _ZN7cutlass13device_kernelIN5flash19enable_sm80_to_sm89INS1_16FlashAttnBwdSm80INS1_25CollectiveMainloopBwdSm80ILi2ELi1EN4cute5tupleIJNS5_1CILi64EEENS7_ILi80EEENS7_ILi192EEEEEENS_10bfloat16_tEfNS_4arch4Sm80ELb0ELb1ELb0ELb1ELb0ELb0ELb1ELb0ELi2ELi4ELi2ELi2ELb0EEENS1_24CollectiveEpilogueBwdGQAISB_fSE_Li256ELb1ELb0EEENS1_19SingleTileSchedulerILb1ELb0ELb0ELi80EEEEEEEEEvNT_6ParamsE,@function
        .size           _ZN7cutlass13device_kernelIN5flash19enable_sm80_to_sm89INS1_16FlashAttnBwdSm80INS1_25CollectiveMainloopBwdSm80ILi2ELi1EN4cute5tupleIJNS5_1CILi64EEENS7_ILi80EEENS7_ILi192EEEEEENS_10bfloat16_tEfNS_4arch4Sm80ELb0ELb1ELb0ELb1ELb0ELb0ELb1ELb0ELi2ELi4ELi2ELi2ELb0EEENS1_24CollectiveEpilogueBwdGQAISB_fSE_Li256ELb1ELb0EEENS1_19SingleTileSchedulerILb1ELb0ELb0ELi80EEEEEEEEEvNT_6ParamsE,(.L_x_129 - _ZN7cutlass13device_kernelIN5flash19enable_sm80_to_sm89INS1_16FlashAttnBwdSm80INS1_25CollectiveMainloopBwdSm80ILi2ELi1EN4cute5tupleIJNS5_1CILi64EEENS7_ILi80EEENS7_ILi192EEEEEENS_10bfloat16_tEfNS_4arch4Sm80ELb0ELb1ELb0ELb1ELb0ELb0ELb1ELb0ELi2ELi4ELi2ELi2ELb0EEENS1_24CollectiveEpilogueBwdGQAISB_fSE_Li256ELb1ELb0EEENS1_19SingleTileSchedulerILb1ELb0ELb0ELi80EEEEEEEEEvNT_6ParamsE)
        .other          _ZN7cutlass13device_kernelIN5flash19enable_sm80_to_sm89INS1_16FlashAttnBwdSm80INS1_25CollectiveMainloopBwdSm80ILi2ELi1EN4cute5tupleIJNS5_1CILi64EEENS7_ILi80EEENS7_ILi192EEEEEENS_10bfloat16_tEfNS_4arch4Sm80ELb0ELb1ELb0ELb1ELb0ELb0ELb1ELb0ELi2ELi4ELi2ELi2ELb0EEENS1_24CollectiveEpilogueBwdGQAISB_fSE_Li256ELb1ELb0EEENS1_19SingleTileSchedulerILb1ELb0ELb0ELi80EEEEEEEEEvNT_6ParamsE,@"STO_CUDA_ENTRY STV_DEFAULT"
_ZN7cutlass13device_kernelIN5flash19enable_sm80_to_sm89INS1_16FlashAttnBwdSm80INS1_25CollectiveMainloopBwdSm80ILi2ELi1EN4cute5tupleIJNS5_1CILi64EEENS7_ILi80EEENS7_ILi192EEEEEENS_10bfloat16_tEfNS_4arch4Sm80ELb0ELb1ELb0ELb1ELb0ELb0ELb1ELb0ELi2ELi4ELi2ELi2ELb0EEENS1_24CollectiveEpilogueBwdGQAISB_fSE_Li256ELb1ELb0EEENS1_19SingleTileSchedulerILb1ELb0ELb0ELi80EEEEEEEEEvNT_6ParamsE:
[----:B------:R-:W-:Y:S01]  /*0000*/  LDC R1, c[0x0][0x28] ;  /* 0x00000a00ff017b82 */ /* 0x000fe20000000800 */
[----:B------:R-:W-:Y:S05]  /*0010*/  EXIT ;  /* 0x000000000000794d */ /* 0x000fea0003800000 */
.L_x_38:
        /* <DEDUP_REMOVED lines=14> */
.L_x_129:


//--------------------- .text._ZN7cutlass13device_kernelIN5flash19enable_sm80_to_sm89INS1_16FlashAttnBwdSm80INS1_25CollectiveMainloopBwdSm80ILi2ELi1EN4cute5tupleIJNS5_1CILi64EEENS7_ILi80EEENS7_ILi192EEEEEENS_10bfloat16_tEfNS_4arch4Sm80ELb0ELb1ELb0ELb1ELb1ELb0ELb1ELb0ELi2ELi4ELi2ELi2ELb0EEENS1_24CollectiveEpilogueBwdGQAISB_fSE_Li256ELb1ELb1EEENS1_19SingleTileSchedulerILb1ELb0ELb0ELi80EEEEEEEEEvNT_6ParamsE --------------------------
	.section	.text._ZN7cutlass13device_kernelIN5flash19enable_sm80_to_sm89INS1_16FlashAttnBwdSm80INS1_25CollectiveMainloopBwdSm80ILi2ELi1EN4cute5tupleIJNS5_1CILi64EEENS7_ILi80EEENS7_ILi192EEEEEENS_10bfloat16_tEfNS_4arch4Sm80ELb0ELb1ELb0ELb1ELb1ELb0ELb1ELb0ELi2ELi4ELi2ELi2ELb0EEENS1_24CollectiveEpilogueBwdGQAISB_fSE_Li256ELb1ELb1EEENS1_19SingleTileSchedulerILb1ELb0ELb0ELi80EEEEEEEEEvNT_6ParamsE,"ax",@progbits
	.align	128
.text._ZN7cutlass13device_kernelIN5flash19enable_sm80_to_sm89INS1_16FlashAttnBwdSm80INS1_25CollectiveMainloopBwdSm80ILi2ELi1EN4cute5tupleIJNS5_1CILi64EEENS7_ILi80EEENS7_ILi192EEEEEENS_10bfloat16_tEfNS_4arch4Sm80ELb0ELb1ELb0ELb1ELb1ELb0ELb1ELb0ELi2ELi4ELi2ELi2ELb0EEENS1_24CollectiveEpilogueBwdGQAISB_fSE_Li256ELb1ELb1EEENS1_19SingleTileSchedulerILb1ELb0ELb0ELi80EEEEEEEEEvNT_6ParamsE:
        .type           _ZN7cutlass13device_kernelIN5flash19enable_sm80_to_sm89INS1_16FlashAttnBwdSm80INS1_25CollectiveMainloopBwdSm80ILi2ELi1EN4cute5tupleIJNS5_1CILi64EEENS7_ILi80EEENS7_ILi192EEEEEENS_10bfloat16_tEfNS_4arch4Sm80ELb0ELb1ELb0ELb1ELb1ELb0ELb1ELb0ELi2ELi4ELi2ELi2ELb0EEENS1_24CollectiveEpilogueBwdGQAISB_fSE_Li256ELb1ELb1EEENS1_19SingleTileSchedulerILb1ELb0ELb0ELi80EEEEEEEEEvNT_6ParamsE,@function
        .size           _ZN7cutlass13device_kernelIN5flash19enable_sm80_to_sm89INS1_16FlashAttnBwdSm80INS1_25CollectiveMainloopBwdSm80ILi2ELi1EN4cute5tupleIJNS5_1CILi64EEENS7_ILi80EEENS7_ILi192EEEEEENS_10bfloat16_tEfNS_4arch4Sm80ELb0ELb1ELb0ELb1ELb1ELb0ELb1ELb0ELi2ELi4ELi2ELi2ELb0EEENS1_24CollectiveEpilogueBwdGQAISB_fSE_Li256ELb1ELb1EEENS1_19SingleTileSchedulerILb1ELb0ELb0ELi80EEEEEEEEEvNT_6ParamsE,(.L_x_130 - _ZN7cutlass13device_kernelIN5flash19enable_sm80_to_sm89INS1_16FlashAttnBwdSm80INS1_25CollectiveMainloopBwdSm80ILi2ELi1EN4cute5tupleIJNS5_1CILi64EEENS7_ILi80EEENS7_ILi192EEEEEENS_10bfloat16_tEfNS_4arch4Sm80ELb0ELb1ELb0ELb1ELb1ELb0ELb1ELb0ELi2ELi4ELi2ELi2ELb0EEENS1_24CollectiveEpilogueBwdGQAISB_fSE_Li256ELb1ELb1EEENS1_19SingleTileSchedulerILb1ELb0ELb0ELi80EEEEEEEEEvNT_6ParamsE)
        .other          _ZN7cutlass13device_kernelIN5flash19enable_sm80_to_sm89INS1_16FlashAttnBwdSm80INS1_25CollectiveMainloopBwdSm80ILi2ELi1EN4cute5tupleIJNS5_1CILi64EEENS7_ILi80EEENS7_ILi192EEEEEENS_10bfloat16_tEfNS_4arch4Sm80ELb0ELb1ELb0ELb1ELb1ELb0ELb1ELb0ELi2ELi4ELi2ELi2ELb0EEENS1_24CollectiveEpilogueBwdGQAISB_fSE_Li256ELb1ELb1EEENS1_19SingleTileSchedulerILb1ELb0ELb0ELi80EEEEEEEEEvNT_6ParamsE,@"STO_CUDA_ENTRY STV_DEFAULT"
_ZN7cutlass13device_kernelIN5flash19enable_sm80_to_sm89INS1_16FlashAttnBwdSm80INS1_25CollectiveMainloopBwdSm80ILi2ELi1EN4cute5tupleIJNS5_1CILi64EEENS7_ILi80EEENS7_ILi192EEEEEENS_10bfloat16_tEfNS_4arch4Sm80ELb0ELb1ELb0ELb1ELb1ELb0ELb1ELb0ELi2ELi4ELi2ELi2ELb0EEENS1_24CollectiveEpilogueBwdGQAISB_fSE_Li256ELb1ELb1EEENS1_19SingleTileSchedulerILb1ELb0ELb0ELi80EEEEEEEEEvNT_6ParamsE:
[----:B------:R-:W-:Y:S01]  /*0000*/  LDC R1, c[0x0][0x28] ;  /* 0x00000a00ff017b82 */ /* 0x000fe20000000800 */
[----:B------:R-:W-:Y:S05]  /*0010*/  EXIT ;  /* 0x000000000000794d */ /* 0x000fea0003800000 */
.L_x_39:
        /* <DEDUP_REMOVED lines=14> */
.L_x_130:


//--------------------- .text._ZN7cutlass13device_kernelIN5flash19enable_sm80_to_sm89INS1_16FlashAttnBwdSm80INS1_25CollectiveMainloopBwdSm80ILi2ELi1EN4cute5tupleIJNS5_1CILi64EEENS7_ILi80EEENS7_ILi192EEEEEENS_10bfloat16_tEfNS_4arch4Sm80ELb1ELb0ELb0ELb0ELb0ELb0ELb1ELb0ELi2ELi4ELi2ELi2ELb0EEENS1_21CollectiveEpilogueBwdISB_SC_SE_Li256ELb0ELb1ELi4EEENS1_25SingleTileBwdLPTSchedulerILb0ELi80ELb0EEEEEEEEEvNT_6ParamsE --------------------------
	.section	.text._ZN7cutlass13device_kernelIN5flash19enable_sm80_to_sm89INS1_16FlashAttnBwdSm80INS1_25CollectiveMainloopBwdSm80ILi2ELi1EN4cute5tupleIJNS5_1CILi64EEENS7_ILi80EEENS7_ILi192EEEEEENS_10bfloat16_tEfNS_4arch4Sm80ELb1ELb0ELb0ELb0ELb0ELb0ELb1ELb0ELi2ELi4ELi2ELi2ELb0EEENS1_21CollectiveEpilogueBwdISB_SC_SE_Li256ELb0ELb1ELi4EEENS1_25SingleTileBwdLPTSchedulerILb0ELi80ELb0EEEEEEEEEvNT_6ParamsE,"ax",@progbits
	.align	128
.text._ZN7cutlass13device_kernelIN5flash19enable_sm80_to_sm89INS1_16FlashAttnBwdSm80INS1_25CollectiveMainloopBwdSm80ILi2ELi1EN4cute5tupleIJNS5_1CILi64EEENS7_ILi80EEENS7_ILi192EEEEEENS_10bfloat16_tEfNS_4arch4Sm80ELb1ELb0ELb0ELb0ELb0ELb0ELb1ELb0ELi2ELi4ELi2ELi2ELb0EEENS1_21CollectiveEpilogueBwdISB_SC_SE_Li256ELb0ELb1ELi4EEENS1_25SingleTileBwdLPTSchedulerILb0ELi80ELb0EEEEEEEEEvNT_6ParamsE:
        .type           _ZN7cutlass13device_kernelIN5flash19enable_sm80_to_sm89INS1_16FlashAttnBwdSm80INS1_25CollectiveMainloopBwdSm80ILi2ELi1EN4cute5tupleIJNS5_1CILi64EEENS7_ILi80EEENS7_ILi192EEEEEENS_10bfloat16_tEfNS_4arch4Sm80ELb1ELb0ELb0ELb0ELb0ELb0ELb1ELb0ELi2ELi4ELi2ELi2ELb0EEENS1_21CollectiveEpilogueBwdISB_SC_SE_Li256ELb0ELb1ELi4EEENS1_25SingleTileBwdLPTSchedulerILb0ELi80ELb0EEEEEEEEEvNT_6ParamsE,@function
        .size           _ZN7cutlass13device_kernelIN5flash19enable_sm80_to_sm89INS1_16FlashAttnBwdSm80INS1_25CollectiveMainloopBwdSm80ILi2ELi1EN4cute5tupleIJNS5_1CILi64EEENS7_ILi80EEENS7_ILi192EEEEEENS_10bfloat16_tEfNS_4arch4Sm80ELb1ELb0ELb0ELb0ELb0ELb0ELb1ELb0ELi2ELi4ELi2ELi2ELb0EEENS1_21CollectiveEpilogueBwdISB_SC_SE_Li256ELb0ELb1ELi4EEENS1_25SingleTileBwdLPTSchedulerILb0ELi80ELb0EEEEEEEEEvNT_6ParamsE,(.L_x_131 - _ZN7cutlass13device_kernelIN5flash19enable_sm80_to_sm89INS1_16FlashAttnBwdSm80INS1_25CollectiveMainloopBwdSm80ILi2ELi1EN4cute5tupleIJNS5_1CILi64EEENS7_ILi80EEENS7_ILi192EEEEEENS_10bfloat16_tEfNS_4arch4Sm80ELb1ELb0ELb0ELb0ELb0ELb0ELb1ELb0ELi2ELi4ELi2ELi2ELb0EEENS1_21CollectiveEpilogueBwdISB_SC_SE_Li256ELb0ELb1ELi4EEENS1_25SingleTileBwdLPTSchedulerILb0ELi80ELb0EEEEEEEEEvNT_6ParamsE)
        .other          _ZN7cutlass13device_kernelIN5flash19enable_sm80_to_sm89INS1_16FlashAttnBwdSm80INS1_25CollectiveMainloopBwdSm80ILi2ELi1EN4cute5tupleIJNS5_1CILi64EEENS7_ILi80EEENS7_ILi192EEEEEENS_10bfloat16_tEfNS_4arch4Sm80ELb1ELb0ELb0ELb0ELb0ELb0ELb1ELb0ELi2ELi4ELi2ELi2ELb0EEENS1_21CollectiveEpilogueBwdISB_SC_SE_Li256ELb0ELb1ELi4EEENS1_25SingleTileBwdLPTSchedulerILb0ELi80ELb0EEEEEEEEEvNT_6ParamsE,@"STO_CUDA_ENTRY STV_DEFAULT"
_ZN7cutlass13device_kernelIN5flash19enable_sm80_to_sm89INS1_16FlashAttnBwdSm80INS1_25CollectiveMainloopBwdSm80ILi2ELi1EN4cute5tupleIJNS5_1CILi64EEENS7_ILi80EEENS7_ILi192EEEEEENS_10bfloat16_tEfNS_4arch4Sm80ELb1ELb0ELb0ELb0ELb0ELb0ELb1ELb0ELi2ELi4ELi2ELi2ELb0EEENS1_21CollectiveEpilogueBwdISB_SC_SE_Li256ELb0ELb1ELi4EEENS1_25SingleTileBwdLPTSchedulerILb0ELi80ELb0EEEEEEEEEvNT_6ParamsE:
[----:B------:R-:W-:Y:S01]  /*0000*/  LDC R1, c[0x0][0x28] ;  /* 0x00000a00ff017b82 */ /* 0x000fe20000000800 */
[----:B------:R-:W-:Y:S05]  /*0010*/  EXIT ;  /* 0x000000000000794d */ /* 0x000fea0003800000 */
.L_x_40:
        /* <DEDUP_REMOVED lines=14> */
.L_x_131:


//--------------------- .text._ZN7cutlass13device_kernelIN5flash19enable_sm80_to_sm89INS1_16FlashAttnBwdSm80INS1_25CollectiveMainloopBwdSm80ILi2ELi1EN4cute5tupleIJNS5_1CILi64EEENS7_ILi80EEENS7_ILi192EEEEEENS_10bfloat16_tEfNS_4arch4Sm80ELb1ELb0ELb0ELb0ELb1ELb0ELb1ELb0ELi2ELi4ELi2ELi2ELb0EEENS1_21CollectiveEpilogueBwdISB_SC_SE_Li256ELb0ELb1ELi4EEENS1_25SingleTileBwdLPTSchedulerILb0ELi80ELb1EEEEEEEEEvNT_6ParamsE --------------------------
	.section	.text._ZN7cutlass13device_kernelIN5flash19enable_sm80_to_sm89INS1_16FlashAttnBwdSm80INS1_25CollectiveMainloopBwdSm80ILi2ELi1EN4cute5tupleIJNS5_1CILi64EEENS7_ILi80EEENS7_ILi192EEEEEENS_10bfloat16_tEfNS_4arch4Sm80ELb1ELb0ELb0ELb0ELb1ELb0ELb1ELb0ELi2ELi4ELi2ELi2ELb0EEENS1_21CollectiveEpilogueBwdISB_SC_SE_Li256ELb0ELb1ELi4EEENS1_25SingleTileBwdLPTSchedulerILb0ELi80ELb1EEEEEEEEEvNT_6ParamsE,"ax",@progbits
	.align	128
.text._ZN7cutlass13device_kernelIN5flash19enable_sm80_to_sm89INS1_16FlashAttnBwdSm80INS1_25CollectiveMainloopBwdSm80ILi2ELi1EN4cute5tupleIJNS5_1CILi64EEENS7_ILi80EEENS7_ILi192EEEEEENS_10bfloat16_tEfNS_4arch4Sm80ELb1ELb0ELb0ELb0ELb1ELb0ELb1ELb0ELi2ELi4ELi2ELi2ELb0EEENS1_21CollectiveEpilogueBwdISB_SC_SE_Li256ELb0ELb1ELi4EEENS1_25SingleTileBwdLPTSchedulerILb0ELi80ELb1EEEEEEEEEvNT_6ParamsE:
        .type           _ZN7cutlass13device_kernelIN5flash19enable_sm80_to_sm89INS1_16FlashAttnBwdSm80INS1_25CollectiveMainloopBwdSm80ILi2ELi1EN4cute5tupleIJNS5_1CILi64EEENS7_ILi80EEENS7_ILi192EEEEEENS_10bfloat16_tEfNS_4arch4Sm80ELb1ELb0ELb0ELb0ELb1ELb0ELb1ELb0ELi2ELi4ELi2ELi2ELb0EEENS1_21CollectiveEpilogueBwdISB_SC_SE_Li256ELb0ELb1ELi4EEENS1_25SingleTileBwdLPTSchedulerILb0ELi80ELb1EEEEEEEEEvNT_6ParamsE,@function
        .size           _ZN7cutlass13device_kernelIN5flash19enable_sm80_to_sm89INS1_16FlashAttnBwdSm80INS1_25CollectiveMainloopBwdSm80ILi2ELi1EN4cute5tupleIJNS5_1CILi64EEENS7_ILi80EEENS7_ILi192EEEEEENS_10bfloat16_tEfNS_4arch4Sm80ELb1ELb0ELb0ELb0ELb1ELb0ELb1ELb0ELi2ELi4ELi2ELi2ELb0EEENS1_21CollectiveEpilogueBwdISB_SC_SE_Li256ELb0ELb1ELi4EEENS1_25SingleTileBwdLPTSchedulerILb0ELi80ELb1EEEEEEEEEvNT_6ParamsE,(.L_x_132 - _ZN7cutlass13device_kernelIN5flash19enable_sm80_to_sm89INS1_16FlashAttnBwdSm80INS1_25CollectiveMainloopBwdSm80ILi2ELi1EN4cute5tupleIJNS5_1CILi64EEENS7_ILi80EEENS7_ILi192EEEEEENS_10bfloat16_tEfNS_4arch4Sm80ELb1ELb0ELb0ELb0ELb1ELb0ELb1ELb0ELi2ELi4ELi2ELi2ELb0EEENS1_21CollectiveEpilogueBwdISB_SC_SE_Li256ELb0ELb1ELi4EEENS1_25SingleTileBwdLPTSchedulerILb0ELi80ELb1EEEEEEEEEvNT_6ParamsE)
        .other          _ZN7cutlass13device_kernelIN5flash19enable_sm80_to_sm89INS1_16FlashAttnBwdSm80INS1_25CollectiveMainloopBwdSm80ILi2ELi1EN4cute5tupleIJNS5_1CILi64EEENS7_ILi80EEENS7_ILi192EEEEEENS_10bfloat16_tEfNS_4arch4Sm80ELb1ELb0ELb0ELb0ELb1ELb0ELb1ELb0ELi2ELi4ELi2ELi2ELb0EEENS1_21CollectiveEpilogueBwdISB_SC_SE_Li256ELb0ELb1ELi4EEENS1_25SingleTileBwdLPTSchedulerILb0ELi80ELb1EEEEEEEEEvNT_6ParamsE,@"STO_CUDA_ENTRY STV_DEFAULT"
_ZN7cutlass13device_kernelIN5flash19enable_sm80_to_sm89INS1_16FlashAttnBwdSm80INS1_25CollectiveMainloopBwdSm80ILi2ELi1EN4cute5tupleIJNS5_1CILi64EEENS7_ILi80EEENS7_ILi192EEEEEENS_10bfloat16_tEfNS_4arch4Sm80ELb1ELb0ELb0ELb0ELb1ELb0ELb1ELb0ELi2ELi4ELi2ELi2ELb0EEENS1_21CollectiveEpilogueBwdISB_SC_SE_Li256ELb0ELb1ELi4EEENS1_25SingleTileBwdLPTSchedulerILb0ELi80ELb1EEEEEEEEEvNT_6ParamsE:
[----:B------:R-:W-:Y:S01]  /*0000*/  LDC R1, c[0x0][0x28] ;  /* 0x00000a00ff017b82 */ /* 0x000fe20000000800 */
[----:B------:R-:W-:Y:S05]  /*0010*/  EXIT ;  /* 0x000000000000794d */ /* 0x000fea0003800000 */
.L_x_41:
        /* <DEDUP_REMOVED lines=14> */
.L_x_132:


//--------------------- .text._ZN7cutlass13device_kernelIN5flash19enable_sm80_to_sm89INS1_16FlashAttnBwdSm80INS1_25CollectiveMainloopBwdSm80ILi2ELi1EN4cute5tupleIJNS5_1CILi64EEENS7_ILi80EEENS7_ILi192EEEEEENS_10bfloat16_tEfNS_4arch4Sm80ELb1ELb0ELb0ELb0ELb0ELb0ELb1ELb0ELi2ELi4ELi2ELi2ELb0EEENS1_24CollectiveEpilogueBwdGQAISB_fSE_Li256ELb0ELb0EEENS1_25SingleTileBwdLPTSchedulerILb0ELi80ELb0EEEEEEEEEvNT_6ParamsE --------------------------
	.section	.text._ZN7cutlass13device_kernelIN5flash19enable_sm80_to_sm89INS1_16FlashAttnBwdSm80INS1_25CollectiveMainloopBwdSm80ILi2ELi1EN4cute5tupleIJNS5_1CILi64EEENS7_ILi80EEENS7_ILi192EEEEEENS_10bfloat16_tEfNS_4arch4Sm80ELb1ELb0ELb0ELb0ELb0ELb0ELb1ELb0ELi2ELi4ELi2ELi2ELb0EEENS1_24CollectiveEpilogueBwdGQAISB_fSE_Li256ELb0ELb0EEENS1_25SingleTileBwdLPTSchedulerILb0ELi80ELb0EEEEEEEEEvNT_6ParamsE,"ax",@progbits
	.align	128
.text._ZN7cutlass13device_kernelIN5flash19enable_sm80_to_sm89INS1_16FlashAttnBwdSm80INS1_25CollectiveMainloopBwdSm80ILi2ELi1EN4cute5tupleIJNS5_1CILi64EEENS7_ILi80EEENS7_ILi192EEEEEENS_10bfloat16_tEfNS_4arch4Sm80ELb1ELb0ELb0ELb0ELb0ELb0ELb1ELb0ELi2ELi4ELi2ELi2ELb0EEENS1_24CollectiveEpilogueBwdGQAISB_fSE_Li256ELb0ELb0EEENS1_25SingleTileBwdLPTSchedulerILb0ELi80ELb0EEEEEEEEEvNT_6ParamsE:
        .type           _ZN7cutlass13device_kernelIN5flash19enable_sm80_to_sm89INS1_16FlashAttnBwdSm80INS1_25CollectiveMainloopBwdSm80ILi2ELi1EN4cute5tupleIJNS5_1CILi64EEENS7_ILi80EEENS7_ILi192EEEEEENS_10bfloat16_tEfNS_4arch4Sm80ELb1ELb0ELb0ELb0ELb0ELb0ELb1ELb0ELi2ELi4ELi2ELi2ELb0EEENS1_24CollectiveEpilogueBwdGQAISB_fSE_Li256ELb0ELb0EEENS1_25SingleTileBwdLPTSchedulerILb0ELi80ELb0EEEEEEEEEvNT_6ParamsE,@function
        .size           _ZN7cutlass13device_kernelIN5flash19enable_sm80_to_sm89INS1_16FlashAttnBwdSm80INS1_25CollectiveMainloopBwdSm80ILi2ELi1EN4cute5tupleIJNS5_1CILi64EEENS7_ILi80EEENS7_ILi192EEEEEENS_10bfloat16_tEfNS_4arch4Sm80ELb1ELb0ELb0ELb0ELb0ELb0ELb1ELb0ELi2ELi4ELi2ELi2ELb0EEENS1_24CollectiveEpilogueBwdGQAISB_fSE_Li256ELb0ELb0EEENS1_25SingleTileBwdLPTSchedulerILb0ELi80ELb0EEEEEEEEEvNT_6ParamsE,(.L_x_133 - _ZN7cutlass13device_kernelIN5flash19enable_sm80_to_sm89INS1_16FlashAttnBwdSm80INS1_25CollectiveMainloopBwdSm80ILi2ELi1EN4cute5tupleIJNS5_1CILi64EEENS7_ILi80EEENS7_ILi192EEEEEENS_10bfloat16_tEfNS_4arch4Sm80ELb1ELb0ELb0ELb0ELb0ELb0ELb1ELb0ELi2ELi4ELi2ELi2ELb0EEENS1_24CollectiveEpilogueBwdGQAISB_fSE_Li256ELb0ELb0EEENS1_25SingleTileBwdLPTSchedulerILb0ELi80ELb0EEEEEEEEEvNT_6ParamsE)
        .other          _ZN7cutlass13device_kernelIN5flash19enable_sm80_to_sm89INS1_16FlashAttnBwdSm80INS1_25CollectiveMainloopBwdSm80ILi2ELi1EN4cute5tupleIJNS5_1CILi64EEENS7_ILi80EEENS7_ILi192EEEEEENS_10bfloat16_tEfNS_4arch4Sm80ELb1ELb0ELb0ELb0ELb0ELb0ELb1ELb0ELi2ELi4ELi2ELi2ELb0EEENS1_24CollectiveEpilogueBwdGQAISB_fSE_Li256ELb0ELb0EEENS1_25SingleTileBwdLPTSchedulerILb0ELi80ELb0EEEEEEEEEvNT_6ParamsE,@"STO_CUDA_ENTRY STV_DEFAULT"
_ZN7cutlass13device_kernelIN5flash19enable_sm80_to_sm89INS1_16FlashAttnBwdSm80INS1_25CollectiveMainloopBwdSm80ILi2ELi1EN4cute5tupleIJNS5_1CILi64EEENS7_ILi80EEENS7_ILi192EEEEEENS_10bfloat16_tEfNS_4arch4Sm80ELb1ELb0ELb0ELb0ELb0ELb0ELb1ELb0ELi2ELi4ELi2ELi2ELb0EEENS1_24CollectiveEpilogueBwdGQAISB_fSE_Li256ELb0ELb0EEENS1_25SingleTileBwdLPTSchedulerILb0ELi80ELb0EEEEEEEEEvNT_6ParamsE:
[----:B------:R-:W-:Y:S01]  /*0000*/  LDC R1, c[0x0][0x28] ;  /* 0x00000a00ff017b82 */ /* 0x000fe20000000800 */
[----:B------:R-:W-:Y:S05]  /*0010*/  EXIT ;  /* 0x000000000000794d */ /* 0x000fea0003800000 */
.L_x_42:
        /* <DEDUP_REMOVED lines=14> */
.L_x_133:


//--------------------- .text._ZN7cutlass13device_kernelIN5flash19enable_sm80_to_sm89INS1_16FlashAttnBwdSm80INS1_25CollectiveMainloopBwdSm80ILi2ELi1EN4cute5tupleIJNS5_1CILi64EEENS7_ILi80EEENS7_ILi192EEEEEENS_10bfloat16_tEfNS_4arch4Sm80ELb1ELb0ELb0ELb0ELb1ELb0ELb1ELb0ELi2ELi4ELi2ELi2ELb0EEENS1_24CollectiveEpilogueBwdGQAISB_fSE_Li256ELb0ELb1EEENS1_25SingleTileBwdLPTSchedulerILb0ELi80ELb1EEEEEEEEEvNT_6ParamsE --------------------------
	.section	.text._ZN7cutlass13device_kernelIN5flash19enable_sm80_to_sm89INS1_16FlashAttnBwdSm80INS1_25CollectiveMainloopBwdSm80ILi2ELi1EN4cute5tupleIJNS5_1CILi64EEENS7_ILi80EEENS7_ILi192EEEEEENS_10bfloat16_tEfNS_4arch4Sm80ELb1ELb0ELb0ELb0ELb1ELb0ELb1ELb0ELi2ELi4ELi2ELi2ELb0EEENS1_24CollectiveEpilogueBwdGQAISB_fSE_Li256ELb0ELb1EEENS1_25SingleTileBwdLPTSchedulerILb0ELi80ELb1EEEEEEEEEvNT_6ParamsE,"ax",@progbits
	.align	128
.text._ZN7cutlass13device_kernelIN5flash19enable_sm80_to_sm89INS1_16FlashAttnBwdSm80INS1_25CollectiveMainloopBwdSm80ILi2ELi1EN4cute5tupleIJNS5_1CILi64EEENS7_ILi80EEENS7_ILi192EEEEEENS_10bfloat16_tEfNS_4arch4Sm80ELb1ELb0ELb0ELb0ELb1ELb0ELb1ELb0ELi2ELi4ELi2ELi2ELb0EEENS1_24CollectiveEpilogueBwdGQAISB_fSE_Li256ELb0ELb1EEENS1_25SingleTileBwdLPTSchedulerILb0ELi80ELb1EEEEEEEEEvNT_6ParamsE:
        .type           _ZN7cutlass13device_kernelIN5flash19enable_sm80_to_sm89INS1_16FlashAttnBwdSm80INS1_25CollectiveMainloopBwdSm80ILi2ELi1EN4cute5tupleIJNS5_1CILi64EEENS7_ILi80EEENS7_ILi192EEEEEENS_10bfloat16_tEfNS_4arch4Sm80ELb1ELb0ELb0ELb0ELb1ELb0ELb1ELb0ELi2ELi4ELi2ELi2ELb0EEENS1_24CollectiveEpilogueBwdGQAISB_fSE_Li256ELb0ELb1EEENS1_25SingleTileBwdLPTSchedulerILb0ELi80ELb1EEEEEEEEEvNT_6ParamsE,@function
        .size           _ZN7cutlass13device_kernelIN5flash19enable_sm80_to_sm89INS1_16FlashAttnBwdSm80INS1_25CollectiveMainloopBwdSm80ILi2ELi1EN4cute5tupleIJNS5_1CILi64EEENS7_ILi80EEENS7_ILi192EEEEEENS_10bfloat16_tEfNS_4arch4Sm80ELb1ELb0ELb0ELb0ELb1ELb0ELb1ELb0ELi2ELi4ELi2ELi2ELb0EEENS1_24CollectiveEpilogueBwdGQAISB_fSE_Li256ELb0ELb1EEENS1_25SingleTileBwdLPTSchedulerILb0ELi80ELb1EEEEEEEEEvNT_6ParamsE,(.L_x_134 - _ZN7cutlass13device_kernelIN5flash19enable_sm80_to_sm89INS1_16FlashAttnBwdSm80INS1_25CollectiveMainloopBwdSm80ILi2ELi1EN4cute5tupleIJNS5_1CILi64EEENS7_ILi80EEENS7_ILi192EEEEEENS_10bfloat16_tEfNS_4arch4Sm80ELb1ELb0ELb0ELb0ELb1ELb0ELb1ELb0ELi2ELi4ELi2ELi2ELb0EEENS1_24CollectiveEpilogueBwdGQAISB_fSE_Li256ELb0ELb1EEENS1_25SingleTileBwdLPTSchedulerILb0ELi80ELb1EEEEEEEEEvNT_6ParamsE)
        .other          _ZN7cutlass13device_kernelIN5flash19enable_sm80_to_sm89INS1_16FlashAttnBwdSm80INS1_25CollectiveMainloopBwdSm80ILi2ELi1EN4cute5tupleIJNS5_1CILi64EEENS7_ILi80EEENS7_ILi192EEEEEENS_10bfloat16_tEfNS_4arch4Sm80ELb1ELb0ELb0ELb0ELb1ELb0ELb1ELb0ELi2ELi4ELi2ELi2ELb0EEENS1_24CollectiveEpilogueBwdGQAISB_fSE_Li256ELb0ELb1EEENS1_25SingleTileBwdLPTSchedulerILb0ELi80ELb1EEEEEEEEEvNT_6ParamsE,@"STO_CUDA_ENTRY STV_DEFAULT"
_ZN7cutlass13device_kernelIN5flash19enable_sm80_to_sm89INS1_16FlashAttnBwdSm80INS1_25CollectiveMainloopBwdSm80ILi2ELi1EN4cute5tupleIJNS5_1CILi64EEENS7_ILi80EEENS7_ILi192EEEEEENS_10bfloat16_tEfNS_4arch4Sm80ELb1ELb0ELb0ELb0ELb1ELb0ELb1ELb0ELi2ELi4ELi2ELi2ELb0EEENS1_24CollectiveEpilogueBwdGQAISB_fSE_Li256ELb0ELb1EEENS1_25SingleTileBwdLPTSchedulerILb0ELi80ELb1EEEEEEEEEvNT_6ParamsE:
[----:B------:R-:W-:Y:S01]  /*0000*/  LDC R1, c[0x0][0x28] ;  /* 0x00000a00ff017b82 */ /* 0x000fe20000000800 */
[----:B------:R-:W-:Y:S05]  /*0010*/  EXIT ;  /* 0x000000000000794d */ /* 0x000fea0003800000 */
.L_x_43:
        /* <DEDUP_REMOVED lines=14> */
.L_x_134:


//--------------------- .text._ZN7cutlass13device_kernelIN5flash22FlashAttnBwdPreprocessIN4cute5tupleIJNS3_1CILi64EEENS5_ILi192EEEEEENS_10bfloat16_tEfNS_4arch4Sm80ELb1ELb0EEEEEvNT_6ParamsE --------------------------
	.section	.text._ZN7cutlass13device_kernelIN5flash22FlashAttnBwdPreprocessIN4cute5tupleIJNS3_1CILi64EEENS5_ILi192EEEEEENS_10bfloat16_tEfNS_4arch4Sm80ELb1ELb0EEEEEvNT_6ParamsE,"ax",@progbits
	.align	128
.text._ZN7cutlass13device_kernelIN5flash22FlashAttnBwdPreprocessIN4cute5tupleIJNS3_1CILi64EEENS5_ILi192EEEEEENS_10bfloat16_tEfNS_4arch4Sm80ELb1ELb0EEEEEvNT_6ParamsE:
        .type           _ZN7cutlass13device_kernelIN5flash22FlashAttnBwdPreprocessIN4cute5tupleIJNS3_1CILi64EEENS5_ILi192EEEEEENS_10bfloat16_tEfNS_4arch4Sm80ELb1ELb0EEEEEvNT_6ParamsE,@function
        .size           _ZN7cutlass13device_kernelIN5flash22FlashAttnBwdPreprocessIN4cute5tupleIJNS3_1CILi64EEENS5_ILi192EEEEEENS_10bfloat16_tEfNS_4arch4Sm80ELb1ELb0EEEEEvNT_6ParamsE,(.L_x_135 - _ZN7cutlass13device_kernelIN5flash22FlashAttnBwdPreprocessIN4cute5tupleIJNS3_1CILi64EEENS5_ILi192EEEEEENS_10bfloat16_tEfNS_4arch4Sm80ELb1ELb0EEEEEvNT_6ParamsE)
        .other          _ZN7cutlass13device_kernelIN5flash22FlashAttnBwdPreprocessIN4cute5tupleIJNS3_1CILi64EEENS5_ILi192EEEEEENS_10bfloat16_tEfNS_4arch4Sm80ELb1ELb0EEEEEvNT_6ParamsE,@"STO_CUDA_ENTRY STV_DEFAULT"
_ZN7cutlass13device_kernelIN5flash22FlashAttnBwdPreprocessIN4cute5tupleIJNS3_1CILi64EEENS5_ILi192EEEEEENS_10bfloat16_tEfNS_4arch4Sm80ELb1ELb0EEEEEvNT_6ParamsE:
[----:B------:R-:W-:Y:S01]  /*0000*/  LDC R1, c[0x0][0x28] ;  /* 0x00000a00ff017b82 */ /* 0x000fe20000000800 */
[----:B------:R-:W0:Y:S01]  /*0010*/  S2R R55, SR_CTAID.X ;  /* 0x0000000000377919 */ /* 0x000e220000002500 */
[----:B------:R-:W-:-:S06]  /*0020*/  ULDC UR4, c[0x0][0x218] ;  /* 0x0000860000047ab9 */ /* 0x000fcc0000000800 */
[----:B------:R-:W1:Y:S01]  /*0030*/  S2UR UR8, SR_CTAID.Y ;  /* 0x00000000000879c3 */ /* 0x000e620000002600 */
[----:B------:R-:W-:Y:S01]  /*0040*/  IMAD.MOV.U32 R56, RZ, RZ, 0x7f800000 ;  /* 0x7f800000ff387424 */ /* 0x000fe200078e00ff */
[----:B------:R-:W2:Y:S01]  /*0050*/  S2R R57, SR_TID.X ;  /* 0x0000000000397919 */ /* 0x000ea20000002100 */
[----:B------:R-:W-:-:S05]  /*0060*/  ULDC.64 UR6, c[0x0][0x208] ;  /* 0x0000820000067ab9 */ /* 0x000fca0000000a00 */
[----:B------:R-:W3:Y:S08]  /*0070*/  S2UR UR9, SR_CTAID.Z ;  /* 0x00000000000979c3 */ /* 0x000ef00000002700 */
[----:B------:R-:W4:Y:S01]  /*0080*/  LDC.64 R30, c[0x0][0x250] ;  /* 0x00009400ff1e7b82 */ /* 0x000f220000000a00 */
[----:B-1----:R-:W-:-:S07]  /*0090*/  USHF.R.S32.HI UR10, URZ, 0x1f, UR8 ;  /* 0x0000001f3f0a7899 */ /* 0x002fce0008011408 */
[----:B------:R-:W1:Y:S01]  /*00a0*/  LDC.64 R38, c[0x0][0x238] ;  /* 0x00008e00ff267b82 */ /* 0x000e620000000a00 */
[----:B0-----:R-:W-:Y:S01]  /*00b0*/  IMAD.SHL.U32 R2, R55, 0x40, RZ ;  /* 0x0000004037027824 */ /* 0x001fe200078e00ff */
[----:B---3--:R-:W-:-:S06]  /*00c0*/  USHF.R.S32.HI UR11, URZ, 0x1f, UR9 ;  /* 0x0000001f3f0b7899 */ /* 0x008fcc0008011409 */
[----:B------:R-:W0:Y:S01]  /*00d0*/  LDC.64 R62, c[0x0][0x258] ;  /* 0x00009600ff3e7b82 */ /* 0x000e220000000a00 */
[----:B------:R-:W-:-:S04]  /*00e0*/  IADD3 R59, -R2, UR4, RZ ;  /* 0x00000004023b7c10 */ /* 0x000fc8000fffe1ff */
[----:B--2---:R-:W-:-:S04]  /*00f0*/  ISETP.GE.AND P0, PT, R57, R59, PT ;  /* 0x0000003b3900720c */ /* 0x004fc80003f06270 */
[----:B------:R-:W-:-:S13]  /*0100*/  ISETP.GT.OR P0, PT, R57, 0x3f, P0 ;  /* 0x0000003f3900780c */ /* 0x000fda0000704670 */
[----:B------:R-:W2:Y:S01]  /*0110*/  @!P0 LDC.64 R6, c[0x0][0x290] ;  /* 0x0000a400ff068b82 */ /* 0x000ea20000000a00 */
[----:B------:R-:W-:Y:S02]  /*0120*/  @!P0 SHF.R.S32.HI R5, RZ, 0x1f, R57 ;  /* 0x0000001fff058819 */ /* 0x000fe40000011439 */
[----:B------:R-:W-:-:S04]  /*0130*/  @!P0 IADD3 R4, P1, R2, R57, RZ ;  /* 0x0000003902048210 */ /* 0x000fc80007f3e0ff */
[----:B------:R-:W-:Y:S01]  /*0140*/  @!P0 LEA.HI.X.SX32 R5, R2, R5, 0x1, P1 ;  /* 0x0000000502058211 */ /* 0x000fe200008f0eff */
[----:B------:R-:W3:Y:S08]  /*0150*/  @!P0 LDC.64 R8, c[0x0][0x298] ;  /* 0x0000a600ff088b82 */ /* 0x000ef00000000a00 */
[----:B------:R-:W4:Y:S01]  /*0160*/  @!P0 LDC.64 R10, c[0x0][0x288] ;  /* 0x0000a200ff0a8b82 */ /* 0x000f220000000a00 */
[----:B--2---:R-:W-:-:S02]  /*0170*/  @!P0 IMAD R0, R6, UR10, RZ ;  /* 0x0000000a06008c24 */ /* 0x004fc4000f8e02ff */
[----:B------:R-:W-:-:S04]  /*0180*/  @!P0 IMAD.WIDE.U32 R4, R6, UR8, R4 ;  /* 0x0000000806048c25 */ /* 0x000fc8000f8e0004 */
[----:B------:R-:W-:Y:S02]  /*0190*/  @!P0 IMAD R7, R7, UR8, R0 ;  /* 0x0000000807078c24 */ /* 0x000fe4000f8e0200 */
[C---:B---3--:R-:W-:Y:S02]  /*01a0*/  @!P0 IMAD R0, R8.reuse, UR11, RZ ;  /* 0x0000000b08008c24 */ /* 0x048fe4000f8e02ff */
[----:B------:R-:W-:Y:S02]  /*01b0*/  @!P0 IMAD.IADD R5, R5, 0x1, R7 ;  /* 0x0000000105058824 */ /* 0x000fe400078e0207 */
[----:B------:R-:W-:Y:S02]  /*01c0*/  @!P0 IMAD R7, R9, UR9, R0 ;  /* 0x0000000909078c24 */ /* 0x000fe4000f8e0200 */
[----:B------:R-:W-:Y:S02]  /*01d0*/  @!P0 IMAD.WIDE.U32 R4, R8, UR9, R4 ;  /* 0x0000000908048c25 */ /* 0x000fe4000f8e0004 */
[----:B------:R-:W2:Y:S03]  /*01e0*/  LDC.64 R8, c[0x0][0x230] ;  /* 0x00008c00ff087b82 */ /* 0x000ea60000000a00 */
[----:B------:R-:W-:-:S02]  /*01f0*/  @!P0 IADD3 R0, R5, R7, RZ ;  /* 0x0000000705008210 */ /* 0x000fc40007ffe0ff */
[----:B----4-:R-:W-:-:S04]  /*0200*/  @!P0 LEA R6, P1, R4, R10, 0x2 ;  /* 0x0000000a04068211 */ /* 0x010fc800078210ff */
[----:B------:R-:W-:Y:S02]  /*0210*/  @!P0 LEA.HI.X R7, R4, R11, R0, 0x2, P1 ;  /* 0x0000000b04078211 */ /* 0x000fe400008f1400 */
[----:B------:R-:W-:-:S03]  /*0220*/  SHF.R.S32.HI R0, RZ, 0x1f, R57 ;  /* 0x0000001fff007819 */ /* 0x000fc60000011439 */
[----:B------:R1:W5:Y:S01]  /*0230*/  @!P0 LDG.E R56, desc[UR6][R6.64] ;  /* 0x0000000606388981 */ /* 0x000362000c1e1900 */
[----:B------:R-:W-:Y:S01]  /*0240*/  LEA.HI R0, R0, R57, RZ, 0x3 ;  /* 0x0000003900007211 */ /* 0x000fe200078f18ff */
[----:B------:R-:W-:Y:S01]  /*0250*/  BSSY B0, `(.L_x_44) ;  /* 0x0000037000007945 */ /* 0x000fe20003800000 */
[----:B------:R-:W-:Y:S02]  /*0260*/  CS2R R10, SRZ ;  /* 0x00000000000a7805 */ /* 0x000fe4000001ff00 */
[----:B------:R-:W-:Y:S02]  /*0270*/  CS2R R12, SRZ ;  /* 0x00000000000c7805 */ /* 0x000fe4000001ff00 */
[----:B------:R-:W-:Y:S02]  /*0280*/  LOP3.LUT R54, R0, 0xfffffff8, RZ, 0xc0, !PT ;  /* 0xfffffff800367812 */ /* 0x000fe400078ec0ff */
[----:B------:R-:W-:Y:S02]  /*0290*/  CS2R R14, SRZ ;  /* 0x00000000000e7805 */ /* 0x000fe4000001ff00 */
[----:B------:R-:W-:-:S02]  /*02a0*/  SHF.R.S32.HI R52, RZ, 0x3, R0 ;  /* 0x00000003ff347819 */ /* 0x000fc40000011400 */
[----:B------:R-:W-:Y:S02]  /*02b0*/  CS2R R16, SRZ ;  /* 0x0000000000107805 */ /* 0x000fe4000001ff00 */
[----:B------:R-:W-:Y:S01]  /*02c0*/  CS2R R18, SRZ ;  /* 0x0000000000127805 */ /* 0x000fe2000001ff00 */
[----:B------:R-:W-:Y:S01]  /*02d0*/  IMAD.IADD R54, R57, 0x1, -R54 ;  /* 0x0000000139367824 */ /* 0x000fe200078e0a36 */
[----:B------:R-:W-:Y:S01]  /*02e0*/  ISETP.GE.AND P0, PT, R52, R59, PT ;  /* 0x0000003b3400720c */ /* 0x000fe20003f06270 */
[----:B--2---:R-:W-:Y:S01]  /*02f0*/  IMAD R4, R8, UR10, RZ ;  /* 0x0000000a08047c24 */ /* 0x004fe2000f8e02ff */
[----:B------:R-:W-:Y:S01]  /*0300*/  CS2R R24, SRZ ;  /* 0x0000000000187805 */ /* 0x000fe2000001ff00 */
[----:B-1----:R-:W-:Y:S01]  /*0310*/  IMAD R6, R38, UR11, RZ ;  /* 0x0000000b26067c24 */ /* 0x002fe2000f8e02ff */
[----:B------:R-:W-:Y:S01]  /*0320*/  SHF.L.U32 R60, R54, 0x3, RZ ;  /* 0x00000003363c7819 */ /* 0x000fe200000006ff */
[----:B------:R-:W-:Y:S01]  /*0330*/  IMAD R7, R9, UR8, R4 ;  /* 0x0000000809077c24 */ /* 0x000fe2000f8e0204 */
[----:B------:R-:W-:Y:S01]  /*0340*/  CS2R R20, SRZ ;  /* 0x0000000000147805 */ /* 0x000fe2000001ff00 */
[----:B------:R-:W-:Y:S01]  /*0350*/  VIADD R0, R52, 0x20 ;  /* 0x0000002034007836 */ /* 0x000fe20000000000 */
[----:B------:R-:W-:Y:S01]  /*0360*/  SHF.R.S32.HI R61, RZ, 0x1f, R60 ;  /* 0x0000001fff3d7819 */ /* 0x000fe2000001143c */
[----:B------:R-:W-:Y:S01]  /*0370*/  IMAD R39, R39, UR9, R6 ;  /* 0x0000000927277c24 */ /* 0x000fe2000f8e0206 */
[----:B------:R-:W-:-:S02]  /*0380*/  CS2R R22, SRZ ;  /* 0x0000000000167805 */ /* 0x000fc4000001ff00 */
[----:B------:R-:W-:Y:S02]  /*0390*/  SHF.R.S32.HI R53, RZ, 0x1f, R52 ;  /* 0x0000001fff357819 */ /* 0x000fe40000011434 */
[----:B------:R-:W-:Y:S01]  /*03a0*/  CS2R R26, SRZ ;  /* 0x00000000001a7805 */ /* 0x000fe2000001ff00 */
[----:B------:R-:W-:Y:S01]  /*03b0*/  IMAD.WIDE.U32 R4, R8, UR8, R60 ;  /* 0x0000000808047c25 */ /* 0x000fe2000f8e003c */
[----:B------:R-:W-:-:S03]  /*03c0*/  ISETP.GE.AND P1, PT, R0, R59, PT ;  /* 0x0000003b0000720c */ /* 0x000fc60003f26270 */
[C---:B------:R-:W-:Y:S02]  /*03d0*/  IMAD R8, R30.reuse, UR10, RZ ;  /* 0x0000000a1e087c24 */ /* 0x040fe4000f8e02ff */
[----:B------:R-:W-:Y:S01]  /*03e0*/  IMAD.IADD R5, R5, 0x1, R7 ;  /* 0x0000000105057824 */ /* 0x000fe200078e0207 */
[----:B------:R-:W-:Y:S01]  /*03f0*/  CS2R R6, SRZ ;  /* 0x0000000000067805 */ /* 0x000fe2000001ff00 */
[----:B------:R-:W-:Y:S01]  /*0400*/  IMAD R31, R31, UR8, R8 ;  /* 0x000000081f1f7c24 */ /* 0x000fe2000f8e0208 */
[----:B------:R-:W-:Y:S01]  /*0410*/  CS2R R8, SRZ ;  /* 0x0000000000087805 */ /* 0x000fe2000001ff00 */
[----:B------:R-:W-:-:S04]  /*0420*/  IMAD.WIDE.U32 R28, R30, UR8, R60 ;  /* 0x000000081e1c7c25 */ /* 0x000fc8000f8e003c */
[----:B------:R-:W-:Y:S01]  /*0430*/  IMAD.WIDE.U32 R34, R38, UR9, R4 ;  /* 0x0000000926227c25 */ /* 0x000fe2000f8e0004 */
[----:B------:R-:W-:Y:S02]  /*0440*/  CS2R R4, SRZ ;  /* 0x0000000000047805 */ /* 0x000fe4000001ff00 */
[----:B------:R-:W-:Y:S01]  /*0450*/  IADD3 R31, R29, R31, RZ ;  /* 0x0000001f1d1f7210 */ /* 0x000fe20007ffe0ff */
[----:B0-----:R-:W-:Y:S02]  /*0460*/  IMAD R40, R62, UR11, RZ ;  /* 0x0000000b3e287c24 */ /* 0x001fe4000f8e02ff */
[----:B------:R-:W-:Y:S01]  /*0470*/  IMAD.IADD R39, R35, 0x1, R39 ;  /* 0x0000000123277824 */ /* 0x000fe200078e0227 */
[----:B------:R-:W-:Y:S06]  /*0480*/  @P0 BRA `(.L_x_45) ;  /* 0x00000000004c0947 */ /* 0x000fec0003800000 */
[----:B------:R-:W-:Y:S01]  /*0490*/  IMAD.WIDE R32, R55, 0x40, R52 ;  /* 0x0000004037207825 */ /* 0x000fe200078e0234 */
[----:B------:R-:W-:Y:S01]  /*04a0*/  ULDC.64 UR12, c[0x0][0x228] ;  /* 0x00008a00000c7ab9 */ /* 0x000fe20000000a00 */
[----:B------:R-:W-:Y:S01]  /*04b0*/  ULDC UR5, c[0x0][0x21c] ;  /* 0x0000870000057ab9 */ /* 0x000fe20000000800 */
[C---:B------:R-:W-:Y:S01]  /*04c0*/  IADD3 R41, R60.reuse, 0x80, RZ ;  /* 0x000000803c297810 */ /* 0x040fe20007ffe0ff */
[C---:B------:R-:W-:Y:S01]  /*04d0*/  VIADD R36, R60.reuse, 0x40 ;  /* 0x000000403c247836 */ /* 0x040fe20000000000 */
[----:B------:R-:W-:Y:S01]  /*04e0*/  ISETP.GE.AND P2, PT, R60, UR5, PT ;  /* 0x000000053c007c0c */ /* 0x000fe2000bf46270 */
[----:B------:R-:W-:Y:S01]  /*04f0*/  IMAD R33, R33, UR12, RZ ;  /* 0x0000000c21217c24 */ /* 0x000fe2000f8e02ff */
[----:B------:R-:W-:Y:S01]  /*0500*/  ISETP.GE.AND P4, PT, R41, UR5, PT ;  /* 0x0000000529007c0c */ /* 0x000fe2000bf86270 */
[----:B------:R-:W-:Y:S01]  /*0510*/  IMAD.MOV.U32 R38, RZ, RZ, R34 ;  /* 0x000000ffff267224 */ /* 0x000fe200078e0022 */
[----:B------:R-:W-:Y:S01]  /*0520*/  ISETP.GE.AND P3, PT, R36, UR5, PT ;  /* 0x0000000524007c0c */ /* 0x000fe2000bf66270 */
[----:B------:R-:W-:-:S02]  /*0530*/  IMAD R33, R32, UR13, R33 ;  /* 0x0000000d20217c24 */ /* 0x000fc4000f8e0221 */
[----:B------:R-:W-:Y:S01]  /*0540*/  IMAD.WIDE.U32 R36, R32, UR12, R38 ;  /* 0x0000000c20247c25 */ /* 0x000fe2000f8e0026 */
[----:B------:R-:W-:-:S03]  /*0550*/  ULDC.64 UR12, c[0x0][0x210] ;  /* 0x00008400000c7ab9 */ /* 0x000fc60000000a00 */
[----:B------:R-:W-:Y:S01]  /*0560*/  IMAD.IADD R33, R37, 0x1, R33 ;  /* 0x0000000125217824 */ /* 0x000fe200078e0221 */
[----:B------:R-:W-:-:S04]  /*0570*/  LEA R32, P5, R36, UR12, 0x1 ;  /* 0x0000000c24207c11 */ /* 0x000fc8000f8a08ff */
[----:B------:R-:W-:-:S05]  /*0580*/  LEA.HI.X R33, R36, UR13, R33, 0x1, P5 ;  /* 0x0000000d24217c11 */ /* 0x000fca000a8f0c21 */
[----:B------:R0:W5:Y:S04]  /*0590*/  @!P2 LDG.E.128 R4, desc[UR6][R32.64] ;  /* 0x000000062004a981 */ /* 0x000168000c1e1d00 */
[----:B------:R0:W5:Y:S04]  /*05a0*/  @!P3 LDG.E.128 R8, desc[UR6][R32.64+0x80] ;  /* 0x000080062008b981 */ /* 0x000168000c1e1d00 */
[----:B------:R0:W5:Y:S02]  /*05b0*/  @!P4 LDG.E.128 R20, desc[UR6][R32.64+0x100] ;  /* 0x000100062014c981 */ /* 0x000164000c1e1d00 */
.L_x_45:
[----:B------:R-:W-:Y:S05]  /*05c0*/  BSYNC B0 ;  /* 0x0000000000007941 */ /* 0x000fea0003800000 */
.L_x_44:
[----:B------:R-:W-:Y:S04]  /*05d0*/  BSSY B0, `(.L_x_46) ;  /* 0x0000017000007945 */ /* 0x000fe80003800000 */
[----:B------:R-:W-:Y:S05]  /*05e0*/  @P1 BRA `(.L_x_47) ;  /* 0x0000000000541947 */ /* 0x000fea0003800000 */
[----:B0-----:R-:W-:Y:S01]  /*05f0*/  IMAD.WIDE R32, R55, 0x40, R52 ;  /* 0x0000004037207825 */ /* 0x001fe200078e0234 */
[----:B------:R-:W-:Y:S01]  /*0600*/  ULDC.64 UR12, c[0x0][0x228] ;  /* 0x00008a00000c7ab9 */ /* 0x000fe20000000a00 */
[----:B------:R-:W-:Y:S01]  /*0610*/  ULDC UR5, c[0x0][0x21c] ;  /* 0x0000870000057ab9 */ /* 0x000fe20000000800 */
[----:B------:R-:W-:Y:S01]  /*0620*/  IADD3 R36, R60, 0x80, RZ ;  /* 0x000000803c247810 */ /* 0x000fe20007ffe0ff */
[----:B------:R-:W-:Y:S01]  /*0630*/  IMAD.MOV.U32 R35, RZ, RZ, R39 ;  /* 0x000000ffff237224 */ /* 0x000fe200078e0027 */
[----:B------:R-:W-:Y:S02]  /*0640*/  IADD3 R37, P2, R32, 0x20, RZ ;  /* 0x0000002020257810 */ /* 0x000fe40007f5e0ff */
[C---:B------:R-:W-:Y:S02]  /*0650*/  ISETP.GE.AND P3, PT, R60.reuse, UR5, PT ;  /* 0x000000053c007c0c */ /* 0x040fe4000bf66270 */
[----:B------:R-:W-:Y:S01]  /*0660*/  IADD3.X R32, RZ, R33, RZ, P2, !PT ;  /* 0x00000021ff207210 */ /* 0x000fe200017fe4ff */
[----:B------:R-:W-:Y:S01]  /*0670*/  VIADD R33, R60, 0x40 ;  /* 0x000000403c217836 */ /* 0x000fe20000000000 */
[----:B------:R-:W-:Y:S01]  /*0680*/  ISETP.GE.AND P5, PT, R36, UR5, PT ;  /* 0x0000000524007c0c */ /* 0x000fe2000bfa6270 */
[----:B------:R-:W-:-:S03]  /*0690*/  IMAD.WIDE.U32 R34, R37, UR12, R34 ;  /* 0x0000000c25227c25 */ /* 0x000fc6000f8e0022 */
[----:B------:R-:W-:Y:S01]  /*06a0*/  ISETP.GE.AND P4, PT, R33, UR5, PT ;  /* 0x0000000521007c0c */ /* 0x000fe2000bf86270 */
[----:B------:R-:W-:-:S04]  /*06b0*/  IMAD R32, R32, UR12, RZ ;  /* 0x0000000c20207c24 */ /* 0x000fc8000f8e02ff */
[----:B------:R-:W-:Y:S01]  /*06c0*/  IMAD R33, R37, UR13, R32 ;  /* 0x0000000d25217c24 */ /* 0x000fe2000f8e0220 */
[----:B------:R-:W-:Y:S02]  /*06d0*/  ULDC.64 UR12, c[0x0][0x210] ;  /* 0x00008400000c7ab9 */ /* 0x000fe40000000a00 */
[----:B------:R-:W-:Y:S01]  /*06e0*/  LEA R32, P2, R34, UR12, 0x1 ;  /* 0x0000000c22207c11 */ /* 0x000fe2000f8408ff */
[----:B------:R-:W-:-:S05]  /*06f0*/  IMAD.IADD R33, R35, 0x1, R33 ;  /* 0x0000000123217824 */ /* 0x000fca00078e0221 */
[----:B------:R-:W-:-:S05]  /*0700*/  LEA.HI.X R33, R34, UR13, R33, 0x1, P2 ;  /* 0x0000000d22217c11 */ /* 0x000fca00090f0c21 */
[----:B------:R1:W5:Y:S04]  /*0710*/  @!P3 LDG.E.128 R12, desc[UR6][R32.64] ;  /* 0x00000006200cb981 */ /* 0x000368000c1e1d00 */
[----:B------:R1:W5:Y:S04]  /*0720*/  @!P4 LDG.E.128 R16, desc[UR6][R32.64+0x80] ;  /* 0x000080062010c981 */ /* 0x000368000c1e1d00 */
[----:B------:R1:W5:Y:S02]  /*0730*/  @!P5 LDG.E.128 R24, desc[UR6][R32.64+0x100] ;  /* 0x000100062018d981 */ /* 0x000364000c1e1d00 */
.L_x_47:
[----:B------:R-:W-:Y:S05]  /*0740*/  BSYNC B0 ;  /* 0x0000000000007941 */ /* 0x000fea0003800000 */
.L_x_46:
[----:B------:R-:W-:Y:S01]  /*0750*/  IMAD.MOV.U32 R30, RZ, RZ, R28 ;  /* 0x000000ffff1e7224 */ /* 0x000fe200078e001c */
[----:B------:R-:W-:Y:S01]  /*0760*/  BSSY B0, `(.L_x_48) ;  /* 0x000003a000007945 */ /* 0x000fe20003800000 */
[----:B------:R-:W-:Y:S01]  /*0770*/  IMAD R65, R63, UR9, R40 ;  /* 0x000000093f417c24 */ /* 0x000fe2000f8e0228 */
[----:B------:R-:W-:Y:S01]  /*0780*/  CS2R R28, SRZ ;  /* 0x00000000001c7805 */ /* 0x000fe2000001ff00 */
[----:B------:R-:W-:Y:S01]  /*0790*/  IMAD.WIDE.U32 R62, R62, UR9, R30 ;  /* 0x000000093e3e7c25 */ /* 0x000fe2000f8e001e */
[----:B------:R-:W-:Y:S02]  /*07a0*/  CS2R R30, SRZ ;  /* 0x00000000001e7805 */ /* 0x000fe4000001ff00 */
[----:B01----:R-:W-:Y:S02]  /*07b0*/  CS2R R32, SRZ ;  /* 0x0000000000207805 */ /* 0x003fe4000001ff00 */
[----:B------:R-:W-:Y:S02]  /*07c0*/  CS2R R34, SRZ ;  /* 0x0000000000227805 */ /* 0x000fe4000001ff00 */
[----:B------:R-:W-:-:S02]  /*07d0*/  CS2R R36, SRZ ;  /* 0x0000000000247805 */ /* 0x000fc4000001ff00 */
[----:B------:R-:W-:Y:S02]  /*07e0*/  CS2R R38, SRZ ;  /* 0x0000000000267805 */ /* 0x000fe4000001ff00 */
[----:B------:R-:W-:Y:S02]  /*07f0*/  CS2R R40, SRZ ;  /* 0x0000000000287805 */ /* 0x000fe4000001ff00 */
[----:B------:R-:W-:Y:S02]  /*0800*/  CS2R R42, SRZ ;  /* 0x00000000002a7805 */ /* 0x000fe4000001ff00 */
[----:B------:R-:W-:Y:S02]  /*0810*/  CS2R R44, SRZ ;  /* 0x00000000002c7805 */ /* 0x000fe4000001ff00 */
[----:B------:R-:W-:Y:S02]  /*0820*/  CS2R R46, SRZ ;  /* 0x00000000002e7805 */ /* 0x000fe4000001ff00 */
[----:B------:R-:W-:-:S02]  /*0830*/  CS2R R48, SRZ ;  /* 0x0000000000307805 */ /* 0x000fc4000001ff00 */
[----:B------:R-:W-:Y:S02]  /*0840*/  CS2R R50, SRZ ;  /* 0x0000000000327805 */ /* 0x000fe4000001ff00 */
[----:B------:R-:W-:Y:S01]  /*0850*/  IADD3 R65, R63, R65, RZ ;  /* 0x000000413f417210 */ /* 0x000fe20007ffe0ff */
[----:B------:R-:W-:Y:S06]  /*0860*/  @P0 BRA `(.L_x_49) ;  /* 0x0000000000a40947 */ /* 0x000fec0003800000 */
[----:B------:R-:W-:Y:S01]  /*0870*/  ULDC UR5, c[0x0][0x21c] ;  /* 0x0000870000057ab9 */ /* 0x000fe20000000800 */
[C---:B------:R-:W-:Y:S01]  /*0880*/  VIADD R58, R60.reuse, 0x40 ;  /* 0x000000403c3a7836 */ /* 0x040fe20000000000 */
[C---:B------:R-:W-:Y:S01]  /*0890*/  ISETP.GE.AND P2, PT, R60.reuse, UR5, PT ;  /* 0x000000053c007c0c */ /* 0x040fe2000bf46270 */
[----:B------:R-:W-:-:S03]  /*08a0*/  VIADD R64, R60, 0x80 ;  /* 0x000000803c407836 */ /* 0x000fc60000000000 */
[----:B------:R-:W-:Y:S02]  /*08b0*/  ISETP.GE.AND P3, PT, R58, UR5, PT ;  /* 0x000000053a007c0c */ /* 0x000fe4000bf66270 */
[----:B------:R-:W-:-:S07]  /*08c0*/  ISETP.GE.AND P5, PT, R64, UR5, PT ;  /* 0x0000000540007c0c */ /* 0x000fce000bfa6270 */
[----:B------:R-:W0:Y:S01]  /*08d0*/  @!P2 LDC.64 R76, c[0x0][0x248] ;  /* 0x00009200ff4cab82 */ /* 0x000e220000000a00 */
[----:B------:R-:W-:Y:S01]  /*08e0*/  @!P2 IMAD.WIDE R68, R55, 0x40, R52 ;  /* 0x000000403744a825 */ /* 0x000fe200078e0234 */
[----:B------:R-:W-:-:S03]  /*08f0*/  @!P2 MOV R64, R62 ;  /* 0x0000003e0040a202 */ /* 0x000fc60000000f00 */
[----:B------:R-:W-:Y:S01]  /*0900*/  @!P3 IMAD.WIDE R78, R55, 0x40, R52 ;  /* 0x00000040374eb825 */ /* 0x000fe200078e0234 */
[----:B------:R-:W-:Y:S02]  /*0910*/  @!P5 MOV R84, R62 ;  /* 0x0000003e0054d202 */ /* 0x000fe40000000f00 */
[----:B------:R-:W1:Y:S01]  /*0920*/  @!P3 LDC.64 R80, c[0x0][0x248] ;  /* 0x00009200ff50bb82 */ /* 0x000e620000000a00 */
[----:B------:R-:W-:-:S07]  /*0930*/  @!P5 IMAD.MOV.U32 R85, RZ, RZ, R65 ;  /* 0x000000ffff55d224 */ /* 0x000fce00078e0041 */
[----:B------:R-:W2:Y:S08]  /*0940*/  @!P5 LDC.64 R82, c[0x0][0x248] ;  /* 0x00009200ff52db82 */ /* 0x000eb00000000a00 */
[----:B------:R-:W3:Y:S01]  /*0950*/  @!P2 LDC.64 R74, c[0x0][0x240] ;  /* 0x00009000ff4aab82 */ /* 0x000ee20000000a00 */
[-C--:B0-----:R-:W-:Y:S02]  /*0960*/  @!P2 IMAD R87, R69, R76.reuse, RZ ;  /* 0x0000004c4557a224 */ /* 0x081fe400078e02ff */
[----:B------:R-:W-:-:S04]  /*0970*/  @!P2 IMAD.WIDE.U32 R72, R68, R76, R64 ;  /* 0x0000004c4448a225 */ /* 0x000fc800078e0040 */
[----:B------:R-:W-:Y:S01]  /*0980*/  @!P2 IMAD R87, R68, R77, R87 ;  /* 0x0000004d4457a224 */ /* 0x000fe200078e0257 */
[----:B------:R-:W0:Y:S01]  /*0990*/  @!P3 LDC.64 R70, c[0x0][0x240] ;  /* 0x00009000ff46bb82 */ /* 0x000e220000000a00 */
[----:B------:R-:W-:Y:S02]  /*09a0*/  @!P3 IMAD.MOV.U32 R68, RZ, RZ, R62 ;  /* 0x000000ffff44b224 */ /* 0x000fe400078e003e */
[----:B------:R-:W-:Y:S02]  /*09b0*/  @!P3 IMAD.MOV.U32 R69, RZ, RZ, R65 ;  /* 0x000000ffff45b224 */ /* 0x000fe400078e0041 */
[----:B------:R-:W-:-:S03]  /*09c0*/  @!P5 IMAD.WIDE R76, R55, 0x40, R52 ;  /* 0x00000040374cd825 */ /* 0x000fc600078e0234 */
[----:B------:R-:W4:Y:S01]  /*09d0*/  @!P5 LDC.64 R66, c[0x0][0x240] ;  /* 0x00009000ff42db82 */ /* 0x000f220000000a00 */
[----:B-1----:R-:W-:-:S04]  /*09e0*/  @!P3 IMAD.WIDE.U32 R68, R78, R80, R68 ;  /* 0x000000504e44b225 */ /* 0x002fc800078e0044 */
[----:B------:R-:W-:Y:S02]  /*09f0*/  @!P3 IMAD R80, R79, R80, RZ ;  /* 0x000000504f50b224 */ /* 0x000fe400078e02ff */
[----:B--2---:R-:W-:Y:S01]  /*0a00*/  @!P5 IMAD R58, R77, R82, RZ ;  /* 0x000000524d3ad224 */ /* 0x004fe200078e02ff */
[----:B---3--:R-:W-:Y:S01]  /*0a10*/  @!P2 LEA R74, P0, R72, R74, 0x1 ;  /* 0x0000004a484aa211 */ /* 0x008fe200078008ff */
[----:B------:R-:W-:-:S04]  /*0a20*/  @!P5 IMAD.WIDE.U32 R84, R76, R82, R84 ;  /* 0x000000524c54d225 */ /* 0x000fc800078e0054 */
[----:B------:R-:W-:Y:S02]  /*0a30*/  @!P3 IMAD R81, R78, R81, R80 ;  /* 0x000000514e51b224 */ /* 0x000fe400078e0250 */
[----:B------:R-:W-:Y:S01]  /*0a40*/  @!P5 IMAD R83, R76, R83, R58 ;  /* 0x000000534c53d224 */ /* 0x000fe200078e023a */
[----:B0-----:R-:W-:Y:S01]  /*0a50*/  @!P3 LEA R70, P4, R68, R70, 0x1 ;  /* 0x000000464446b211 */ /* 0x001fe200078808ff */
[----:B------:R-:W-:Y:S01]  /*0a60*/  @!P2 IMAD.IADD R87, R73, 0x1, R87 ;  /* 0x000000014957a824 */ /* 0x000fe200078e0257 */
[----:B------:R-:W-:Y:S01]  /*0a70*/  @!P3 IADD3 R81, R69, R81, RZ ;  /* 0x000000514551b210 */ /* 0x000fe20007ffe0ff */
[----:B------:R-:W-:-:S03]  /*0a80*/  @!P5 IMAD.IADD R83, R85, 0x1, R83 ;  /* 0x000000015553d824 */ /* 0x000fc600078e0253 */
[----:B------:R-:W-:Y:S02]  /*0a90*/  @!P2 LEA.HI.X R75, R72, R75, R87, 0x1, P0 ;  /* 0x0000004b484ba211 */ /* 0x000fe400000f0c57 */
[----:B----4-:R-:W-:Y:S02]  /*0aa0*/  @!P5 LEA R66, P6, R84, R66, 0x1 ;  /* 0x000000425442d211 */ /* 0x010fe400078c08ff */
[----:B------:R-:W-:Y:S01]  /*0ab0*/  @!P3 LEA.HI.X R71, R68, R71, R81, 0x1, P4 ;  /* 0x000000474447b211 */ /* 0x000fe200020f0c51 */
[----:B------:R0:W5:Y:S01]  /*0ac0*/  @!P2 LDG.E.128 R28, desc[UR6][R74.64] ;  /* 0x000000064a1ca981 */ /* 0x000162000c1e1d00 */
[----:B------:R-:W-:-:S03]  /*0ad0*/  @!P5 LEA.HI.X R67, R84, R67, R83, 0x1, P6 ;  /* 0x000000435443d211 */ /* 0x000fc600030f0c53 */
[----:B------:R0:W5:Y:S04]  /*0ae0*/  @!P3 LDG.E.128 R32, desc[UR6][R70.64+0x80] ;  /* 0x000080064620b981 */ /* 0x000168000c1e1d00 */
[----:B------:R0:W5:Y:S02]  /*0af0*/  @!P5 LDG.E.128 R44, desc[UR6][R66.64+0x100] ;  /* 0x00010006422cd981 */ /* 0x000164000c1e1d00 */
.L_x_49:
[----:B------:R-:W-:Y:S05]  /*0b00*/  BSYNC B0 ;  /* 0x0000000000007941 */ /* 0x000fea0003800000 */
.L_x_48:
[----:B------:R-:W-:Y:S04]  /*0b10*/  BSSY B0, `(.L_x_50) ;  /* 0x0000017000007945 */ /* 0x000fe80003800000 */
[----:B------:R-:W-:Y:S05]  /*0b20*/  @P1 BRA `(.L_x_51) ;  /* 0x0000000000541947 */ /* 0x000fea0003800000 */
[----:B0-----:R-:W-:Y:S01]  /*0b30*/  IMAD.WIDE R66, R55, 0x40, R52 ;  /* 0x0000004037427825 */ /* 0x001fe200078e0234 */
[----:B------:R-:W-:Y:S01]  /*0b40*/  ULDC UR5, c[0x0][0x21c] ;  /* 0x0000870000057ab9 */ /* 0x000fe20000000800 */
[----:B------:R-:W-:Y:S01]  /*0b50*/  MOV R63, R65 ;  /* 0x00000041003f7202 */ /* 0x000fe20000000f00 */
[----:B------:R-:W-:Y:S01]  /*0b60*/  ULDC.64 UR12, c[0x0][0x248] ;  /* 0x00009200000c7ab9 */ /* 0x000fe20000000a00 */
[----:B------:R-:W-:Y:S01]  /*0b70*/  VIADD R64, R60, 0x40 ;  /* 0x000000403c407836 */ /* 0x000fe20000000000 */
[----:B------:R-:W-:Y:S02]  /*0b80*/  IADD3 R61, P0, R66, 0x20, RZ ;  /* 0x00000020423d7810 */ /* 0x000fe40007f1e0ff */
[C---:B------:R-:W-:Y:S01]  /*0b90*/  ISETP.GE.AND P1, PT, R60.reuse, UR5, PT ;  /* 0x000000053c007c0c */ /* 0x040fe2000bf26270 */
[----:B------:R-:W-:Y:S01]  /*0ba0*/  VIADD R60, R60, 0x80 ;  /* 0x000000803c3c7836 */ /* 0x000fe20000000000 */
[----:B------:R-:W-:Y:S01]  /*0bb0*/  ISETP.GE.AND P2, PT, R64, UR5, PT ;  /* 0x0000000540007c0c */ /* 0x000fe2000bf46270 */
[----:B------:R-:W-:-:S02]  /*0bc0*/  IMAD.X R58, RZ, RZ, R67, P0 ;  /* 0x000000ffff3a7224 */ /* 0x000fc400000e0643 */
[----:B------:R-:W-:Y:S01]  /*0bd0*/  IMAD.WIDE.U32 R62, R61, UR12, R62 ;  /* 0x0000000c3d3e7c25 */ /* 0x000fe2000f8e003e */
[----:B------:R-:W-:-:S03]  /*0be0*/  ISETP.GE.AND P3, PT, R60, UR5, PT ;  /* 0x000000053c007c0c */ /* 0x000fc6000bf66270 */
[----:B------:R-:W-:-:S04]  /*0bf0*/  IMAD R58, R58, UR12, RZ ;  /* 0x0000000c3a3a7c24 */ /* 0x000fc8000f8e02ff */
[----:B------:R-:W-:Y:S01]  /*0c00*/  IMAD R61, R61, UR13, R58 ;  /* 0x0000000d3d3d7c24 */ /* 0x000fe2000f8e023a */
[----:B------:R-:W-:Y:S02]  /*0c10*/  ULDC.64 UR12, c[0x0][0x240] ;  /* 0x00009000000c7ab9 */ /* 0x000fe40000000a00 */
[----:B------:R-:W-:Y:S02]  /*0c20*/  LEA R60, P0, R62, UR12, 0x1 ;  /* 0x0000000c3e3c7c11 */ /* 0x000fe4000f8008ff */
[----:B------:R-:W-:-:S04]  /*0c30*/  IADD3 R61, R63, R61, RZ ;  /* 0x0000003d3f3d7210 */ /* 0x000fc80007ffe0ff */
[----:B------:R-:W-:-:S05]  /*0c40*/  LEA.HI.X R61, R62, UR13, R61, 0x1, P0 ;  /* 0x0000000d3e3d7c11 */ /* 0x000fca00080f0c3d */
[----:B------:R1:W5:Y:S04]  /*0c50*/  @!P1 LDG.E.128 R36, desc[UR6][R60.64] ;  /* 0x000000063c249981 */ /* 0x000368000c1e1d00 */
[----:B------:R1:W5:Y:S04]  /*0c60*/  @!P2 LDG.E.128 R40, desc[UR6][R60.64+0x80] ;  /* 0x000080063c28a981 */ /* 0x000368000c1e1d00 */
[----:B------:R1:W5:Y:S02]  /*0c70*/  @!P3 LDG.E.128 R48, desc[UR6][R60.64+0x100] ;  /* 0x000100063c30b981 */ /* 0x000364000c1e1d00 */
.L_x_51:
[----:B------:R-:W-:Y:S05]  /*0c80*/  BSYNC B0 ;  /* 0x0000000000007941 */ /* 0x000fea0003800000 */
.L_x_50:
[C---:B0----5:R-:W-:Y:S01]  /*0c90*/  IMAD.U32 R75, R32.reuse, 0x10000, RZ ;  /* 0x00010000204b7824 */ /* 0x061fe200078e00ff */
[----:B------:R-:W-:Y:S01]  /*0ca0*/  LOP3.LUT R68, R32, 0xffff0000, RZ, 0xc0, !PT ;  /* 0xffff000020447812 */ /* 0x000fe200078ec0ff */
[----:B------:R-:W-:Y:S01]  /*0cb0*/  IMAD.U32 R67, R31, 0x10000, RZ ;  /* 0x000100001f437824 */ /* 0x000fe200078e00ff */
[----:B------:R-:W-:Y:S01]  /*0cc0*/  LOP3.LUT R74, R4, 0xffff0000, RZ, 0xc0, !PT ;  /* 0xffff0000044a7812 */ /* 0x000fe200078ec0ff */
[----:B------:R-:W-:Y:S01]  /*0cd0*/  IMAD.U32 R69, R29, 0x10000, RZ ;  /* 0x000100001d457824 */ /* 0x000fe200078e00ff */
[----:B------:R-:W-:Y:S01]  /*0ce0*/  LOP3.LUT R79, R28, 0xffff0000, RZ, 0xc0, !PT ;  /* 0xffff00001c4f7812 */ /* 0x000fe200078ec0ff */
[----:B------:R-:W-:Y:S01]  /*0cf0*/  IMAD.U32 R66, R6, 0x10000, RZ ;  /* 0x0001000006427824 */ /* 0x000fe200078e00ff */
[C---:B------:R-:W-:Y:S01]  /*0d00*/  SHF.L.U32 R65, R33.reuse, 0x10, RZ ;  /* 0x0000001021417819 */ /* 0x040fe200000006ff */
[----:B------:R-:W-:Y:S01]  /*0d10*/  IMAD.U32 R77, R30, 0x10000, RZ ;  /* 0x000100001e4d7824 */ /* 0x000fe200078e00ff */
[----:B------:R-:W-:Y:S01]  /*0d20*/  LOP3.LUT R32, R33, 0xffff0000, RZ, 0xc0, !PT ;  /* 0xffff000021207812 */ /* 0x000fe200078ec0ff */
[----:B------:R-:W-:Y:S01]  /*0d30*/  IMAD.U32 R63, R4, 0x10000, RZ ;  /* 0x00010000043f7824 */ /* 0x000fe200078e00ff */
[----:B------:R-:W-:Y:S01]  /*0d40*/  LOP3.LUT R71, R31, 0xffff0000, RZ, 0xc0, !PT ;  /* 0xffff00001f477812 */ /* 0x000fe200078ec0ff */
[----:B------:R-:W-:Y:S01]  /*0d50*/  IMAD.U32 R4, R11, 0x10000, RZ ;  /* 0x000100000b047824 */ /* 0x000fe200078e00ff */
[----:B------:R-:W-:Y:S01]  /*0d60*/  LOP3.LUT R33, R12, 0xffff0000, RZ, 0xc0, !PT ;  /* 0xffff00000c217812 */ /* 0x000fe200078ec0ff */
[----:B------:R-:W-:Y:S01]  /*0d70*/  FMUL.FTZ R74, R74, R79 ;  /* 0x0000004f4a4a7220 */ /* 0x000fe20000410000 */
[----:B------:R-:W-:Y:S01]  /*0d80*/  LOP3.LUT R76, R36, 0xffff0000, RZ, 0xc0, !PT ;  /* 0xffff0000244c7812 */ /* 0x000fe200078ec0ff */
[----:B------:R-:W-:Y:S01]  /*0d90*/  IMAD.U32 R58, R5, 0x10000, RZ ;  /* 0x00010000053a7824 */ /* 0x000fe200078e00ff */
[----:B------:R-:W-:Y:S01]  /*0da0*/  SHF.L.U32 R72, R28, 0x10, RZ ;  /* 0x000000101c487819 */ /* 0x000fe200000006ff */
[----:B------:R-:W-:Y:S01]  /*0db0*/  BSSY B0, `(.L_x_52) ;  /* 0x00000a4000007945 */ /* 0x000fe20003800000 */
[----:B------:R-:W-:Y:S01]  /*0dc0*/  LOP3.LUT R73, R29, 0xffff0000, RZ, 0xc0, !PT ;  /* 0xffff00001d497812 */ /* 0x000fe200078ec0ff */
[----:B------:R-:W-:Y:S01]  /*0dd0*/  FMUL.FTZ R76, R33, R76 ;  /* 0x0000004c214c7220 */ /* 0x000fe20000410000 */
[C---:B------:R-:W-:Y:S01]  /*0de0*/  SHF.L.U32 R64, R8.reuse, 0x10, RZ ;  /* 0x0000001008407819 */ /* 0x040fe200000006ff */
[----:B------:R-:W-:Y:S01]  /*0df0*/  FFMA.FTZ R63, R63, R72, R74 ;  /* 0x000000483f3f7223 */ /* 0x000fe2000001004a */
[----:B------:R-:W-:Y:S01]  /*0e00*/  LOP3.LUT R31, R8, 0xffff0000, RZ, 0xc0, !PT ;  /* 0xffff0000081f7812 */ /* 0x000fe200078ec0ff */
[----:B------:R-:W-:Y:S01]  /*0e10*/  IMAD.U32 R8, R9, 0x10000, RZ ;  /* 0x0001000009087824 */ /* 0x000fe200078e00ff */
[----:B-1----:R-:W-:Y:S01]  /*0e20*/  LOP3.LUT R61, R6, 0xffff0000, RZ, 0xc0, !PT ;  /* 0xffff0000063d7812 */ /* 0x002fe200078ec0ff */
[----:B------:R-:W-:Y:S01]  /*0e30*/  IMAD.U32 R6, R10, 0x10000, RZ ;  /* 0x000100000a067824 */ /* 0x000fe200078e00ff */
[----:B------:R-:W-:Y:S01]  /*0e40*/  SHF.L.U32 R28, R7, 0x10, RZ ;  /* 0x00000010071c7819 */ /* 0x000fe200000006ff */
[----:B------:R-:W-:Y:S01]  /*0e50*/  IMAD.U32 R33, R37, 0x10000, RZ ;  /* 0x0001000025217824 */ /* 0x000fe200078e00ff */
[----:B------:R-:W-:Y:S01]  /*0e60*/  LOP3.LUT R60, R7, 0xffff0000, RZ, 0xc0, !PT ;  /* 0xffff0000073c7812 */ /* 0x000fe200078ec0ff */
[----:B------:R-:W-:Y:S01]  /*0e70*/  FFMA.FTZ R63, R58, R69, R63 ;  /* 0x000000453a3f7223 */ /* 0x000fe2000001003f */
[----:B------:R-:W-:-:S02]  /*0e80*/  LOP3.LUT R70, R30, 0xffff0000, RZ, 0xc0, !PT ;  /* 0xffff00001e467812 */ /* 0x000fc400078ec0ff */
[----:B------:R-:W-:Y:S02]  /*0e90*/  LOP3.LUT R29, R9, 0xffff0000, RZ, 0xc0, !PT ;  /* 0xffff0000091d7812 */ /* 0x000fe400078ec0ff */
[----:B------:R-:W-:Y:S02]  /*0ea0*/  LOP3.LUT R7, R10, 0xffff0000, RZ, 0xc0, !PT ;  /* 0xffff00000a077812 */ /* 0x000fe400078ec0ff */
[C---:B------:R-:W-:Y:S02]  /*0eb0*/  SHF.L.U32 R9, R34.reuse, 0x10, RZ ;  /* 0x0000001022097819 */ /* 0x040fe400000006ff */
[----:B------:R-:W-:Y:S02]  /*0ec0*/  LOP3.LUT R30, R34, 0xffff0000, RZ, 0xc0, !PT ;  /* 0xffff0000221e7812 */ /* 0x000fe400078ec0ff */
[----:B------:R-:W-:Y:S01]  /*0ed0*/  LOP3.LUT R10, R11, 0xffff0000, RZ, 0xc0, !PT ;  /* 0xffff00000b0a7812 */ /* 0x000fe200078ec0ff */
[----:B------:R-:W-:Y:S01]  /*0ee0*/  IMAD.U32 R11, R12, 0x10000, RZ ;  /* 0x000100000c0b7824 */ /* 0x000fe200078e00ff */
[----:B------:R-:W-:Y:S01]  /*0ef0*/  SHF.L.U32 R34, R36, 0x10, RZ ;  /* 0x0000001024227819 */ /* 0x000fe200000006ff */
[----:B------:R-:W-:Y:S01]  /*0f00*/  IMAD.U32 R12, R13, 0x10000, RZ ;  /* 0x000100000d0c7824 */ /* 0x000fe200078e00ff */
[----:B------:R-:W-:Y:S01]  /*0f10*/  LOP3.LUT R62, R5, 0xffff0000, RZ, 0xc0, !PT ;  /* 0xffff0000053e7812 */ /* 0x000fe200078ec0ff */
[----:B------:R-:W-:Y:S01]  /*0f20*/  IMAD.U32 R5, R35, 0x10000, RZ ;  /* 0x0001000023057824 */ /* 0x000fe200078e00ff */
[----:B------:R-:W-:Y:S01]  /*0f30*/  LOP3.LUT R13, R13, 0xffff0000, RZ, 0xc0, !PT ;  /* 0xffff00000d0d7812 */ /* 0x000fe200078ec0ff */
[----:B------:R-:W-:Y:S01]  /*0f40*/  FFMA.FTZ R11, R11, R34, R76 ;  /* 0x000000220b0b7223 */ /* 0x000fe2000001004c */
[----:B------:R-:W-:Y:S01]  /*0f50*/  LOP3.LUT R36, R37, 0xffff0000, RZ, 0xc0, !PT ;  /* 0xffff000025247812 */ /* 0x000fe200078ec0ff */
[----:B------:R-:W-:Y:S01]  /*0f60*/  FFMA.FTZ R63, R62, R73, R63 ;  /* 0x000000493e3f7223 */ /* 0x000fe2000001003f */
[----:B------:R-:W-:-:S02]  /*0f70*/  IMAD.U32 R34, R38, 0x10000, RZ ;  /* 0x0001000026227824 */ /* 0x000fc400078e00ff */
[----:B------:R-:W-:Y:S01]  /*0f80*/  FFMA.FTZ R12, R12, R33, R11 ;  /* 0x000000210c0c7223 */ /* 0x000fe2000001000b */
[----:B------:R-:W-:Y:S01]  /*0f90*/  SHF.L.U32 R11, R14, 0x10, RZ ;  /* 0x000000100e0b7819 */ /* 0x000fe200000006ff */
[----:B------:R-:W-:Y:S01]  /*0fa0*/  FFMA.FTZ R66, R66, R77, R63 ;  /* 0x0000004d42427223 */ /* 0x000fe2000001003f */
[----:B------:R-:W-:Y:S01]  /*0fb0*/  LOP3.LUT R35, R35, 0xffff0000, RZ, 0xc0, !PT ;  /* 0xffff000023237812 */ /* 0x000fe200078ec0ff */
[----:B------:R-:W-:Y:S01]  /*0fc0*/  FFMA.FTZ R36, R13, R36, R12 ;  /* 0x000000240d247223 */ /* 0x000fe2000001000c */
[----:B------:R-:W-:Y:S01]  /*0fd0*/  LOP3.LUT R12, R14, 0xffff0000, RZ, 0xc0, !PT ;  /* 0xffff00000e0c7812 */ /* 0x000fe200078ec0ff */
[----:B------:R-:W-:Y:S01]  /*0fe0*/  FFMA.FTZ R61, R61, R70, R66 ;  /* 0x000000463d3d7223 */ /* 0x000fe20000010042 */
[----:B------:R-:W-:Y:S01]  /*0ff0*/  LOP3.LUT R13, R38, 0xffff0000, RZ, 0xc0, !PT ;  /* 0xffff0000260d7812 */ /* 0x000fe200078ec0ff */
[----:B------:R-:W-:Y:S01]  /*1000*/  FFMA.FTZ R33, R11, R34, R36 ;  /* 0x000000220b217223 */ /* 0x000fe20000010024 */
[----:B------:R-:W-:Y:S01]  /*1010*/  SHF.L.U32 R34, R39, 0x10, RZ ;  /* 0x0000001027227819 */ /* 0x000fe200000006ff */
[----:B------:R-:W-:-:S02]  /*1020*/  IMAD.U32 R11, R15, 0x10000, RZ ;  /* 0x000100000f0b7824 */ /* 0x000fc400078e00ff */
[----:B------:R-:W-:Y:S01]  /*1030*/  FFMA.FTZ R61, R28, R67, R61 ;  /* 0x000000431c3d7223 */ /* 0x000fe2000001003d */
[----:B------:R-:W-:Y:S01]  /*1040*/  FFMA.FTZ R12, R12, R13, R33 ;  /* 0x0000000d0c0c7223 */ /* 0x000fe20000010021 */
[----:B------:R-:W-:Y:S02]  /*1050*/  LOP3.LUT R14, R15, 0xffff0000, RZ, 0xc0, !PT ;  /* 0xffff00000f0e7812 */ /* 0x000fe400078ec0ff */
[----:B------:R-:W-:Y:S01]  /*1060*/  LOP3.LUT R39, R39, 0xffff0000, RZ, 0xc0, !PT ;  /* 0xffff000027277812 */ /* 0x000fe200078ec0ff */
[----:B------:R-:W-:Y:S01]  /*1070*/  FFMA.FTZ R13, R11, R34, R12 ;  /* 0x000000220b0d7223 */ /* 0x000fe2000001000c */
[----:B------:R-:W-:Y:S01]  /*1080*/  FFMA.FTZ R61, R60, R71, R61 ;  /* 0x000000473c3d7223 */ /* 0x000fe2000001003d */
[----:B------:R-:W-:Y:S01]  /*1090*/  SHF.L.U32 R28, R40, 0x10, RZ ;  /* 0x00000010281c7819 */ /* 0x000fe200000006ff */
[----:B------:R-:W-:Y:S02]  /*10a0*/  IMAD.U32 R11, R16, 0x10000, RZ ;  /* 0x00010000100b7824 */ /* 0x000fe400078e00ff */
[----:B------:R-:W-:Y:S01]  /*10b0*/  FFMA.FTZ R14, R14, R39, R13 ;  /* 0x000000270e0e7223 */ /* 0x000fe2000001000d */
[----:B------:R-:W-:Y:S01]  /*10c0*/  FFMA.FTZ R64, R64, R75, R61 ;  /* 0x0000004b40407223 */ /* 0x000fe2000001003d */
[----:B------:R-:W-:-:S02]  /*10d0*/  LOP3.LUT R12, R16, 0xffff0000, RZ, 0xc0, !PT ;  /* 0xffff0000100c7812 */ /* 0x000fc400078ec0ff */
[----:B------:R-:W-:Y:S01]  /*10e0*/  LOP3.LUT R13, R40, 0xffff0000, RZ, 0xc0, !PT ;  /* 0xffff0000280d7812 */ /* 0x000fe200078ec0ff */
[----:B------:R-:W-:Y:S01]  /*10f0*/  FFMA.FTZ R15, R11, R28, R14 ;  /* 0x0000001c0b0f7223 */ /* 0x000fe2000001000e */
[----:B------:R-:W-:Y:S01]  /*1100*/  FFMA.FTZ R31, R31, R68, R64 ;  /* 0x000000441f1f7223 */ /* 0x000fe20000010040 */
[----:B------:R-:W-:Y:S01]  /*1110*/  SHF.L.U32 R14, R41, 0x10, RZ ;  /* 0x00000010290e7819 */ /* 0x000fe200000006ff */
[C---:B------:R-:W-:Y:S02]  /*1120*/  IMAD.U32 R11, R17.reuse, 0x10000, RZ ;  /* 0x00010000110b7824 */ /* 0x040fe400078e00ff */
[----:B------:R-:W-:Y:S01]  /*1130*/  FFMA.FTZ R12, R12, R13, R15 ;  /* 0x0000000d0c0c7223 */ /* 0x000fe2000001000f */
[----:B------:R-:W-:Y:S01]  /*1140*/  FFMA.FTZ R8, R8, R65, R31 ;  /* 0x0000004108087223 */ /* 0x000fe2000001001f */
[----:B------:R-:W-:Y:S01]  /*1150*/  LOP3.LUT R16, R17, 0xffff0000, RZ, 0xc0, !PT ;  /* 0xffff000011107812 */ /* 0x000fe200078ec0ff */
[----:B------:R-:W-:Y:S01]  /*1160*/  IMAD.U32 R17, R46, 0x10000, RZ ;  /* 0x000100002e117824 */ /* 0x000fe200078e00ff */
[----:B------:R-:W-:Y:S01]  /*1170*/  LOP3.LUT R41, R41, 0xffff0000, RZ, 0xc0, !PT ;  /* 0xffff000029297812 */ /* 0x000fe200078ec0ff */
[----:B------:R-:W-:Y:S01]  /*1180*/  FFMA.FTZ R13, R11, R14, R12 ;  /* 0x0000000e0b0d7223 */ /* 0x000fe2000001000c */
[----:B------:R-:W-:Y:S01]  /*1190*/  FFMA.FTZ R29, R29, R32, R8 ;  /* 0x000000201d1d7223 */ /* 0x000fe20000010008 */
[C---:B------:R-:W-:Y:S01]  /*11a0*/  IMAD.U32 R8, R18.reuse, 0x10000, RZ ;  /* 0x0001000012087824 */ /* 0x040fe200078e00ff */
[----:B------:R-:W-:Y:S01]  /*11b0*/  LOP3.LUT R11, R18, 0xffff0000, RZ, 0xc0, !PT ;  /* 0xffff0000120b7812 */ /* 0x000fe200078ec0ff */
[----:B------:R-:W-:Y:S01]  /*11c0*/  FFMA.FTZ R41, R16, R41, R13 ;  /* 0x0000002910297223 */ /* 0x000fe2000001000d */
[----:B------:R-:W-:-:S02]  /*11d0*/  IMAD.U32 R13, R42, 0x10000, RZ ;  /* 0x000100002a0d7824 */ /* 0x000fc400078e00ff */
[----:B------:R-:W-:Y:S01]  /*11e0*/  FFMA.FTZ R6, R6, R9, R29 ;  /* 0x0000000906067223 */ /* 0x000fe2000001001d */
[----:B------:R-:W-:Y:S01]  /*11f0*/  LOP3.LUT R14, R42, 0xffff0000, RZ, 0xc0, !PT ;  /* 0xffff00002a0e7812 */ /* 0x000fe200078ec0ff */
[----:B------:R-:W-:Y:S02]  /*1200*/  FFMA.FTZ R16, R8, R13, R41 ;  /* 0x0000000d08107223 */ /* 0x000fe40000010029 */
[----:B------:R-:W-:Y:S01]  /*1210*/  FFMA.FTZ R13, R7, R30, R6 ;  /* 0x0000001e070d7223 */ /* 0x000fe20000010006 */
[----:B------:R-:W-:Y:S01]  /*1220*/  SHF.L.U32 R12, R19, 0x10, RZ ;  /* 0x00000010130c7819 */ /* 0x000fe200000006ff */
[----:B------:R-:W-:Y:S01]  /*1230*/  IMAD.U32 R6, R20, 0x10000, RZ ;  /* 0x0001000014067824 */ /* 0x000fe200078e00ff */
[----:B------:R-:W-:Y:S01]  /*1240*/  SHF.L.U32 R15, R43, 0x10, RZ ;  /* 0x000000102b0f7819 */ /* 0x000fe200000006ff */
[----:B------:R-:W-:Y:S01]  /*1250*/  FFMA.FTZ R29, R11, R14, R16 ;  /* 0x0000000e0b1d7223 */ /* 0x000fe20000010010 */
[----:B------:R-:W-:Y:S01]  /*1260*/  FFMA.FTZ R13, R4, R5, R13 ;  /* 0x00000005040d7223 */ /* 0x000fe2000001000d */
[----:B------:R-:W-:Y:S01]  /*1270*/  LOP3.LUT R18, R19, 0xffff0000, RZ, 0xc0, !PT ;  /* 0xffff000013127812 */ /* 0x000fe200078ec0ff */
[----:B------:R-:W-:Y:S01]  /*1280*/  IMAD.U32 R5, R44, 0x10000, RZ ;  /* 0x000100002c057824 */ /* 0x000fe200078e00ff */
[----:B------:R-:W-:Y:S01]  /*1290*/  LOP3.LUT R43, R43, 0xffff0000, RZ, 0xc0, !PT ;  /* 0xffff00002b2b7812 */ /* 0x000fe200078ec0ff */
[----:B------:R-:W-:Y:S01]  /*12a0*/  FFMA.FTZ R15, R12, R15, R29 ;  /* 0x0000000f0c0f7223 */ /* 0x000fe2000001001d */
[----:B------:R-:W-:Y:S01]  /*12b0*/  FFMA.FTZ R35, R10, R35, R13 ;  /* 0x000000230a237223 */ /* 0x000fe2000001000d */
[----:B------:R-:W-:Y:S01]  /*12c0*/  SHF.L.U32 R13, R48, 0x10, RZ ;  /* 0x00000010300d7819 */ /* 0x000fe200000006ff */
[----:B------:R-:W-:-:S02]  /*12d0*/  IMAD.U32 R4, R24, 0x10000, RZ ;  /* 0x0001000018047824 */ /* 0x000fc400078e00ff */
[----:B------:R-:W-:Y:S01]  /*12e0*/  FFMA.FTZ R15, R18, R43, R15 ;  /* 0x0000002b120f7223 */ /* 0x000fe2000001000f */
[----:B------:R-:W-:Y:S01]  /*12f0*/  LOP3.LUT R20, R20, 0xffff0000, RZ, 0xc0, !PT ;  /* 0xffff000014147812 */ /* 0x000fe200078ec0ff */
[----:B------:R-:W-:Y:S01]  /*1300*/  FFMA.FTZ R35, R6, R5, R35 ;  /* 0x0000000506237223 */ /* 0x000fe20000010023 */
[----:B------:R-:W-:Y:S01]  /*1310*/  LOP3.LUT R11, R44, 0xffff0000, RZ, 0xc0, !PT ;  /* 0xffff00002c0b7812 */ /* 0x000fe200078ec0ff */
[----:B------:R-:W-:Y:S01]  /*1320*/  FFMA.FTZ R13, R4, R13, R15 ;  /* 0x0000000d040d7223 */ /* 0x000fe2000001000f */
[----:B------:R-:W-:Y:S01]  /*1330*/  LOP3.LUT R24, R24, 0xffff0000, RZ, 0xc0, !PT ;  /* 0xffff000018187812 */ /* 0x000fe200078ec0ff */
[----:B------:R-:W-:Y:S01]  /*1340*/  IMAD.U32 R4, R25, 0x10000, RZ ;  /* 0x0001000019047824 */ /* 0x000fe200078e00ff */
[----:B------:R-:W-:Y:S01]  /*1350*/  LOP3.LUT R5, R48, 0xffff0000, RZ, 0xc0, !PT ;  /* 0xffff000030057812 */ /* 0x000fe200078ec0ff */
[----:B------:R-:W-:Y:S01]  /*1360*/  FFMA.FTZ R20, R20, R11, R35 ;  /* 0x0000000b14147223 */ /* 0x000fe20000010023 */
[----:B------:R-:W-:Y:S01]  /*1370*/  SHF.L.U32 R7, R21, 0x10, RZ ;  /* 0x0000001015077819 */ /* 0x000fe200000006ff */
[----:B------:R-:W-:Y:S01]  /*1380*/  IMAD.U32 R8, R22, 0x10000, RZ ;  /* 0x0001000016087824 */ /* 0x000fe200078e00ff */
[----:B------:R-:W-:Y:S01]  /*1390*/  SHF.L.U32 R14, R45, 0x10, RZ ;  /* 0x000000102d0e7819 */ /* 0x000fe200000006ff */
[----:B------:R-:W-:Y:S01]  /*13a0*/  FFMA.FTZ R5, R24, R5, R13 ;  /* 0x0000000518057223 */ /* 0x000fe2000001000d */
[----:B------:R-:W-:Y:S01]  /*13b0*/  SHF.L.U32 R11, R49, 0x10, RZ ;  /* 0x00000010310b7819 */ /* 0x000fe200000006ff */
[----:B------:R-:W0:Y:S01]  /*13c0*/  LDC.64 R12, c[0x0][0x2d0] ;  /* 0x0000b400ff0c7b82 */ /* 0x000e220000000a00 */
        /* <DEDUP_REMOVED lines=9> */
[----:B------:R-:W1:Y:S01]  /*1460*/  LDC.64 R14, c[0x0][0x2d8] ;  /* 0x0000b600ff0e7b82 */ /* 0x000e620000000a00 */
[----:B------:R-:W-:Y:S01]  /*1470*/  LOP3.LUT R22, R22, 0xffff0000, RZ, 0xc0, !PT ;  /* 0xffff000016167812 */ /* 0x000fe200078ec0ff */
        /* <DEDUP_REMOVED lines=8> */
[----:B------:R-:W-:Y:S01]  /*1500*/  IMAD.U32 R4, R27, 0x10000, RZ ;  /* 0x000100001b047824 */ /* 0x000fe200078e00ff */
[----:B------:R-:W-:Y:S01]  /*1510*/  SHF.L.U32 R28, R47, 0x10, RZ ;  /* 0x000000102f1c7819 */ /* 0x000fe200000006ff */
[----:B------:R-:W-:Y:S01]  /*1520*/  FFMA.FTZ R7, R26, R7, R25 ;  /* 0x000000071a077223 */ /* 0x000fe20000010019 */
[----:B------:R-:W-:-:S02]  /*1530*/  SHF.L.U32 R5, R51, 0x10, RZ ;  /* 0x0000001033057819 */ /* 0x000fc400000006ff */
[----:B------:R-:W-:Y:S01]  /*1540*/  LOP3.LUT R23, R23, 0xffff0000, RZ, 0xc0, !PT ;  /* 0xffff000017177812 */ /* 0x000fe200078ec0ff */
[----:B------:R-:W-:Y:S01]  /*1550*/  FFMA.FTZ R22, R9, R28, R22 ;  /* 0x0000001c09167223 */ /* 0x000fe20000010016 */
[----:B------:R-:W-:Y:S01]  /*1560*/  LOP3.LUT R30, R47, 0xffff0000, RZ, 0xc0, !PT ;  /* 0xffff00002f1e7812 */ /* 0x000fe200078ec0ff */
[----:B------:R-:W-:Y:S01]  /*1570*/  FFMA.FTZ R4, R4, R5, R7 ;  /* 0x0000000504047223 */ /* 0x000fe20000010007 */
[----:B------:R-:W-:Y:S02]  /*1580*/  LOP3.LUT R27, R27, 0xffff0000, RZ, 0xc0, !PT ;  /* 0xffff00001b1b7812 */ /* 0x000fe400078ec0ff */
[----:B------:R-:W-:Y:S01]  /*1590*/  LOP3.LUT R6, R51, 0xffff0000, RZ, 0xc0, !PT ;  /* 0xffff000033067812 */ /* 0x000fe200078ec0ff */
[----:B------:R-:W-:Y:S01]  /*15a0*/  FFMA.FTZ R22, R23, R30, R22 ;  /* 0x0000001e17167223 */ /* 0x000fe20000010016 */
[----:B------:R-:W-:-:S03]  /*15b0*/  ISETP.NE.AND P0, PT, R54, RZ, PT ;  /* 0x000000ff3600720c */ /* 0x000fc60003f05270 */
[----:B------:R-:W-:Y:S01]  /*15c0*/  FFMA.FTZ R6, R27, R6, R4 ;  /* 0x000000061b067223 */ /* 0x000fe20000010004 */
[----:B------:R-:W2:Y:S04]  /*15d0*/  SHFL.BFLY PT, R5, R22, 0x4, 0x1f ;  /* 0x0c801f0016057f89 */ /* 0x000ea800000e0000 */
[----:B------:R-:W3:Y:S01]  /*15e0*/  SHFL.BFLY PT, R7, R6, 0x4, 0x1f ;  /* 0x0c801f0006077f89 */ /* 0x000ee200000e0000 */
[----:B--2---:R-:W-:Y:S01]  /*15f0*/  FADD.FTZ R5, R22, R5 ;  /* 0x0000000516057221 */ /* 0x004fe20000010000 */
[----:B---3--:R-:W-:-:S04]  /*1600*/  FADD.FTZ R8, R6, R7 ;  /* 0x0000000706087221 */ /* 0x008fc80000010000 */
[----:B------:R-:W2:Y:S04]  /*1610*/  SHFL.BFLY PT, R4, R5, 0x2, 0x1f ;  /* 0x0c401f0005047f89 */ /* 0x000ea800000e0000 */
[----:B------:R-:W3:Y:S01]  /*1620*/  SHFL.BFLY PT, R7, R8, 0x2, 0x1f ;  /* 0x0c401f0008077f89 */ /* 0x000ee200000e0000 */
[----:B--2---:R-:W-:Y:S01]  /*1630*/  FADD.FTZ R4, R5, R4 ;  /* 0x0000000405047221 */ /* 0x004fe20000010000 */
[----:B---3--:R-:W-:-:S04]  /*1640*/  FADD.FTZ R9, R8, R7 ;  /* 0x0000000708097221 */ /* 0x008fc80000010000 */
[----:B------:R-:W2:Y:S04]  /*1650*/  SHFL.BFLY PT, R7, R4, 0x1, 0x1f ;  /* 0x0c201f0004077f89 */ /* 0x000ea800000e0000 */
[----:B------:R-:W3:Y:S01]  /*1660*/  SHFL.BFLY PT, R10, R9, 0x1, 0x1f ;  /* 0x0c201f00090a7f89 */ /* 0x000ee200000e0000 */
[----:B--2---:R-:W-:Y:S01]  /*1670*/  FADD.FTZ R16, R4, R7 ;  /* 0x0000000704107221 */ /* 0x004fe20000010000 */
[----:B---3--:R-:W-:Y:S01]  /*1680*/  FADD.FTZ R17, R9, R10 ;  /* 0x0000000a09117221 */ /* 0x008fe20000010000 */
[----:B01----:R-:W-:Y:S06]  /*1690*/  @P0 BRA `(.L_x_53) ;  /* 0x0000000000540947 */ /* 0x003fec0003800000 */
[----:B------:R-:W0:Y:S01]  /*16a0*/  LDC.64 R8, c[0x0][0x278] ;  /* 0x00009e00ff087b82 */ /* 0x000e220000000a00 */
[----:B------:R-:W-:Y:S01]  /*16b0*/  SHF.R.S32.HI R3, RZ, 0x1f, R2 ;  /* 0x0000001fff037819 */ /* 0x000fe20000011402 */
[----:B------:R-:W-:Y:S01]  /*16c0*/  ULDC.64 UR12, c[0x0][0x260] ;  /* 0x00009800000c7ab9 */ /* 0x000fe20000000a00 */
[----:B------:R-:W-:-:S05]  /*16d0*/  ISETP.GE.AND P1, PT, R52, R59, PT ;  /* 0x0000003b3400720c */ /* 0x000fca0003f26270 */
[----:B------:R-:W1:Y:S01]  /*16e0*/  LDC.64 R10, c[0x0][0x280] ;  /* 0x0000a000ff0a7b82 */ /* 0x000e620000000a00 */
[C---:B0-----:R-:W-:Y:S02]  /*16f0*/  IMAD R6, R8.reuse, UR10, RZ ;  /* 0x0000000a08067c24 */ /* 0x041fe4000f8e02ff */
[----:B------:R-:W-:-:S04]  /*1700*/  IMAD.WIDE.U32 R4, R8, UR8, R2 ;  /* 0x0000000808047c25 */ /* 0x000fc8000f8e0002 */
[----:B------:R-:W-:Y:S02]  /*1710*/  IMAD R7, R9, UR8, R6 ;  /* 0x0000000809077c24 */ /* 0x000fe4000f8e0206 */
[C---:B-1----:R-:W-:Y:S02]  /*1720*/  IMAD R6, R10.reuse, UR11, RZ ;  /* 0x0000000b0a067c24 */ /* 0x042fe4000f8e02ff */
[----:B------:R-:W-:Y:S02]  /*1730*/  IMAD.IADD R5, R5, 0x1, R7 ;  /* 0x0000000105057824 */ /* 0x000fe400078e0207 */
[----:B------:R-:W-:Y:S02]  /*1740*/  IMAD R7, R11, UR9, R6 ;  /* 0x000000090b077c24 */ /* 0x000fe4000f8e0206 */
[----:B------:R-:W-:-:S03]  /*1750*/  IMAD.WIDE.U32 R4, R10, UR9, R4 ;  /* 0x000000090a047c25 */ /* 0x000fc6000f8e0004 */
[----:B------:R-:W-:-:S04]  /*1760*/  IADD3 R6, P0, R52, R4, RZ ;  /* 0x0000000434067210 */ /* 0x000fc80007f1e0ff */
[----:B------:R-:W-:Y:S02]  /*1770*/  IADD3.X R5, R53, R5, R7, P0, !PT ;  /* 0x0000000535057210 */ /* 0x000fe400007fe407 */
[----:B------:R-:W-:Y:S02]  /*1780*/  LEA R4, P2, R6, UR12, 0x2 ;  /* 0x0000000c06047c11 */ /* 0x000fe4000f8410ff */
[----:B------:R-:W-:Y:S02]  /*1790*/  ISETP.GE.AND P0, PT, R0, R59, PT ;  /* 0x0000003b0000720c */ /* 0x000fe40003f06270 */
[----:B------:R-:W-:Y:S02]  /*17a0*/  LEA.HI.X R5, R6, UR13, R5, 0x2, P2 ;  /* 0x0000000d06057c11 */ /* 0x000fe400090f1405 */
[----:B------:R-:W-:Y:S02]  /*17b0*/  FSEL R7, R16, RZ, !P1 ;  /* 0x000000ff10077208 */ /* 0x000fe40004800000 */
[----:B------:R-:W-:-:S03]  /*17c0*/  FSEL R9, R17, RZ, !P0 ;  /* 0x000000ff11097208 */ /* 0x000fc60004000000 */
[----:B------:R0:W-:Y:S04]  /*17d0*/  STG.E desc[UR6][R4.64], R7 ;  /* 0x0000000704007986 */ /* 0x0001e8000c101906 */
[----:B------:R0:W-:Y:S02]  /*17e0*/  STG.E desc[UR6][R4.64+0x80], R9 ;  /* 0x0000800904007986 */ /* 0x0001e4000c101906 */
.L_x_53:
[----:B------:R-:W-:Y:S05]  /*17f0*/  BSYNC B0 ;  /* 0x0000000000007941 */ /* 0x000fea0003800000 */
.L_x_52:
[----:B------:R-:W-:Y:S01]  /*1800*/  UIADD3 UR4, UR4, 0x3f, URZ ;  /* 0x0000003f04047890 */ /* 0x000fe2000fffe03f */
[----:B------:R-:W-:Y:S01]  /*1810*/  IMAD R0, R55, 0x3000, RZ ;  /* 0x0000300037007824 */ /* 0x000fe200078e02ff */
[----:B0-----:R-:W-:Y:S01]  /*1820*/  SHF.L.U32 R5, R57, 0x2, RZ ;  /* 0x0000000239057819 */ /* 0x001fe200000006ff */
[----:B------:R-:W-:Y:S01]  /*1830*/  IMAD R6, R14, UR11, RZ ;  /* 0x0000000b0e067c24 */ /* 0x000fe2000f8e02ff */
[----:B------:R-:W-:Y:S01]  /*1840*/  USHF.R.S32.HI UR5, URZ, 0x1f, UR4 ;  /* 0x0000001f3f057899 */ /* 0x000fe20008011404 */
[----:B------:R-:W-:Y:S01]  /*1850*/  BSSY B0, `(.L_x_54) ;  /* 0x0000025000007945 */ /* 0x000fe20003800000 */
[----:B------:R-:W-:Y:S01]  /*1860*/  SHF.R.S32.HI R7, RZ, 0x1f, R5 ;  /* 0x0000001fff077819 */ /* 0x000fe20000011405 */
[----:B------:R-:W-:Y:S01]  /*1870*/  IMAD R9, R15, UR9, R6 ;  /* 0x000000090f097c24 */ /* 0x000fe2000f8e0206 */
[----:B------:R-:W-:Y:S01]  /*1880*/  IADD3 R4, P0, R0, R5, RZ ;  /* 0x0000000500047210 */ /* 0x000fe20007f1e0ff */
[----:B------:R-:W-:-:S03]  /*1890*/  ULEA.HI UR5, UR5, UR4, URZ, 0x6 ;  /* 0x0000000405057291 */ /* 0x000fc6000f8f303f */
[----:B------:R-:W-:Y:S01]  /*18a0*/  LEA.HI.X.SX32 R5, R0, R7, 0x1, P0 ;  /* 0x0000000700057211 */ /* 0x000fe200000f0eff */
[----:B------:R-:W-:Y:S01]  /*18b0*/  ULOP3.LUT UR5, UR5, 0xffffffc0, URZ, 0xc0, !UPT ;  /* 0xffffffc005057892 */ /* 0x000fe2000f8ec03f */
[C---:B------:R-:W-:Y:S02]  /*18c0*/  IMAD R0, R12.reuse, UR10, RZ ;  /* 0x0000000a0c007c24 */ /* 0x040fe4000f8e02ff */
[----:B------:R-:W-:-:S04]  /*18d0*/  IMAD.WIDE.U32 R4, R12, UR8, R4 ;  /* 0x000000080c047c25 */ /* 0x000fc8000f8e0004 */
[----:B------:R-:W-:Y:S01]  /*18e0*/  IMAD R7, R13, UR8, R0 ;  /* 0x000000080d077c24 */ /* 0x000fe2000f8e0200 */
[----:B------:R-:W-:-:S03]  /*18f0*/  IADD3 R0, -R2, UR5, RZ ;  /* 0x0000000502007c10 */ /* 0x000fc6000fffe1ff */
[----:B------:R-:W-:Y:S01]  /*1900*/  IMAD.IADD R5, R5, 0x1, R7 ;  /* 0x0000000105057824 */ /* 0x000fe200078e0207 */
[----:B------:R-:W-:Y:S01]  /*1910*/  ISETP.GE.AND P0, PT, R57, R0, PT ;  /* 0x000000003900720c */ /* 0x000fe20003f06270 */
[----:B------:R-:W-:-:S03]  /*1920*/  IMAD.WIDE.U32 R6, R14, UR9, R4 ;  /* 0x000000090e067c25 */ /* 0x000fc6000f8e0004 */
[----:B------:R-:W-:Y:S02]  /*1930*/  ISETP.GT.OR P0, PT, R57, 0x3f, P0 ;  /* 0x0000003f3900780c */ /* 0x000fe40000704670 */
[----:B------:R-:W-:-:S11]  /*1940*/  IADD3 R9, R7, R9, RZ ;  /* 0x0000000907097210 */ /* 0x000fd60007ffe0ff */
[----:B------:R-:W-:Y:S05]  /*1950*/  @P0 BRA `(.L_x_55) ;  /* 0x0000000000500947 */ /* 0x000fea0003800000 */
[----:B------:R-:W0:Y:S01]  /*1960*/  LDC.64 R10, c[0x0][0x2a8] ;  /* 0x0000aa00ff0a7b82 */ /* 0x000e220000000a00 */
[----:B------:R-:W-:Y:S01]  /*1970*/  SHF.R.S32.HI R3, RZ, 0x1f, R57 ;  /* 0x0000001fff037819 */ /* 0x000fe20000011439 */
[----:B------:R-:W-:Y:S01]  /*1980*/  ULDC.64 UR4, c[0x0][0x2a0] ;  /* 0x0000a80000047ab9 */ /* 0x000fe20000000a00 */
[----:B------:R-:W-:-:S04]  /*1990*/  IADD3 R4, P0, R2, R57, RZ ;  /* 0x0000003902047210 */ /* 0x000fc80007f1e0ff */
[----:B------:R-:W-:Y:S01]  /*19a0*/  LEA.HI.X.SX32 R5, R2, R3, 0x1, P0 ;  /* 0x0000000302057211 */ /* 0x000fe200000f0eff */
[----:B------:R-:W1:Y:S01]  /*19b0*/  LDC.64 R12, c[0x0][0x2b0] ;  /* 0x0000ac00ff0c7b82 */ /* 0x000e620000000a00 */
[----:B------:R-:W-:Y:S01]  /*19c0*/  FSETP.NEU.FTZ.AND P0, PT, R56, -INF , PT ;  /* 0xff8000003800780b */ /* 0x000fe20003f1d000 */
[C---:B0-----:R-:W-:Y:S02]  /*19d0*/  IMAD R0, R10.reuse, UR10, RZ ;  /* 0x0000000a0a007c24 */ /* 0x041fe4000f8e02ff */
[----:B------:R-:W-:-:S04]  /*19e0*/  IMAD.WIDE.U32 R2, R10, UR8, R4 ;  /* 0x000000080a027c25 */ /* 0x000fc8000f8e0004 */
[----:B------:R-:W-:Y:S02]  /*19f0*/  IMAD R11, R11, UR8, R0 ;  /* 0x000000080b0b7c24 */ /* 0x000fe4000f8e0200 */
[----:B-1----:R-:W-:Y:S02]  /*1a00*/  IMAD R0, R12, UR11, RZ ;  /* 0x0000000b0c007c24 */ /* 0x002fe4000f8e02ff */
[----:B------:R-:W-:Y:S02]  /*1a10*/  IMAD.IADD R3, R3, 0x1, R11 ;  /* 0x0000000103037824 */ /* 0x000fe400078e020b */
[----:B------:R-:W-:Y:S02]  /*1a20*/  IMAD R5, R13, UR9, R0 ;  /* 0x000000090d057c24 */ /* 0x000fe4000f8e0200 */
[----:B------:R-:W-:Y:S01]  /*1a30*/  FMUL.FTZ R0, R56, 1.4426950216293334961 ;  /* 0x3fb8aa3b38007820 */ /* 0x000fe20000410000 */
[----:B------:R-:W-:-:S05]  /*1a40*/  IMAD.WIDE.U32 R2, R12, UR9, R2 ;  /* 0x000000090c027c25 */ /* 0x000fca000f8e0002 */
[----:B------:R-:W-:Y:S02]  /*1a50*/  IADD3 R3, R3, R5, RZ ;  /* 0x0000000503037210 */ /* 0x000fe40007ffe0ff */
[----:B------:R-:W-:-:S04]  /*1a60*/  LEA R4, P1, R2, UR4, 0x2 ;  /* 0x0000000402047c11 */ /* 0x000fc8000f8210ff */
[----:B------:R-:W-:Y:S02]  /*1a70*/  LEA.HI.X R5, R2, UR5, R3, 0x2, P1 ;  /* 0x0000000502057c11 */ /* 0x000fe400088f1403 */
[----:B------:R-:W-:-:S05]  /*1a80*/  FSEL R3, R0, RZ, P0 ;  /* 0x000000ff00037208 */ /* 0x000fca0000000000 */
[----:B------:R0:W-:Y:S02]  /*1a90*/  STG.E desc[UR6][R4.64], R3 ;  /* 0x0000000304007986 */ /* 0x0001e4000c101906 */
.L_x_55:
[----:B------:R-:W-:Y:S05]  /*1aa0*/  BSYNC B0 ;  /* 0x0000000000007941 */ /* 0x000fea0003800000 */
.L_x_54:
[----:B------:R-:W-:Y:S01]  /*1ab0*/  ULDC.64 UR12, c[0x0][0x2e8] ;  /* 0x0000ba00000c7ab9 */ /* 0x000fe20000000a00 */
[----:B------:R-:W-:Y:S01]  /*1ac0*/  ULDC.64 UR4, c[0x0][0x2b8] ;  /* 0x0000ae0000047ab9 */ /* 0x000fe20000000a00 */
[----:B------:R-:W-:Y:S02]  /*1ad0*/  ISETP.NE.U32.AND P0, PT, RZ, UR12, PT ;  /* 0x0000000cff007c0c */ /* 0x000fe4000bf05070 */
[C---:B------:R-:W-:Y:S02]  /*1ae0*/  LEA R2, P1, R6.reuse, UR4, 0x2 ;  /* 0x0000000406027c11 */ /* 0x040fe4000f8210ff */
[----:B------:R-:W-:Y:S02]  /*1af0*/  ISETP.NE.AND.EX P0, PT, RZ, UR13, PT, P0 ;  /* 0x0000000dff007c0c */ /* 0x000fe4000bf05300 */
[----:B0-----:R-:W-:Y:S02]  /*1b00*/  LEA.HI.X R3, R6, UR5, R9, 0x2, P1 ;  /* 0x0000000506037c11 */ /* 0x001fe400088f1409 */
[----:B------:R-:W-:-:S03]  /*1b10*/  ISETP.NE.OR P0, PT, R57, RZ, !P0 ;  /* 0x000000ff3900720c */ /* 0x000fc60004705670 */
[----:B------:R0:W-:Y:S04]  /*1b20*/  STG.E.128 desc[UR6][R2.64], RZ ;  /* 0x000000ff02007986 */ /* 0x0001e8000c101d06 */
        /* <DEDUP_REMOVED lines=10> */
[----:B------:R0:W-:Y:S01]  /*1bd0*/  STG.E.128 desc[UR6][R2.64+0xb000], RZ ;  /* 0x00b000ff02007986 */ /* 0x0001e2000c101d06 */
[----:B------:R-:W-:Y:S05]  /*1be0*/  @P0 EXIT ;  /* 0x000000000000094d */ /* 0x000fea0003800000 */
[----:B------:R-:W1:Y:S08]  /*1bf0*/  LDC R0, c[0x0][0x2e0] ;  /* 0x0000b800ff007b82 */ /* 0x000e700000000800 */
[----:B------:R-:W2:Y:S08]  /*1c00*/  LDC R4, c[0x0][0x220] ;  /* 0x00008800ff047b82 */ /* 0x000eb00000000800 */
[----:B0-----:R-:W0:Y:S01]  /*1c10*/  LDC.64 R2, c[0x0][0x2e8] ;  /* 0x0000ba00ff027b82 */ /* 0x001e220000000a00 */
[----:B-1----:R-:W-:-:S04]  /*1c20*/  IMAD R55, R55, R0, UR9 ;  /* 0x0000000937377e24 */ /* 0x002fc8000f8e0200 */
[----:B--2---:R-:W-:-:S04]  /*1c30*/  IMAD R55, R55, R4, UR8 ;  /* 0x0000000837377e24 */ /* 0x004fc8000f8e0204 */
[----:B0-----:R-:W-:-:S05]  /*1c40*/  IMAD.WIDE R2, R55, 0x4, R2 ;  /* 0x0000000437027825 */ /* 0x001fca00078e0202 */
[----:B------:R-:W-:Y:S01]  /*1c50*/  STG.E desc[UR6][R2.64], RZ ;  /* 0x000000ff02007986 */ /* 0x000fe2000c101906 */
[----:B------:R-:W-:Y:S05]  /*1c60*/  EXIT ;  /* 0x000000000000794d */ /* 0x000fea0003800000 */
.L_x_56:
        /* <DEDUP_REMOVED lines=9> */
.L_x_135:


//--------------------- .text._ZN7cutlass13device_kernelIN5flash19enable_sm80_to_sm89INS1_16FlashAttnBwdSm80INS1_25CollectiveMainloopBwdSm80ILi2ELi1EN4cute5tupleIJNS5_1CILi64EEENS7_ILi80EEENS7_ILi192EEEEEENS_10bfloat16_tEfNS_4arch4Sm80ELb1ELb0ELb0ELb1ELb0ELb0ELb1ELb0ELi2ELi4ELi2ELi2ELb0EEENS1_21CollectiveEpilogueBwdISB_SC_SE_Li256ELb1ELb1ELi4EEENS1_25SingleTileBwdLPTSchedulerILb1ELi80ELb0EEEEEEEEEvNT_6ParamsE --------------------------
	.section	.text._ZN7cutlass13device_kernelIN5flash19enable_sm80_to_sm89INS1_16FlashAttnBwdSm80INS1_25CollectiveMainloopBwdSm80ILi2ELi1EN4cute5tupleIJNS5_1CILi64EEENS7_ILi80EEENS7_ILi192EEEEEENS_10bfloat16_tEfNS_4arch4Sm80ELb1ELb0ELb0ELb1ELb0ELb0ELb1ELb0ELi2ELi4ELi2ELi2ELb0EEENS1_21CollectiveEpilogueBwdISB_SC_SE_Li256ELb1ELb1ELi4EEENS1_25SingleTileBwdLPTSchedulerILb1ELi80ELb0EEEEEEEEEvNT_6ParamsE,"ax",@progbits
	.align	128
.text._ZN7cutlass13device_kernelIN5flash19enable_sm80_to_sm89INS1_16FlashAttnBwdSm80INS1_25CollectiveMainloopBwdSm80ILi2ELi1EN4cute5tupleIJNS5_1CILi64EEENS7_ILi80EEENS7_ILi192EEEEEENS_10bfloat16_tEfNS_4arch4Sm80ELb1ELb0ELb0ELb1ELb0ELb0ELb1ELb0ELi2ELi4ELi2ELi2ELb0EEENS1_21CollectiveEpilogueBwdISB_SC_SE_Li256ELb1ELb1ELi4EEENS1_25SingleTileBwdLPTSchedulerILb1ELi80ELb0EEEEEEEEEvNT_6ParamsE:
        .type           _ZN7cutlass13device_kernelIN5flash19enable_sm80_to_sm89INS1_16FlashAttnBwdSm80INS1_25CollectiveMainloopBwdSm80ILi2ELi1EN4cute5tupleIJNS5_1CILi64EEENS7_ILi80EEENS7_ILi192EEEEEENS_10bfloat16_tEfNS_4arch4Sm80ELb1ELb0ELb0ELb1ELb0ELb0ELb1ELb0ELi2ELi4ELi2ELi2ELb0EEENS1_21CollectiveEpilogueBwdISB_SC_SE_Li256ELb1ELb1ELi4EEENS1_25SingleTileBwdLPTSchedulerILb1ELi80ELb0EEEEEEEEEvNT_6ParamsE,@function
        .size           _ZN7cutlass13device_kernelIN5flash19enable_sm80_to_sm89INS1_16FlashAttnBwdSm80INS1_25CollectiveMainloopBwdSm80ILi2ELi1EN4cute5tupleIJNS5_1CILi64EEENS7_ILi80EEENS7_ILi192EEEEEENS_10bfloat16_tEfNS_4arch4Sm80ELb1ELb0ELb0ELb1ELb0ELb0ELb1ELb0ELi2ELi4ELi2ELi2ELb0EEENS1_21CollectiveEpilogueBwdISB_SC_SE_Li256ELb1ELb1ELi4EEENS1_25SingleTileBwdLPTSchedulerILb1ELi80ELb0EEEEEEEEEvNT_6ParamsE,(.L_x_136 - _ZN7cutlass13device_kernelIN5flash19enable_sm80_to_sm89INS1_16FlashAttnBwdSm80INS1_25CollectiveMainloopBwdSm80ILi2ELi1EN4cute5tupleIJNS5_1CILi64EEENS7_ILi80EEENS7_ILi192EEEEEENS_10bfloat16_tEfNS_4arch4Sm80ELb1ELb0ELb0ELb1ELb0ELb0ELb1ELb0ELi2ELi4ELi2ELi2ELb0EEENS1_21CollectiveEpilogueBwdISB_SC_SE_Li256ELb1ELb1ELi4EEENS1_25SingleTileBwdLPTSchedulerILb1ELi80ELb0EEEEEEEEEvNT_6ParamsE)
        .other          _ZN7cutlass13device_kernelIN5flash19enable_sm80_to_sm89INS1_16FlashAttnBwdSm80INS1_25CollectiveMainloopBwdSm80ILi2ELi1EN4cute5tupleIJNS5_1CILi64EEENS7_ILi80EEENS7_ILi192EEEEEENS_10bfloat16_tEfNS_4arch4Sm80ELb1ELb0ELb0ELb1ELb0ELb0ELb1ELb0ELi2ELi4ELi2ELi2ELb0EEENS1_21CollectiveEpilogueBwdISB_SC_SE_Li256ELb1ELb1ELi4EEENS1_25SingleTileBwdLPTSchedulerILb1ELi80ELb0EEEEEEEEEvNT_6ParamsE,@"STO_CUDA_ENTRY STV_DEFAULT"
_ZN7cutlass13device_kernelIN5flash19enable_sm80_to_sm89INS1_16FlashAttnBwdSm80INS1_25CollectiveMainloopBwdSm80ILi2ELi1EN4cute5tupleIJNS5_1CILi64EEENS7_ILi80EEENS7_ILi192EEEEEENS_10bfloat16_tEfNS_4arch4Sm80ELb1ELb0ELb0ELb1ELb0ELb0ELb1ELb0ELi2ELi4ELi2ELi2ELb0EEENS1_21CollectiveEpilogueBwdISB_SC_SE_Li256ELb1ELb1ELi4EEENS1_25SingleTileBwdLPTSchedulerILb1ELi80ELb0EEEEEEEEEvNT_6ParamsE:
[----:B------:R-:W-:Y:S01]  /*0000*/  LDC R1, c[0x0][0x28] ;  /* 0x00000a00ff017b82 */ /* 0x000fe20000000800 */
[----:B------:R-:W-:Y:S05]  /*0010*/  EXIT ;  /* 0x000000000000794d */ /* 0x000fea0003800000 */
.L_x_57:
        /* <DEDUP_REMOVED lines=14> */
.L_x_136:


//--------------------- .text._ZN7cutlass13device_kernelIN5flash19enable_sm80_to_sm89INS1_16FlashAttnBwdSm80INS1_25CollectiveMainloopBwdSm80ILi2ELi1EN4cute5tupleIJNS5_1CILi64EEENS7_ILi80EEENS7_ILi192EEEEEENS_10bfloat16_tEfNS_4arch4Sm80ELb1ELb0ELb0ELb1ELb1ELb0ELb1ELb0ELi2ELi4ELi2ELi2ELb0EEENS1_21CollectiveEpilogueBwdISB_SC_SE_Li256ELb1ELb1ELi4EEENS1_25SingleTileBwdLPTSchedulerILb1ELi80ELb1EEEEEEEEEvNT_6ParamsE --------------------------
	.section	.text._ZN7cutlass13device_kernelIN5flash19enable_sm80_to_sm89INS1_16FlashAttnBwdSm80INS1_25CollectiveMainloopBwdSm80ILi2ELi1EN4cute5tupleIJNS5_1CILi64EEENS7_ILi80EEENS7_ILi192EEEEEENS_10bfloat16_tEfNS_4arch4Sm80ELb1ELb0ELb0ELb1ELb1ELb0ELb1ELb0ELi2ELi4ELi2ELi2ELb0EEENS1_21CollectiveEpilogueBwdISB_SC_SE_Li256ELb1ELb1ELi4EEENS1_25SingleTileBwdLPTSchedulerILb1ELi80ELb1EEEEEEEEEvNT_6ParamsE,"ax",@progbits
	.align	128
.text._ZN7cutlass13device_kernelIN5flash19enable_sm80_to_sm89INS1_16FlashAttnBwdSm80INS1_25CollectiveMainloopBwdSm80ILi2ELi1EN4cute5tupleIJNS5_1CILi64EEENS7_ILi80EEENS7_ILi192EEEEEENS_10bfloat16_tEfNS_4arch4Sm80ELb1ELb0ELb0ELb1ELb1ELb0ELb1ELb0ELi2ELi4ELi2ELi2ELb0EEENS1_21CollectiveEpilogueBwdISB_SC_SE_Li256ELb1ELb1ELi4EEENS1_25SingleTileBwdLPTSchedulerILb1ELi80ELb1EEEEEEEEEvNT_6ParamsE:
        .type           _ZN7cutlass13device_kernelIN5flash19enable_sm80_to_sm89INS1_16FlashAttnBwdSm80INS1_25CollectiveMainloopBwdSm80ILi2ELi1EN4cute5tupleIJNS5_1CILi64EEENS7_ILi80EEENS7_ILi192EEEEEENS_10bfloat16_tEfNS_4arch4Sm80ELb1ELb0ELb0ELb1ELb1ELb0ELb1ELb0ELi2ELi4ELi2ELi2ELb0EEENS1_21CollectiveEpilogueBwdISB_SC_SE_Li256ELb1ELb1ELi4EEENS1_25SingleTileBwdLPTSchedulerILb1ELi80ELb1EEEEEEEEEvNT_6ParamsE,@function
        .size           _ZN7cutlass13device_kernelIN5flash19enable_sm80_to_sm89INS1_16FlashAttnBwdSm80INS1_25CollectiveMainloopBwdSm80ILi2ELi1EN4cute5tupleIJNS5_1CILi64EEENS7_ILi80EEENS7_ILi192EEEEEENS_10bfloat16_tEfNS_4arch4Sm80ELb1ELb0ELb0ELb1ELb1ELb0ELb1ELb0ELi2ELi4ELi2ELi2ELb0EEENS1_21CollectiveEpilogueBwdISB_SC_SE_Li256ELb1ELb1ELi4EEENS1_25SingleTileBwdLPTSchedulerILb1ELi80ELb1EEEEEEEEEvNT_6ParamsE,(.L_x_137 - _ZN7cutlass13device_kernelIN5flash19enable_sm80_to_sm89INS1_16FlashAttnBwdSm80INS1_25CollectiveMainloopBwdSm80ILi2ELi1EN4cute5tupleIJNS5_1CILi64EEENS7_ILi80EEENS7_ILi192EEEEEENS_10bfloat16_tEfNS_4arch4Sm80ELb1ELb0ELb0ELb1ELb1ELb0ELb1ELb0ELi2ELi4ELi2ELi2ELb0EEENS1_21CollectiveEpilogueBwdISB_SC_SE_Li256ELb1ELb1ELi4EEENS1_25SingleTileBwdLPTSchedulerILb1ELi80ELb1EEEEEEEEEvNT_6ParamsE)
        .other          _ZN7cutlass13device_kernelIN5flash19enable_sm80_to_sm89INS1_16FlashAttnBwdSm80INS1_25CollectiveMainloopBwdSm80ILi2ELi1EN4cute5tupleIJNS5_1CILi64EEENS7_ILi80EEENS7_ILi192EEEEEENS_10bfloat16_tEfNS_4arch4Sm80ELb1ELb0ELb0ELb1ELb1ELb0ELb1ELb0ELi2ELi4ELi2ELi2ELb0EEENS1_21CollectiveEpilogueBwdISB_SC_SE_Li256ELb1ELb1ELi4EEENS1_25SingleTileBwdLPTSchedulerILb1ELi80ELb1EEEEEEEEEvNT_6ParamsE,@"STO_CUDA_ENTRY STV_DEFAULT"
_ZN7cutlass13device_kernelIN5flash19enable_sm80_to_sm89INS1_16FlashAttnBwdSm80INS1_25CollectiveMainloopBwdSm80ILi2ELi1EN4cute5tupleIJNS5_1CILi64EEENS7_ILi80EEENS7_ILi192EEEEEENS_10bfloat16_tEfNS_4arch4Sm80ELb1ELb0ELb0ELb1ELb1ELb0ELb1ELb0ELi2ELi4ELi2ELi2ELb0EEENS1_21CollectiveEpilogueBwdISB_SC_SE_Li256ELb1ELb1ELi4EEENS1_25SingleTileBwdLPTSchedulerILb1ELi80ELb1EEEEEEEEEvNT_6ParamsE:
[----:B------:R-:W-:Y:S01]  /*0000*/  LDC R1, c[0x0][0x28] ;  /* 0x00000a00ff017b82 */ /* 0x000fe20000000800 */
[----:B------:R-:W-:Y:S05]  /*0010*/  EXIT ;  /* 0x000000000000794d */ /* 0x000fea0003800000 */
.L_x_58:
        /* <DEDUP_REMOVED lines=14> */
.L_x_137:


//--------------------- .text._ZN7cutlass13device_kernelIN5flash19enable_sm80_to_sm89INS1_16FlashAttnBwdSm80INS1_25CollectiveMainloopBwdSm80ILi2ELi1EN4cute5tupleIJNS5_1CILi64EEENS7_ILi80EEENS7_ILi192EEEEEENS_10bfloat16_tEfNS_4arch4Sm80ELb1ELb0ELb0ELb1ELb0ELb0ELb1ELb0ELi2ELi4ELi2ELi2ELb0EEENS1_24CollectiveEpilogueBwdGQAISB_fSE_Li256ELb1ELb0EEENS1_25SingleTileBwdLPTSchedulerILb1ELi80ELb0EEEEEEEEEvNT_6ParamsE --------------------------
	.section	.text._ZN7cutlass13device_kernelIN5flash19enable_sm80_to_sm89INS1_16FlashAttnBwdSm80INS1_25CollectiveMainloopBwdSm80ILi2ELi1EN4cute5tupleIJNS5_1CILi64EEENS7_ILi80EEENS7_ILi192EEEEEENS_10bfloat16_tEfNS_4arch4Sm80ELb1ELb0ELb0ELb1ELb0ELb0ELb1ELb0ELi2ELi4ELi2ELi2ELb0EEENS1_24CollectiveEpilogueBwdGQAISB_fSE_Li256ELb1ELb0EEENS1_25SingleTileBwdLPTSchedulerILb1ELi80ELb0EEEEEEEEEvNT_6ParamsE,"ax",@progbits
	.align	128
.text._ZN7cutlass13device_kernelIN5flash19enable_sm80_to_sm89INS1_16FlashAttnBwdSm80INS1_25CollectiveMainloopBwdSm80ILi2ELi1EN4cute5tupleIJNS5_1CILi64EEENS7_ILi80EEENS7_ILi192EEEEEENS_10bfloat16_tEfNS_4arch4Sm80ELb1ELb0ELb0ELb1ELb0ELb0ELb1ELb0ELi2ELi4ELi2ELi2ELb0EEENS1_24CollectiveEpilogueBwdGQAISB_fSE_Li256ELb1ELb0EEENS1_25SingleTileBwdLPTSchedulerILb1ELi80ELb0EEEEEEEEEvNT_6ParamsE:
        .type           _ZN7cutlass13device_kernelIN5flash19enable_sm80_to_sm89INS1_16FlashAttnBwdSm80INS1_25CollectiveMainloopBwdSm80ILi2ELi1EN4cute5tupleIJNS5_1CILi64EEENS7_ILi80EEENS7_ILi192EEEEEENS_10bfloat16_tEfNS_4arch4Sm80ELb1ELb0ELb0ELb1ELb0ELb0ELb1ELb0ELi2ELi4ELi2ELi2ELb0EEENS1_24CollectiveEpilogueBwdGQAISB_fSE_Li256ELb1ELb0EEENS1_25SingleTileBwdLPTSchedulerILb1ELi80ELb0EEEEEEEEEvNT_6ParamsE,@function
        .size           _ZN7cutlass13device_kernelIN5flash19enable_sm80_to_sm89INS1_16FlashAttnBwdSm80INS1_25CollectiveMainloopBwdSm80ILi2ELi1EN4cute5tupleIJNS5_1CILi64EEENS7_ILi80EEENS7_ILi192EEEEEENS_10bfloat16_tEfNS_4arch4Sm80ELb1ELb0ELb0ELb1ELb0ELb0ELb1ELb0ELi2ELi4ELi2ELi2ELb0EEENS1_24CollectiveEpilogueBwdGQAISB_fSE_Li256ELb1ELb0EEENS1_25SingleTileBwdLPTSchedulerILb1ELi80ELb0EEEEEEEEEvNT_6ParamsE,(.L_x_138 - _ZN7cutlass13device_kernelIN5flash19enable_sm80_to_sm89INS1_16FlashAttnBwdSm80INS1_25CollectiveMainloopBwdSm80ILi2ELi1EN4cute5tupleIJNS5_1CILi64EEENS7_ILi80EEENS7_ILi192EEEEEENS_10bfloat16_tEfNS_4arch4Sm80ELb1ELb0ELb0ELb1ELb0ELb0ELb1ELb0ELi2ELi4ELi2ELi2ELb0EEENS1_24CollectiveEpilogueBwdGQAISB_fSE_Li256ELb1ELb0EEENS1_25SingleTileBwdLPTSchedulerILb1ELi80ELb0EEEEEEEEEvNT_6ParamsE)
        .other          _ZN7cutlass13device_kernelIN5flash19enable_sm80_to_sm89INS1_16FlashAttnBwdSm80INS1_25CollectiveMainloopBwdSm80ILi2ELi1EN4cute5tupleIJNS5_1CILi64EEENS7_ILi80EEENS7_ILi192EEEEEENS_10bfloat16_tEfNS_4arch4Sm80ELb1ELb0ELb0ELb1ELb0ELb0ELb1ELb0ELi2ELi4ELi2ELi2ELb0EEENS1_24CollectiveEpilogueBwdGQAISB_fSE_Li256ELb1ELb0EEENS1_25SingleTileBwdLPTSchedulerILb1ELi80ELb0EEEEEEEEEvNT_6ParamsE,@"STO_CUDA_ENTRY STV_DEFAULT"
_ZN7cutlass13device_kernelIN5flash19enable_sm80_to_sm89INS1_16FlashAttnBwdSm80INS1_25CollectiveMainloopBwdSm80ILi2ELi1EN4cute5tupleIJNS5_1CILi64EEENS7_ILi80EEENS7_ILi192EEEEEENS_10bfloat16_tEfNS_4arch4Sm80ELb1ELb0ELb0ELb1ELb0ELb0ELb1ELb0ELi2ELi4ELi2ELi2ELb0EEENS1_24CollectiveEpilogueBwdGQAISB_fSE_Li256ELb1ELb0EEENS1_25SingleTileBwdLPTSchedulerILb1ELi80ELb0EEEEEEEEEvNT_6ParamsE:
[----:B------:R-:W-:Y:S01]  /*0000*/  LDC R1, c[0x0][0x28] ;  /* 0x00000a00ff017b82 */ /* 0x000fe20000000800 */
[----:B------:R-:W-:Y:S05]  /*0010*/  EXIT ;  /* 0x000000000000794d */ /* 0x000fea0003800000 */
.L_x_59:
        /* <DEDUP_REMOVED lines=14> */
.L_x_138:


//--------------------- .text._ZN7cutlass13device_kernelIN5flash32FlashAttnBwdPostprocessConvertdQIN4cute5tupleIJNS3_1CILi80EEENS5_ILi192EEEEEENS_10bfloat16_tEfNS_4arch4Sm80ELi256ENS3_8TiledMMAINS3_8MMA_AtomIJNS3_30SM80_16x8x16_F32BF16BF16F32_TNEEEENS3_6LayoutINS4_IJNS5_ILi4EEENS5_ILi2EEENS5_ILi1EEEEEENS4_IJSJ_SH_NS5_ILi0EEEEEEEENS4_IJNS5_ILi64EEENS5_ILi16EEESP_EEEEELb1EEEEEvNT_6ParamsE --------------------------
	.section	.text._ZN7cutlass13device_kernelIN5flash32FlashAttnBwdPostprocessConvertdQIN4cute5tupleIJNS3_1CILi80EEENS5_ILi192EEEEEENS_10bfloat16_tEfNS_4arch4Sm80ELi256ENS3_8TiledMMAINS3_8MMA_AtomIJNS3_30SM80_16x8x16_F32BF16BF16F32_TNEEEENS3_6LayoutINS4_IJNS5_ILi4EEENS5_ILi2EEENS5_ILi1EEEEEENS4_IJSJ_SH_NS5_ILi0EEEEEEEENS4_IJNS5_ILi64EEENS5_ILi16EEESP_EEEEELb1EEEEEvNT_6ParamsE,"ax",@progbits
	.align	128
.text._ZN7cutlass13device_kernelIN5flash32FlashAttnBwdPostprocessConvertdQIN4cute5tupleIJNS3_1CILi80EEENS5_ILi192EEEEEENS_10bfloat16_tEfNS_4arch4Sm80ELi256ENS3_8TiledMMAINS3_8MMA_AtomIJNS3_30SM80_16x8x16_F32BF16BF16F32_TNEEEENS3_6LayoutINS4_IJNS5_ILi4EEENS5_ILi2EEENS5_ILi1EEEEEENS4_IJSJ_SH_NS5_ILi0EEEEEEEENS4_IJNS5_ILi64EEENS5_ILi16EEESP_EEEEELb1EEEEEvNT_6ParamsE:
        .type           _ZN7cutlass13device_kernelIN5flash32FlashAttnBwdPostprocessConvertdQIN4cute5tupleIJNS3_1CILi80EEENS5_ILi192EEEEEENS_10bfloat16_tEfNS_4arch4Sm80ELi256ENS3_8TiledMMAINS3_8MMA_AtomIJNS3_30SM80_16x8x16_F32BF16BF16F32_TNEEEENS3_6LayoutINS4_IJNS5_ILi4EEENS5_ILi2EEENS5_ILi1EEEEEENS4_IJSJ_SH_NS5_ILi0EEEEEEEENS4_IJNS5_ILi64EEENS5_ILi16EEESP_EEEEELb1EEEEEvNT_6ParamsE,@function
        .size           _ZN7cutlass13device_kernelIN5flash32FlashAttnBwdPostprocessConvertdQIN4cute5tupleIJNS3_1CILi80EEENS5_ILi192EEEEEENS_10bfloat16_tEfNS_4arch4Sm80ELi256ENS3_8TiledMMAINS3_8MMA_AtomIJNS3_30SM80_16x8x16_F32BF16BF16F32_TNEEEENS3_6LayoutINS4_IJNS5_ILi4EEENS5_ILi2EEENS5_ILi1EEEEEENS4_IJSJ_SH_NS5_ILi0EEEEEEEENS4_IJNS5_ILi64EEENS5_ILi16EEESP_EEEEELb1EEEEEvNT_6ParamsE,(.L_x_139 - _ZN7cutlass13device_kernelIN5flash32FlashAttnBwdPostprocessConvertdQIN4cute5tupleIJNS3_1CILi80EEENS5_ILi192EEEEEENS_10bfloat16_tEfNS_4arch4Sm80ELi256ENS3_8TiledMMAINS3_8MMA_AtomIJNS3_30SM80_16x8x16_F32BF16BF16F32_TNEEEENS3_6LayoutINS4_IJNS5_ILi4EEENS5_ILi2EEENS5_ILi1EEEEEENS4_IJSJ_SH_NS5_ILi0EEEEEEEENS4_IJNS5_ILi64EEENS5_ILi16EEESP_EEEEELb1EEEEEvNT_6ParamsE)
        .other          _ZN7cutlass13device_kernelIN5flash32FlashAttnBwdPostprocessConvertdQIN4cute5tupleIJNS3_1CILi80EEENS5_ILi192EEEEEENS_10bfloat16_tEfNS_4arch4Sm80ELi256ENS3_8TiledMMAINS3_8MMA_AtomIJNS3_30SM80_16x8x16_F32BF16BF16F32_TNEEEENS3_6LayoutINS4_IJNS5_ILi4EEENS5_ILi2EEENS5_ILi1EEEEEENS4_IJSJ_SH_NS5_ILi0EEEEEEEENS4_IJNS5_ILi64EEENS5_ILi16EEESP_EEEEELb1EEEEEvNT_6ParamsE,@"STO_CUDA_ENTRY STV_DEFAULT"
_ZN7cutlass13device_kernelIN5flash32FlashAttnBwdPostprocessConvertdQIN4cute5tupleIJNS3_1CILi80EEENS5_ILi192EEEEEENS_10bfloat16_tEfNS_4arch4Sm80ELi256ENS3_8TiledMMAINS3_8MMA_AtomIJNS3_30SM80_16x8x16_F32BF16BF16F32_TNEEEENS3_6LayoutINS4_IJNS5_ILi4EEENS5_ILi2EEENS5_ILi1EEEEEENS4_IJSJ_SH_NS5_ILi0EEEEEEEENS4_IJNS5_ILi64EEENS5_ILi16EEESP_EEEEELb1EEEEEvNT_6ParamsE:
[----:B------:R-:W-:Y:S08]  /*0000*/  LDC R1, c[0x0][0x28] ;  /* 0x00000a00ff017b82 */ /* 0x000ff00000000800 */
[----:B------:R-:W0:Y:S01]  /*0010*/  LDC.64 R4, c[0x0][0x278] ;  /* 0x00009e00ff047b82 */ /* 0x000e220000000a00 */
[----:B------:R-:W1:Y:S01]  /*0020*/  S2R R11, SR_CTAID.Z ;  /* 0x00000000000b7919 */ /* 0x000e620000002700 */
[----:B------:R-:W-:Y:S01]  /*0030*/  ULDC.64 UR4, c[0x0][0x270] ;  /* 0x00009c0000047ab9 */ /* 0x000fe20000000a00 */
[----:B------:R-:W-:Y:S01]  /*0040*/  ULDC.64 UR6, c[0x0][0x208] ;  /* 0x0000820000067ab9 */ /* 0x000fe20000000a00 */
[----:B------:R-:W-:-:S04]  /*0050*/  ISETP.NE.U32.AND P0, PT, RZ, UR4, PT ;  /* 0x00000004ff007c0c */ /* 0x000fc8000bf05070 */
[----:B------:R-:W1:Y:S01]  /*0060*/  LDC.64 R2, c[0x0][0x270] ;  /* 0x00009c00ff027b82 */ /* 0x000e620000000a00 */
[----:B------:R-:W-:Y:S02]  /*0070*/  ISETP.NE.AND.EX P0, PT, RZ, UR5, PT, P0 ;  /* 0x00000005ff007c0c */ /* 0x000fe4000bf05300 */
[----:B0-----:R-:W-:-:S04]  /*0080*/  ISETP.NE.U32.AND P1, PT, R4, RZ, PT ;  /* 0x000000ff0400720c */ /* 0x001fc80003f25070 */
[----:B------:R-:W-:Y:S01]  /*0090*/  ISETP.NE.AND.EX P1, PT, R5, RZ, PT, P1 ;  /* 0x000000ff0500720c */ /* 0x000fe20003f25310 */
[----:B------:R-:W0:Y:S01]  /*00a0*/  LDC R64, c[0x0][0x240] ;  /* 0x00009000ff407b82 */ /* 0x000e220000000800 */
[----:B-1----:R-:W-:-:S05]  /*00b0*/  IMAD.WIDE R2, R11, 0x4, R2 ;  /* 0x000000040b027825 */ /* 0x002fca00078e0202 */
[----:B------:R1:W5:Y:S06]  /*00c0*/  @P0 LDG.E R69, desc[UR6][R2.64] ;  /* 0x0000000602450981 */ /* 0x00036c000c1e1900 */
[----:B------:R-:W2:Y:S01]  /*00d0*/  @P1 LDC.64 R4, c[0x0][0x278] ;  /* 0x00009e00ff041b82 */ /* 0x000ea20000000a00 */
[----:B------:R-:W3:Y:S01]  /*00e0*/  S2R R65, SR_CTAID.X ;  /* 0x0000000000417919 */ /* 0x000ee20000002500 */
[----:B--2---:R-:W-:-:S05]  /*00f0*/  @P1 IMAD.WIDE R4, R11, 0x4, R4 ;  /* 0x000000040b041825 */ /* 0x004fca00078e0204 */
[----:B0-----:R1:W5:Y:S01]  /*0100*/  @P1 LDG.E R64, desc[UR6][R4.64] ;  /* 0x0000000604401981 */ /* 0x001362000c1e1900 */
[----:B---3--:R-:W-:Y:S01]  /*0110*/  IMAD R7, R65, 0x50, RZ ;  /* 0x0000005041077824 */ /* 0x008fe200078e02ff */
[----:B------:R-:W-:Y:S06]  /*0120*/  @P1 BRA `(.L_x_60) ;  /* 0x0000000000101947 */ /* 0x000fec0003800000 */
[----:B------:R-:W-:Y:S05]  /*0130*/  @!P0 BRA `(.L_x_60) ;  /* 0x00000000000c8947 */ /* 0x000fea0003800000 */
[----:B-1----:R-:W2:Y:S04]  /*0140*/  LDG.E R5, desc[UR6][R2.64] ;  /* 0x0000000602057981 */ /* 0x002ea8000c1e1900 */
[----:B-----5:R-:W2:Y:S02]  /*0150*/  LDG.E R64, desc[UR6][R2.64+0x4] ;  /* 0x0000040602407981 */ /* 0x020ea4000c1e1900 */
[----:B--2---:R-:W-:-:S07]  /*0160*/  IMAD.IADD R64, R64, 0x1, -R5 ;  /* 0x0000000140407824 */ /* 0x004fce00078e0a05 */
.L_x_60:
[----:B-1----:R-:W0:Y:S01]  /*0170*/  S2R R3, SR_TID.X ;  /* 0x0000000000037919 */ /* 0x002e220000002100 */
[----:B------:R-:W-:Y:S01]  /*0180*/  ISETP.NE.U32.AND P1, PT, RZ, UR4, PT ;  /* 0x00000004ff007c0c */ /* 0x000fe2000bf25070 */
[----:B-----5:R-:W-:Y:S01]  /*0190*/  @P0 IMAD R0, R11, 0x50, R69 ;  /* 0x000000500b000824 */ /* 0x020fe200078e0245 */
[----:B------:R-:W-:Y:S02]  /*01a0*/  ISETP.GE.AND P2, PT, R7, R64, PT ;  /* 0x000000400700720c */ /* 0x000fe40003f46270 */
[----:B------:R-:W-:Y:S01]  /*01b0*/  ISETP.NE.AND.EX P1, PT, RZ, UR5, PT, P1 ;  /* 0x00000005ff007c0c */ /* 0x000fe2000bf25310 */
[----:B------:R-:W-:-:S12]  /*01c0*/  @P0 IMAD.HI R0, R0, 0x66666667, RZ ;  /* 0x6666666700000827 */ /* 0x000fd800078e02ff */
[----:B------:R-:W-:Y:S05]  /*01d0*/  @P1 EXIT P2 ;  /* 0x000000000000194d */ /* 0x000fea0001000000 */
[----:B------:R-:W1:Y:S01]  /*01e0*/  S2UR UR8, SR_CTAID.Y ;  /* 0x00000000000879c3 */ /* 0x000e620000002600 */
[----:B------:R-:W-:Y:S01]  /*01f0*/  @P0 SHF.R.U32.HI R5, RZ, 0x1f, R0 ;  /* 0x0000001fff050819 */ /* 0x000fe20000011600 */
[----:B------:R-:W-:Y:S01]  /*0200*/  IMAD R9, R65, 0x3c00, RZ ;  /* 0x00003c0041097824 */ /* 0x000fe200078e02ff */
[----:B------:R-:W-:Y:S01]  /*0210*/  SHF.R.S32.HI R2, RZ, 0x1f, R11 ;  /* 0x0000001fff027819 */ /* 0x000fe2000001140b */
[----:B0-----:R-:W-:Y:S01]  /*0220*/  IMAD.SHL.U32 R66, R3, 0x4, RZ ;  /* 0x0000000403427824 */ /* 0x001fe200078e00ff */
[----:B------:R-:W-:Y:S01]  /*0230*/  @P0 LEA.HI.SX32 R5, R0, R5, 0x1b ;  /* 0x0000000500050211 */ /* 0x000fe200078fdaff */
[----:B------:R-:W-:Y:S01]  /*0240*/  ULDC.64 UR4, c[0x0][0x230] ;  /* 0x00008c0000047ab9 */ /* 0x000fe20000000a00 */
[----:B------:R-:W-:Y:S01]  /*0250*/  SEL R2, R2, RZ, !P1 ;  /* 0x000000ff02027207 */ /* 0x000fe20004800000 */
[----:B------:R-:W0:Y:S01]  /*0260*/  LDC.64 R12, c[0x0][0x228] ;  /* 0x00008a00ff0c7b82 */ /* 0x000e220000000a00 */
[----:B------:R-:W-:Y:S01]  /*0270*/  SHF.R.S32.HI R0, RZ, 0x1f, R66 ;  /* 0x0000001fff007819 */ /* 0x000fe20000011442 */
[----:B------:R-:W-:Y:S01]  /*0280*/  @P0 IMAD R7, R5, 0x3c00, RZ ;  /* 0x00003c0005070824 */ /* 0x000fe200078e02ff */
[----:B------:R-:W-:-:S02]  /*0290*/  CS2R R4, SRZ ;  /* 0x0000000000047805 */ /* 0x000fc4000001ff00 */
[----:B------:R-:W-:Y:S02]  /*02a0*/  SHF.R.S32.HI R67, RZ, 0x1f, R3 ;  /* 0x0000001fff437819 */ /* 0x000fe40000011403 */
[----:B------:R-:W-:Y:S01]  /*02b0*/  CS2R R76, SRZ ;  /* 0x00000000004c7805 */ /* 0x000fe2000001ff00 */
[--C-:B------:R-:W-:Y:S01]  /*02c0*/  @P0 IMAD.MOV.U32 R4, RZ, RZ, R7.reuse ;  /* 0x000000ffff040224 */ /* 0x100fe200078e0007 */
[----:B------:R-:W-:Y:S01]  /*02d0*/  @P0 SHF.R.S32.HI R5, RZ, 0x1f, R7 ;  /* 0x0000001fff050819 */ /* 0x000fe20000011407 */
[----:B------:R-:W-:Y:S01]  /*02e0*/  IMAD R64, R65, -0x50, R64 ;  /* 0xffffffb041407824 */ /* 0x000fe200078e0240 */
[--C-:B------:R-:W-:Y:S01]  /*02f0*/  SHF.R.S32.HI R7, RZ, 0x1f, R9.reuse ;  /* 0x0000001fff077819 */ /* 0x100fe20000011409 */
[----:B------:R-:W-:Y:S01]  /*0300*/  ULDC UR10, c[0x0][0x268] ;  /* 0x00009a00000a7ab9 */ /* 0x000fe20000000800 */
[----:B------:R-:W-:Y:S01]  /*0310*/  IADD3 R4, P2, P3, R4, R66, R9 ;  /* 0x0000004204047210 */ /* 0x000fe20007b5e009 */
[----:B------:R-:W-:-:S03]  /*0320*/  IMAD R9, R2, UR4, RZ ;  /* 0x0000000402097c24 */ /* 0x000fc6000f8e02ff */
[----:B------:R-:W-:Y:S01]  /*0330*/  IADD3.X R5, R5, R0, R7, P2, P3 ;  /* 0x0000000005057210 */ /* 0x000fe200017e6407 */
[----:B-1----:R-:W-:-:S06]  /*0340*/  USHF.R.S32.HI UR9, URZ, 0x1f, UR8 ;  /* 0x0000001f3f097899 */ /* 0x002fcc0008011408 */
[C---:B0-----:R-:W-:Y:S02]  /*0350*/  IMAD R0, R12.reuse, UR9, RZ ;  /* 0x000000090c007c24 */ /* 0x041fe4000f8e02ff */
[----:B------:R-:W-:-:S04]  /*0360*/  IMAD.WIDE.U32 R4, R12, UR8, R4 ;  /* 0x000000080c047c25 */ /* 0x000fc8000f8e0004 */
[----:B------:R-:W-:Y:S01]  /*0370*/  IMAD R7, R13, UR8, R0 ;  /* 0x000000080d077c24 */ /* 0x000fe2000f8e0200 */
[----:B------:R-:W-:-:S03]  /*0380*/  SEL R0, R11, RZ, !P1 ;  /* 0x000000ff0b007207 */ /* 0x000fc60004800000 */
[----:B------:R-:W-:Y:S02]  /*0390*/  IMAD.IADD R5, R5, 0x1, R7 ;  /* 0x0000000105057824 */ /* 0x000fe400078e0207 */
[C---:B------:R-:W-:Y:S02]  /*03a0*/  IMAD R9, R0.reuse, UR5, R9 ;  /* 0x0000000500097c24 */ /* 0x040fe4000f8e0209 */
[----:B------:R-:W-:Y:S01]  /*03b0*/  IMAD.WIDE.U32 R4, R0, UR4, R4 ;  /* 0x0000000400047c25 */ /* 0x000fe2000f8e0004 */
[----:B------:R-:W-:-:S03]  /*03c0*/  ULDC.64 UR4, c[0x0][0x210] ;  /* 0x0000840000047ab9 */ /* 0x000fc60000000a00 */
[----:B------:R-:W-:Y:S01]  /*03d0*/  IMAD.IADD R5, R5, 0x1, R9 ;  /* 0x0000000105057824 */ /* 0x000fe200078e0209 */
[----:B------:R-:W-:-:S04]  /*03e0*/  LEA R74, P1, R4, UR4, 0x2 ;  /* 0x00000004044a7c11 */ /* 0x000fc8000f8210ff */
[----:B------:R-:W-:-:S05]  /*03f0*/  LEA.HI.X R75, R4, UR5, R5, 0x2, P1 ;  /* 0x00000005044b7c11 */ /* 0x000fca00088f1405 */
[----:B------:R-:W2:Y:S04]  /*0400*/  LDG.E.128 R4, desc[UR6][R74.64] ;  /* 0x000000064a047981 */ /* 0x000ea8000c1e1d00 */
[----:B------:R-:W3:Y:S04]  /*0410*/  LDG.E.128 R8, desc[UR6][R74.64+0x1000] ;  /* 0x001000064a087981 */ /* 0x000ee8000c1e1d00 */
[----:B------:R-:W4:Y:S04]  /*0420*/  LDG.E.128 R12, desc[UR6][R74.64+0x2000] ;  /* 0x002000064a0c7981 */ /* 0x000f28000c1e1d00 */
[----:B------:R-:W5:Y:S04]  /*0430*/  LDG.E.128 R16, desc[UR6][R74.64+0x3000] ;  /* 0x003000064a107981 */ /* 0x000f68000c1e1d00 */
        /* <DEDUP_REMOVED lines=10> */
[----:B------:R0:W5:Y:S01]  /*04e0*/  LDG.E.128 R60, desc[UR6][R74.64+0xe000] ;  /* 0x00e000064a3c7981 */ /* 0x000162000c1e1d00 */
[----:B------:R-:W1:Y:S01]  /*04f0*/  S2UR UR5, SR_CgaCtaId ;  /* 0x00000000000579c3 */ /* 0x000e620000008800 */
[----:B------:R-:W-:Y:S01]  /*0500*/  UMOV UR4, 0x400 ;  /* 0x0000040000047882 */ /* 0x000fe20000000000 */
[CC--:B------:R-:W-:Y:S01]  /*0510*/  LEA.HI R70, R67.reuse, R3.reuse, RZ, 0x2 ;  /* 0x0000000343467211 */ /* 0x0c0fe200078f10ff */
[----:B------:R-:W-:Y:S01]  /*0520*/  @P0 IMAD.MOV.U32 R76, RZ, RZ, R69 ;  /* 0x000000ffff4c0224 */ /* 0x000fe200078e0045 */
[----:B------:R-:W-:Y:S01]  /*0530*/  LEA.HI R71, R67, R3, RZ, 0x3 ;  /* 0x0000000343477211 */ /* 0x000fe200078f18ff */
[----:B------:R-:W-:Y:S01]  /*0540*/  BSSY B0, `(.L_x_61) ;  /* 0x0000178000007945 */ /* 0x000fe20003800000 */
[----:B------:R-:W-:-:S02]  /*0550*/  SHF.R.S32.HI R72, RZ, 0x2, R70 ;  /* 0x00000002ff487819 */ /* 0x000fc40000011446 */
[----:B------:R-:W-:Y:S02]  /*0560*/  SHF.R.S32.HI R68, RZ, 0x1f, R70 ;  /* 0x0000001fff447819 */ /* 0x000fe40000011446 */
[----:B------:R-:W-:Y:S02]  /*0570*/  @P0 SHF.R.S32.HI R77, RZ, 0x1f, R69 ;  /* 0x0000001fff4d0819 */ /* 0x000fe40000011445 */
[----:B------:R-:W-:Y:S02]  /*0580*/  SHF.R.S32.HI R73, RZ, 0x3, R71 ;  /* 0x00000003ff497819 */ /* 0x000fe40000011447 */
[----:B0-----:R-:W-:Y:S02]  /*0590*/  LEA.HI R74, R67, R3, RZ, 0x7 ;  /* 0x00000003434a7211 */ /* 0x001fe400078f38ff */
[----:B------:R-:W-:Y:S02]  /*05a0*/  LEA.HI R69, R68, R72, RZ, 0x3 ;  /* 0x0000004844457211 */ /* 0x000fe400078f18ff */
[----:B------:R-:W-:-:S02]  /*05b0*/  IADD3 R68, P0, R73, R76, RZ ;  /* 0x0000004c49447210 */ /* 0x000fc40007f1e0ff */
[----:B------:R-:W-:Y:S02]  /*05c0*/  LOP3.LUT R74, R74, 0xffffff80, RZ, 0xc0, !PT ;  /* 0xffffff804a4a7812 */ /* 0x000fe400078ec0ff */
[----:B------:R-:W-:Y:S01]  /*05d0*/  LOP3.LUT R76, R69, 0xfffffff8, RZ, 0xc0, !PT ;  /* 0xfffffff8454c7812 */ /* 0x000fe200078ec0ff */
[----:B-1----:R-:W-:Y:S01]  /*05e0*/  ULEA UR4, UR5, UR4, 0x18 ;  /* 0x0000000405047291 */ /* 0x002fe2000f8ec03f */
[----:B------:R-:W-:Y:S02]  /*05f0*/  LOP3.LUT R70, R70, 0xfffffffc, RZ, 0xc0, !PT ;  /* 0xfffffffc46467812 */ /* 0x000fe400078ec0ff */
[----:B------:R-:W-:Y:S01]  /*0600*/  IADD3 R74, R74, R72, -R76 ;  /* 0x000000484a4a7210 */ /* 0x000fe20007ffe84c */
[----:B------:R-:W-:Y:S01]  /*0610*/  UIADD3 UR5, UR4, 0xf000, URZ ;  /* 0x0000f00004057890 */ /* 0x000fe2000fffe03f */
[----:B------:R-:W-:Y:S01]  /*0620*/  LEA.HI R72, R67, R3, RZ, 0x5 ;  /* 0x0000000343487211 */ /* 0x000fe200078f28ff */
[C---:B------:R-:W-:Y:S01]  /*0630*/  IMAD.IADD R70, R3.reuse, 0x1, -R70 ;  /* 0x0000000103467824 */ /* 0x040fe200078e0a46 */
[----:B------:R-:W-:-:S02]  /*0640*/  LEA R75, R3, UR4, 0x4 ;  /* 0x00000004034b7c11 */ /* 0x000fc4000f8e20ff */
[----:B------:R-:W-:Y:S02]  /*0650*/  LEA.HI R67, R67, R3, RZ, 0x6 ;  /* 0x0000000343437211 */ /* 0x000fe400078f30ff */
[----:B------:R-:W-:Y:S02]  /*0660*/  VIMNMX R64, R64, 0x50, PT ;  /* 0x0000005040407848 */ /* 0x000fe40003fe0100 */
[----:B------:R-:W-:Y:S01]  /*0670*/  LEA.HI.X.SX32 R69, R73, R77, 0x1, P0 ;  /* 0x0000004d49457211 */ /* 0x000fe200000f0eff */
[----:B------:R-:W-:Y:S01]  /*0680*/  IMAD.SHL.U32 R67, R67, 0x2, RZ ;  /* 0x0000000243437824 */ /* 0x000fe200078e00ff */
[----:B------:R-:W-:Y:S02]  /*0690*/  ISETP.GE.AND P4, PT, R73, R64, PT ;  /* 0x000000404900720c */ /* 0x000fe40003f86270 */
[----:B------:R-:W-:Y:S01]  /*06a0*/  ISETP.GT.AND P3, PT, R3, 0x27f, PT ;  /* 0x0000027f0300780c */ /* 0x000fe20003f64270 */
[----:B------:R-:W-:Y:S01]  /*06b0*/  IMAD.WIDE R68, R65, 0x50, R68 ;  /* 0x0000005041447825 */ /* 0x000fe200078e0244 */
[----:B------:R-:W-:Y:S01]  /*06c0*/  LOP3.LUT R67, R67, 0xffffff80, RZ, 0xc0, !PT ;  /* 0xffffff8043437812 */ /* 0x000fe200078ec0ff */
[----:B--2---:R0:W-:Y:S04]  /*06d0*/  STS.128 [R75], R4 ;  /* 0x000000044b007388 */ /* 0x0041e80000000c00 */
[----:B---3--:R1:W-:Y:S04]  /*06e0*/  STS.128 [R75+0x1000], R8 ;  /* 0x001000084b007388 */ /* 0x0083e80000000c00 */
[----:B----4-:R2:W-:Y:S04]  /*06f0*/  STS.128 [R75+0x2000], R12 ;  /* 0x0020000c4b007388 */ /* 0x0105e80000000c00 */
[----:B-----5:R-:W-:Y:S04]  /*0700*/  STS.128 [R75+0x3000], R16 ;  /* 0x003000104b007388 */ /* 0x020fe80000000c00 */
[----:B------:R-:W-:Y:S01]  /*0710*/  STS.128 [R75+0x4000], R20 ;  /* 0x004000144b007388 */ /* 0x000fe20000000c00 */
[----:B0-----:R-:W-:-:S03]  /*0720*/  SHF.R.S32.HI R4, RZ, 0x1f, R72 ;  /* 0x0000001fff047819 */ /* 0x001fc60000011448 */
[----:B------:R-:W-:Y:S01]  /*0730*/  STS.128 [R75+0x5000], R24 ;  /* 0x005000184b007388 */ /* 0x000fe20000000c00 */
[----:B-1----:R-:W-:Y:S02]  /*0740*/  SHF.R.S32.HI R9, RZ, 0x5, R72 ;  /* 0x00000005ff097819 */ /* 0x002fe40000011448 */
[----:B------:R-:W-:Y:S01]  /*0750*/  SHF.R.S32.HI R8, RZ, 0x1f, R71 ;  /* 0x0000001fff087819 */ /* 0x000fe20000011447 */
[----:B------:R-:W-:Y:S01]  /*0760*/  STS.128 [R75+0x6000], R28 ;  /* 0x0060001c4b007388 */ /* 0x000fe20000000c00 */
[----:B------:R-:W-:Y:S02]  /*0770*/  LEA.HI R4, R4, R9, RZ, 0x2 ;  /* 0x0000000904047211 */ /* 0x000fe400078f10ff */
[----:B------:R-:W-:Y:S01]  /*0780*/  LEA.HI R8, R8, R73, RZ, 0x2 ;  /* 0x0000004908087211 */ /* 0x000fe200078f10ff */
[----:B------:R-:W-:Y:S01]  /*0790*/  STS.128 [R75+0x7000], R32 ;  /* 0x007000204b007388 */ /* 0x000fe20000000c00 */
[----:B------:R-:W-:Y:S02]  /*07a0*/  LOP3.LUT R6, R4, 0xfffffffc, RZ, 0xc0, !PT ;  /* 0xfffffffc04067812 */ /* 0x000fe400078ec0ff */
[----:B------:R-:W-:Y:S01]  /*07b0*/  LOP3.LUT R8, R8, 0xffffffc, RZ, 0xc0, !PT ;  /* 0x0ffffffc08087812 */ /* 0x000fe200078ec0ff */
[----:B------:R-:W-:Y:S01]  /*07c0*/  STS.128 [R75+0x8000], R36 ;  /* 0x008000244b007388 */ /* 0x000fe20000000c00 */
[----:B------:R-:W-:Y:S01]  /*07d0*/  LEA.HI R4, R70, R70, RZ, 0x1 ;  /* 0x0000004646047211 */ /* 0x000fe200078f08ff */
[----:B------:R-:W-:-:S02]  /*07e0*/  IMAD.IADD R11, R9, 0x1, -R6 ;  /* 0x00000001090b7824 */ /* 0x000fc400078e0a06 */
[----:B------:R-:W-:Y:S01]  /*07f0*/  STS.128 [R75+0x9000], R40 ;  /* 0x009000284b007388 */ /* 0x000fe20000000c00 */
[----:B------:R-:W-:Y:S01]  /*0800*/  IMAD.IADD R8, R73, 0x1, -R8 ;  /* 0x0000000149087824 */ /* 0x000fe200078e0a08 */
[----:B------:R-:W-:Y:S01]  /*0810*/  LOP3.LUT R7, R4, 0x3fffffe, RZ, 0xc0, !PT ;  /* 0x03fffffe04077812 */ /* 0x000fe200078ec0ff */
[----:B------:R-:W-:Y:S01]  /*0820*/  IMAD R74, R11, 0x500, R74 ;  /* 0x000005000b4a7824 */ /* 0x000fe200078e024a */
[----:B------:R-:W-:Y:S01]  /*0830*/  STS.128 [R75+0xa000], R44 ;  /* 0x00a0002c4b007388 */ /* 0x000fe20000000c00 */
[C---:B------:R-:W-:Y:S02]  /*0840*/  VIADD R11, R73.reuse, 0x20 ;  /* 0x00000020490b7836 */ /* 0x040fe40000000000 */
[----:B------:R-:W-:Y:S01]  /*0850*/  VIADD R73, R73, 0x40 ;  /* 0x0000004049497836 */ /* 0x000fe20000000000 */
[----:B------:R-:W-:Y:S01]  /*0860*/  STS.128 [R75+0xb000], R48 ;  /* 0x00b000304b007388 */ /* 0x000fe20000000c00 */
[----:B------:R-:W-:Y:S01]  /*0870*/  IMAD R10, R8, 0x10, R67 ;  /* 0x00000010080a7824 */ /* 0x000fe200078e0243 */
[-C--:B------:R-:W-:Y:S01]  /*0880*/  ISETP.GE.AND P0, PT, R11, R64.reuse, PT ;  /* 0x000000400b00720c */ /* 0x080fe20003f06270 */
[----:B------:R-:W-:Y:S01]  /*0890*/  IMAD.IADD R7, R70, 0x1, -R7 ;  /* 0x0000000146077824 */ /* 0x000fe200078e0a07 */
[----:B------:R-:W-:Y:S01]  /*08a0*/  STS.128 [R75+0xc000], R52 ;  /* 0x00c000344b007388 */ /* 0x000fe20000000c00 */
[----:B------:R-:W-:Y:S01]  /*08b0*/  ISETP.GE.AND P1, PT, R73, R64, PT ;  /* 0x000000404900720c */ /* 0x000fe20003f26270 */
[----:B------:R-:W-:-:S02]  /*08c0*/  IMAD.SHL.U32 R4, R4, 0x20, RZ ;  /* 0x0000002004047824 */ /* 0x000fc400078e00ff */
[----:B------:R-:W-:Y:S01]  /*08d0*/  STS.128 [R75+0xd000], R56 ;  /* 0x00d000384b007388 */ /* 0x000fe20000000c00 */
[----:B------:R-:W-:Y:S02]  /*08e0*/  IMAD R74, R7, 0x20, R74 ;  /* 0x00000020074a7824 */ /* 0x000fe400078e024a */
[C---:B------:R-:W-:Y:S01]  /*08f0*/  LOP3.LUT R7, R4.reuse, 0x40, RZ, 0xc0, !PT ;  /* 0x0000004004077812 */ /* 0x040fe200078ec0ff */
[----:B------:R-:W-:Y:S01]  /*0900*/  STS.128 [R75+0xe000], R60 ;  /* 0x00e0003c4b007388 */ /* 0x000fe20000000c00 */
[----:B------:R-:W-:Y:S01]  /*0910*/  BAR.SYNC.DEFER_BLOCKING 0x0 ;  /* 0x0000000000007b1d */ /* 0x000fe20000010000 */
[----:B------:R-:W-:Y:S01]  /*0920*/  LOP3.LUT P2, RZ, R4, 0x40, RZ, 0xc0, !PT ;  /* 0x0000004004ff7812 */ /* 0x000fe2000784c0ff */
[----:B------:R-:W-:Y:S01]  /*0930*/  IMAD.SHL.U32 R9, R9, 0x40, RZ ;  /* 0x0000004009097824 */ /* 0x000fe200078e00ff */
[----:B------:R-:W-:Y:S02]  /*0940*/  LOP3.LUT R4, R71, 0xfffffff8, RZ, 0xc0, !PT ;  /* 0xfffffff847047812 */ /* 0x000fe400078ec0ff */
[----:B------:R-:W-:-:S02]  /*0950*/  LEA.HI R7, R7, R7, RZ, 0x1d ;  /* 0x0000000707077211 */ /* 0x000fc400078fe8ff */
[----:B------:R-:W-:Y:S01]  /*0960*/  LOP3.LUT R9, R9, 0x40, RZ, 0xc0, !PT ;  /* 0x0000004009097812 */ /* 0x000fe200078ec0ff */
[----:B------:R-:W-:Y:S02]  /*0970*/  IMAD.IADD R4, R3, 0x1, -R4 ;  /* 0x0000000103047824 */ /* 0x000fe400078e0a04 */
[----:B------:R-:W-:-:S03]  /*0980*/  IMAD.IADD R74, R7, 0x1, R74 ;  /* 0x00000001074a7824 */ /* 0x000fc600078e024a */
[C---:B------:R-:W-:Y:S01]  /*0990*/  LEA.HI R7, R4.reuse, R4, RZ, 0x1 ;  /* 0x0000000404077211 */ /* 0x040fe200078f08ff */
[----:B------:R-:W-:Y:S01]  /*09a0*/  IMAD.SHL.U32 R4, R4, 0x8, RZ ;  /* 0x0000000804047824 */ /* 0x000fe200078e00ff */
[----:B--2---:R-:W-:Y:S02]  /*09b0*/  LEA R12, R74, UR5, 0x1 ;  /* 0x000000054a0c7c11 */ /* 0x004fe4000f8e08ff */
[----:B------:R-:W-:Y:S02]  /*09c0*/  SHF.R.S32.HI R7, RZ, 0x1, R7 ;  /* 0x00000001ff077819 */ /* 0x000fe40000011407 */
[----:B------:R-:W-:Y:S02]  /*09d0*/  LOP3.LUT R8, R9, 0x8, R4, 0xf8, !PT ;  /* 0x0000000809087812 */ /* 0x000fe400078ef804 */
[----:B------:R-:W-:Y:S01]  /*09e0*/  SHF.R.U32.HI R9, RZ, 0x3, R9 ;  /* 0x00000003ff097819 */ /* 0x000fe20000011609 */
[----:B------:R-:W-:Y:S01]  /*09f0*/  IMAD R10, R7, 0x500, R10 ;  /* 0x00000500070a7824 */ /* 0x000fe200078e020a */
[----:B------:R-:W0:Y:S02]  /*0a00*/  LDS R60, [R66+UR4+0x2000] ;  /* 0x00200004423c7984 */ /* 0x000e240008000800 */
[----:B------:R-:W-:Y:S01]  /*0a10*/  LOP3.LUT R11, R8, R9, RZ, 0x3c, !PT ;  /* 0x00000009080b7212 */ /* 0x000fe200078e3cff */
[C---:B------:R-:W-:Y:S01]  /*0a20*/  VIADD R7, R12.reuse, 0x10 ;  /* 0x000000100c077836 */ /* 0x040fe20000000000 */
[----:B------:R-:W1:Y:S01]  /*0a30*/  LDS R59, [R66+UR4+0x2400] ;  /* 0x00240004423b7984 */ /* 0x000e620008000800 */
[----:B------:R-:W-:Y:S01]  /*0a40*/  @P2 VIADD R7, R12, 0xfffffff0 ;  /* 0xfffffff00c072836 */ /* 0x000fe20000000000 */
[----:B------:R-:W-:-:S02]  /*0a50*/  ISETP.GT.AND P2, PT, R3, 0x17f, PT ;  /* 0x0000017f0300780c */ /* 0x000fc40003f44270 */
[----:B------:R-:W2:Y:S04]  /*0a60*/  LDS R5, [R66+UR4] ;  /* 0x0000000442057984 */ /* 0x000ea80008000800 */
[----:B------:R-:W3:Y:S04]  /*0a70*/  LDS R6, [R66+UR4+0x400] ;  /* 0x0004000442067984 */ /* 0x000ee80008000800 */
[----:B------:R-:W4:Y:S04]  /*0a80*/  LDS R58, [R66+UR4+0x2800] ;  /* 0x00280004423a7984 */ /* 0x000f280008000800 */
[----:B------:R-:W5:Y:S04]  /*0a90*/  LDS R56, [R66+UR4+0x2c00] ;  /* 0x002c000442387984 */ /* 0x000f680008000800 */
[----:B------:R-:W5:Y:S04]  /*0aa0*/  LDS R57, [R66+UR4+0x800] ;  /* 0x0008000442397984 */ /* 0x000f680008000800 */
[----:B------:R-:W5:Y:S04]  /*0ab0*/  LDS R64, [R66+UR4+0xc00] ;  /* 0x000c000442407984 */ /* 0x000f680008000800 */
[----:B------:R-:W5:Y:S04]  /*0ac0*/  LDS R65, [R66+UR4+0x1000] ;  /* 0x0010000442417984 */ /* 0x000f680008000800 */
[----:B------:R-:W5:Y:S04]  /*0ad0*/  LDS R67, [R66+UR4+0x1400] ;  /* 0x0014000442437984 */ /* 0x000f680008000800 */
[----:B------:R-:W5:Y:S01]  /*0ae0*/  LDS R62, [R66+UR4+0x1800] ;  /* 0x00180004423e7984 */ /* 0x000f620008000800 */
[----:B0-----:R-:W-:-:S03]  /*0af0*/  FMUL.FTZ R60, R60, UR10 ;  /* 0x0000000a3c3c7c20 */ /* 0x001fc60008410000 */
[----:B------:R-:W0:Y:S01]  /*0b00*/  LDS R61, [R66+UR4+0x1c00] ;  /* 0x001c0004423d7984 */ /* 0x000e220008000800 */
[----:B-1----:R-:W-:-:S03]  /*0b10*/  FMUL.FTZ R59, R59, UR10 ;  /* 0x0000000a3b3b7c20 */ /* 0x002fc60008410000 */
[----:B------:R-:W1:Y:S01]  /*0b20*/  LDS R52, [R66+UR4+0x3000] ;  /* 0x0030000442347984 */ /* 0x000e620008000800 */
[----:B--2---:R-:W-:Y:S01]  /*0b30*/  FMUL.FTZ R8, R5, UR10 ;  /* 0x0000000a05087c20 */ /* 0x004fe20008410000 */
[----:B------:R-:W-:Y:S02]  /*0b40*/  F2FP.BF16.F32.PACK_AB R60, R59, R60 ;  /* 0x0000003c3b3c723e */ /* 0x000fe400000010ff */
[----:B------:R-:W2:Y:S01]  /*0b50*/  LDS R54, [R66+UR4+0x3400] ;  /* 0x0034000442367984 */ /* 0x000ea20008000800 */
[----:B---3--:R-:W-:Y:S01]  /*0b60*/  FMUL.FTZ R9, R6, UR10 ;  /* 0x0000000a06097c20 */ /* 0x008fe20008410000 */
[----:B------:R-:W-:Y:S01]  /*0b70*/  IMAD.IADD R6, R10, 0x1, R11 ;  /* 0x000000010a067824 */ /* 0x000fe200078e020b */
[----:B------:R-:W-:Y:S01]  /*0b80*/  LEA R10, R74, UR4, 0x1 ;  /* 0x000000044a0a7c11 */ /* 0x000fe2000f8e08ff */
[----:B------:R-:W3:Y:S01]  /*0b90*/  LDS R55, [R66+UR4+0x3800] ;  /* 0x0038000442377984 */ /* 0x000ee20008000800 */
[----:B----4-:R-:W-:Y:S01]  /*0ba0*/  FMUL.FTZ R58, R58, UR10 ;  /* 0x0000000a3a3a7c20 */ /* 0x010fe20008410000 */
[----:B------:R-:W-:-:S02]  /*0bb0*/  F2FP.BF16.F32.PACK_AB R70, R9, R8 ;  /* 0x000000080946723e */ /* 0x000fc400000010ff */
[----:B------:R-:W4:Y:S01]  /*0bc0*/  LDS R48, [R66+UR4+0x3c00] ;  /* 0x003c000442307984 */ /* 0x000f220008000800 */
[----:B-----5:R-:W-:Y:S01]  /*0bd0*/  FMUL.FTZ R59, R56, UR10 ;  /* 0x0000000a383b7c20 */ /* 0x020fe20008410000 */
[C---:B------:R-:W-:Y:S02]  /*0be0*/  PRMT R71, R70.reuse, 0x7610, R71 ;  /* 0x0000761046477816 */ /* 0x040fe40000000047 */
[----:B------:R-:W5:Y:S01]  /*0bf0*/  LDS R47, [R66+UR4+0x4000] ;  /* 0x00400004422f7984 */ /* 0x000f620008000800 */
[----:B------:R-:W-:Y:S01]  /*0c00*/  FMUL.FTZ R63, R57, UR10 ;  /* 0x0000000a393f7c20 */ /* 0x000fe20008410000 */
[----:B------:R-:W-:Y:S02]  /*0c10*/  PRMT R72, R70, 0x7632, R72 ;  /* 0x0000763246487816 */ /* 0x000fe40000000048 */
[----:B------:R-:W5:Y:S01]  /*0c20*/  LDS R51, [R66+UR4+0x4400] ;  /* 0x0044000442337984 */ /* 0x000f620008000800 */
[----:B------:R-:W-:Y:S01]  /*0c30*/  FMUL.FTZ R64, R64, UR10 ;  /* 0x0000000a40407c20 */ /* 0x000fe20008410000 */
[----:B------:R-:W-:-:S02]  /*0c40*/  F2FP.BF16.F32.PACK_AB R58, R59, R58 ;  /* 0x0000003a3b3a723e */ /* 0x000fc400000010ff */
[----:B------:R-:W5:Y:S01]  /*0c50*/  LDS R53, [R66+UR4+0x4800] ;  /* 0x0048000442357984 */ /* 0x000f620008000800 */
[----:B------:R-:W-:Y:S01]  /*0c60*/  FMUL.FTZ R65, R65, UR10 ;  /* 0x0000000a41417c20 */ /* 0x000fe20008410000 */
[----:B------:R-:W-:Y:S02]  /*0c70*/  F2FP.BF16.F32.PACK_AB R63, R64, R63 ;  /* 0x0000003f403f723e */ /* 0x000fe400000010ff */
[----:B------:R-:W5:Y:S01]  /*0c80*/  LDS R45, [R66+UR4+0x4c00] ;  /* 0x004c0004422d7984 */ /* 0x000f620008000800 */
[----:B------:R-:W-:Y:S01]  /*0c90*/  FMUL.FTZ R70, R67, UR10 ;  /* 0x0000000a43467c20 */ /* 0x000fe20008410000 */
[----:B------:R-:W-:Y:S02]  /*0ca0*/  PRMT R64, R63, 0x7632, R64 ;  /* 0x000076323f407816 */ /* 0x000fe40000000040 */
[----:B------:R-:W5:Y:S01]  /*0cb0*/  LDS R42, [R66+UR4+0x5800] ;  /* 0x00580004422a7984 */ /* 0x000f620008000800 */
[----:B------:R-:W-:Y:S01]  /*0cc0*/  FMUL.FTZ R62, R62, UR10 ;  /* 0x0000000a3e3e7c20 */ /* 0x000fe20008410000 */
[----:B------:R-:W-:-:S02]  /*0cd0*/  F2FP.BF16.F32.PACK_AB R65, R70, R65 ;  /* 0x000000414641723e */ /* 0x000fc400000010ff */
[----:B------:R-:W5:Y:S01]  /*0ce0*/  LDS R44, [R66+UR4+0x5c00] ;  /* 0x005c0004422c7984 */ /* 0x000f620008000800 */
[----:B0-----:R-:W-:Y:S01]  /*0cf0*/  FMUL.FTZ R61, R61, UR10 ;  /* 0x0000000a3d3d7c20 */ /* 0x001fe20008410000 */
[----:B------:R-:W-:Y:S02]  /*0d00*/  PRMT R56, R58, 0x7632, R56 ;  /* 0x000076323a387816 */ /* 0x000fe40000000038 */
[----:B------:R-:W-:Y:S01]  /*0d10*/  LDS R38, [R66+UR4+0x6400] ;  /* 0x0064000442267984 */ /* 0x000fe20008000800 */
[----:B-1----:R-:W-:Y:S01]  /*0d20*/  FMUL.FTZ R52, R52, UR10 ;  /* 0x0000000a34347c20 */ /* 0x002fe20008410000 */
[----:B------:R-:W-:Y:S02]  /*0d30*/  F2FP.BF16.F32.PACK_AB R61, R61, R62 ;  /* 0x0000003e3d3d723e */ /* 0x000fe400000010ff */
[----:B------:R-:W0:Y:S01]  /*0d40*/  LDS R37, [R66+UR4+0x6800] ;  /* 0x0068000442257984 */ /* 0x000e220008000800 */
[----:B--2---:R-:W-:Y:S01]  /*0d50*/  FMUL.FTZ R59, R54, UR10 ;  /* 0x0000000a363b7c20 */ /* 0x004fe20008410000 */
[----:B------:R-:W-:-:S02]  /*0d60*/  PRMT R62, R65, 0x7632, R62 ;  /* 0x00007632413e7816 */ /* 0x000fc4000000003e */
[----:B------:R-:W-:Y:S01]  /*0d70*/  LDS R41, [R66+UR4+0x6c00] ;  /* 0x006c000442297984 */ /* 0x000fe20008000800 */
[----:B---3--:R-:W-:Y:S01]  /*0d80*/  FMUL.FTZ R55, R55, UR10 ;  /* 0x0000000a37377c20 */ /* 0x008fe20008410000 */
[----:B------:R-:W-:Y:S02]  /*0d90*/  F2FP.BF16.F32.PACK_AB R52, R59, R52 ;  /* 0x000000343b34723e */ /* 0x000fe400000010ff */
[----:B------:R-:W1:Y:S01]  /*0da0*/  LDS R50, [R66+UR4+0x5000] ;  /* 0x0050000442327984 */ /* 0x000e620008000800 */
[----:B----4-:R-:W-:Y:S01]  /*0db0*/  FMUL.FTZ R48, R48, UR10 ;  /* 0x0000000a30307c20 */ /* 0x010fe20008410000 */
[----:B------:R-:W-:Y:S02]  /*0dc0*/  PRMT R59, R52, 0x7632, R59 ;  /* 0x00007632343b7816 */ /* 0x000fe4000000003b */
[----:B------:R-:W2:Y:S01]  /*0dd0*/  LDS R49, [R66+UR4+0x5400] ;  /* 0x0054000442317984 */ /* 0x000ea20008000800 */
[----:B-----5:R-:W-:Y:S01]  /*0de0*/  FMUL.FTZ R47, R47, UR10 ;  /* 0x0000000a2f2f7c20 */ /* 0x020fe20008410000 */
[----:B------:R-:W-:-:S02]  /*0df0*/  F2FP.BF16.F32.PACK_AB R55, R48, R55 ;  /* 0x000000373037723e */ /* 0x000fc400000010ff */
[----:B------:R-:W3:Y:S01]  /*0e00*/  LDS R46, [R66+UR4+0x6000] ;  /* 0x00600004422e7984 */ /* 0x000ee20008000800 */
[----:B------:R-:W-:Y:S01]  /*0e10*/  FMUL.FTZ R48, R51, UR10 ;  /* 0x0000000a33307c20 */ /* 0x000fe20008410000 */
[----:B------:R-:W-:Y:S02]  /*0e20*/  PRMT R51, R52, 0x7610, R51 ;  /* 0x0000761034337816 */ /* 0x000fe40000000033 */
[----:B------:R-:W4:Y:S01]  /*0e30*/  LDS R43, [R66+UR4+0x7000] ;  /* 0x00700004422b7984 */ /* 0x000f220008000800 */
[----:B------:R-:W-:Y:S01]  /*0e40*/  PRMT R54, R60, 0x7632, R54 ;  /* 0x000076323c367816 */ /* 0x000fe20000000036 */
[----:B------:R-:W-:Y:S01]  /*0e50*/  FMUL.FTZ R53, R53, UR10 ;  /* 0x0000000a35357c20 */ /* 0x000fe20008410000 */
[----:B------:R-:W-:Y:S01]  /*0e60*/  F2FP.BF16.F32.PACK_AB R47, R48, R47 ;  /* 0x0000002f302f723e */ /* 0x000fe200000010ff */
[----:B------:R-:W-:Y:S01]  /*0e70*/  LDS R35, [R66+UR4+0x7400] ;  /* 0x0074000442237984 */ /* 0x000fe20008000800 */
[----:B------:R-:W-:Y:S01]  /*0e80*/  FMUL.FTZ R52, R45, UR10 ;  /* 0x0000000a2d347c20 */ /* 0x000fe20008410000 */
[----:B------:R-:W-:-:S02]  /*0e90*/  PRMT R48, R55, 0x7632, R48 ;  /* 0x0000763237307816 */ /* 0x000fc40000000030 */
[----:B------:R-:W5:Y:S01]  /*0ea0*/  LDS R32, [R66+UR4+0x8000] ;  /* 0x0080000442207984 */ /* 0x000f620008000800 */
[----:B------:R-:W-:Y:S01]  /*0eb0*/  FMUL.FTZ R42, R42, UR10 ;  /* 0x0000000a2a2a7c20 */ /* 0x000fe20008410000 */
[----:B------:R-:W-:Y:S02]  /*0ec0*/  F2FP.BF16.F32.PACK_AB R52, R52, R53 ;  /* 0x000000353434723e */ /* 0x000fe400000010ff */
[----:B------:R-:W-:Y:S01]  /*0ed0*/  LDS R34, [R66+UR4+0x8400] ;  /* 0x0084000442227984 */ /* 0x000fe20008000800 */
[----:B------:R-:W-:Y:S01]  /*0ee0*/  FMUL.FTZ R45, R44, UR10 ;  /* 0x0000000a2c2d7c20 */ /* 0x000fe20008410000 */
[----:B------:R-:W-:Y:S02]  /*0ef0*/  PRMT R53, R47, 0x7610, R53 ;  /* 0x000076102f357816 */ /* 0x000fe40000000035 */
[----:B------:R-:W-:Y:S01]  /*0f00*/  LDS R28, [R66+UR4+0x8c00] ;  /* 0x008c0004421c7984 */ /* 0x000fe20008000800 */
[----:B------:R-:W-:Y:S02]  /*0f10*/  PRMT R44, R52, 0x7632, R44 ;  /* 0x00007632342c7816 */ /* 0x000fe4000000002c */
[----:B------:R-:W-:Y:S01]  /*0f20*/  F2FP.BF16.F32.PACK_AB R42, R45, R42 ;  /* 0x0000002a2d2a723e */ /* 0x000fe200000010ff */
[----:B------:R-:W5:Y:S01]  /*0f30*/  LDS R27, [R66+UR4+0x9000] ;  /* 0x00900004421b7984 */ /* 0x000f620008000800 */
[----:B0-----:R-:W-:Y:S01]  /*0f40*/  FMUL.FTZ R37, R37, UR10 ;  /* 0x0000000a25257c20 */ /* 0x001fe20008410000 */
[----:B------:R-:W-:-:S02]  /*0f50*/  LEA R6, R6, UR5, 0x1 ;  /* 0x0000000506067c11 */ /* 0x000fc4000f8e08ff */
[----:B------:R-:W-:Y:S01]  /*0f60*/  LDS R31, [R66+UR4+0x9400] ;  /* 0x00940004421f7984 */ /* 0x000fe20008000800 */
[----:B------:R-:W-:-:S03]  /*0f70*/  PRMT R45, R42, 0x7632, R45 ;  /* 0x000076322a2d7816 */ /* 0x000fc6000000002d */
[----:B------:R-:W0:Y:S01]  /*0f80*/  LDS R40, [R66+UR4+0x7800] ;  /* 0x0078000442287984 */ /* 0x000e220008000800 */
[----:B-1----:R-:W-:-:S03]  /*0f90*/  FMUL.FTZ R50, R50, UR10 ;  /* 0x0000000a32327c20 */ /* 0x002fc60008410000 */
[----:B------:R-:W1:Y:S01]  /*0fa0*/  LDS R39, [R66+UR4+0x7c00] ;  /* 0x007c000442277984 */ /* 0x000e620008000800 */
[----:B--2---:R-:W-:-:S03]  /*0fb0*/  FMUL.FTZ R49, R49, UR10 ;  /* 0x0000000a31317c20 */ /* 0x004fc60008410000 */
[----:B------:R-:W2:Y:S01]  /*0fc0*/  LDS R33, [R66+UR4+0x9800] ;  /* 0x0098000442217984 */ /* 0x000ea20008000800 */
[----:B---3--:R-:W-:Y:S01]  /*0fd0*/  FMUL.FTZ R46, R46, UR10 ;  /* 0x0000000a2e2e7c20 */ /* 0x008fe20008410000 */
[----:B------:R-:W-:Y:S02]  /*0fe0*/  F2FP.BF16.F32.PACK_AB R49, R49, R50 ;  /* 0x000000323131723e */ /* 0x000fe400000010ff */
[----:B------:R-:W-:Y:S01]  /*0ff0*/  LDS R25, [R66+UR4+0x9c00] ;  /* 0x009c000442197984 */ /* 0x000fe20008000800 */
[----:B----4-:R-:W-:Y:S01]  /*1000*/  FMUL.FTZ R43, R43, UR10 ;  /* 0x0000000a2b2b7c20 */ /* 0x010fe20008410000 */
[----:B------:R-:W-:Y:S02]  /*1010*/  PRMT R50, R49, 0x7632, R50 ;  /* 0x0000763231327816 */ /* 0x000fe40000000032 */
[----:B------:R-:W3:Y:S04]  /*1020*/  LDS R36, [R66+UR4+0x8800] ;  /* 0x0088000442247984 */ /* 0x000ee80008000800 */
[----:B------:R-:W4:Y:S01]  /*1030*/  LDS R30, [R66+UR4+0xa000] ;  /* 0x00a00004421e7984 */ /* 0x000f220008000800 */
[----:B-----5:R-:W-:-:S03]  /*1040*/  FMUL.FTZ R32, R32, UR10 ;  /* 0x0000000a20207c20 */ /* 0x020fc60008410000 */
[----:B------:R-:W5:Y:S04]  /*1050*/  LDS R29, [R66+UR4+0xa400] ;  /* 0x00a40004421d7984 */ /* 0x000f680008000800 */
[----:B------:R-:W5:Y:S04]  /*1060*/  LDS R22, [R66+UR4+0xa800] ;  /* 0x00a8000442167984 */ /* 0x000f680008000800 */
[----:B------:R-:W-:Y:S01]  /*1070*/  LDS R24, [R66+UR4+0xac00] ;  /* 0x00ac000442187984 */ /* 0x000fe20008000800 */
[----:B------:R-:W-:-:S03]  /*1080*/  FMUL.FTZ R27, R27, UR10 ;  /* 0x0000000a1b1b7c20 */ /* 0x000fc60008410000 */
[----:B------:R-:W5:Y:S04]  /*1090*/  LDS R26, [R66+UR4+0xb000] ;  /* 0x00b00004421a7984 */ /* 0x000f680008000800 */
[----:B------:R-:W-:Y:S01]  /*10a0*/  LDS R18, [R66+UR4+0xb400] ;  /* 0x00b4000442127984 */ /* 0x000fe20008000800 */
[----:B0-----:R-:W-:-:S03]  /*10b0*/  FMUL.FTZ R40, R40, UR10 ;  /* 0x0000000a28287c20 */ /* 0x001fc60008410000 */
[----:B------:R-:W-:Y:S01]  /*10c0*/  LDS R21, [R66+UR4+0xbc00] ;  /* 0x00bc000442157984 */ /* 0x000fe20008000800 */
[----:B-1----:R-:W-:-:S03]  /*10d0*/  FMUL.FTZ R39, R39, UR10 ;  /* 0x0000000a27277c20 */ /* 0x002fc60008410000 */
[----:B------:R-:W-:Y:S01]  /*10e0*/  LDS R15, [R66+UR4+0xc400] ;  /* 0x00c40004420f7984 */ /* 0x000fe20008000800 */
[----:B--2---:R-:W-:Y:S01]  /*10f0*/  FMUL.FTZ R33, R33, UR10 ;  /* 0x0000000a21217c20 */ /* 0x004fe20008410000 */
[----:B------:R-:W-:Y:S02]  /*1100*/  F2FP.BF16.F32.PACK_AB R39, R39, R40 ;  /* 0x000000282727723e */ /* 0x000fe400000010ff */
[----:B------:R-:W0:Y:S02]  /*1110*/  LDS R17, [R66+UR4+0xb800] ;  /* 0x00b8000442117984 */ /* 0x000e240008000800 */
[----:B------:R-:W-:Y:S02]  /*1120*/  PRMT R40, R39, 0x7632, R40 ;  /* 0x0000763227287816 */ /* 0x000fe40000000028 */
[----:B------:R-:W1:Y:S01]  /*1130*/  LDS R23, [R66+UR4+0xc000] ;  /* 0x00c0000442177984 */ /* 0x000e620008000800 */
[----:B---3--:R-:W-:-:S03]  /*1140*/  FMUL.FTZ R36, R36, UR10 ;  /* 0x0000000a24247c20 */ /* 0x008fc60008410000 */
[----:B------:R-:W2:Y:S01]  /*1150*/  LDS R20, [R66+UR4+0xc800] ;  /* 0x00c8000442147984 */ /* 0x000ea20008000800 */
[----:B----4-:R-:W-:-:S03]  /*1160*/  FMUL.FTZ R30, R30, UR10 ;  /* 0x0000000a1e1e7c20 */ /* 0x010fc60008410000 */
[----:B------:R-:W3:Y:S01]  /*1170*/  LDS R19, [R66+UR4+0xcc00] ;  /* 0x00cc000442137984 */ /* 0x000ee20008000800 */
[----:B-----5:R-:W-:-:S03]  /*1180*/  FMUL.FTZ R29, R29, UR10 ;  /* 0x0000000a1d1d7c20 */ /* 0x020fc60008410000 */
[----:B------:R-:W4:Y:S01]  /*1190*/  LDS R13, [R66+UR4+0xd000] ;  /* 0x00d00004420d7984 */ /* 0x000f220008000800 */
[----:B------:R-:W-:Y:S01]  /*11a0*/  FMUL.FTZ R22, R22, UR10 ;  /* 0x0000000a16167c20 */ /* 0x000fe20008410000 */
[----:B------:R-:W-:Y:S02]  /*11b0*/  F2FP.BF16.F32.PACK_AB R29, R29, R30 ;  /* 0x0000001e1d1d723e */ /* 0x000fe400000010ff */
[----:B------:R-:W5:Y:S02]  /*11c0*/  LDS R14, [R66+UR4+0xd400] ;  /* 0x00d40004420e7984 */ /* 0x000f640008000800 */
[----:B------:R-:W-:Y:S02]  /*11d0*/  PRMT R30, R29, 0x7632, R30 ;  /* 0x000076321d1e7816 */ /* 0x000fe4000000001e */
[----:B------:R-:W5:Y:S01]  /*11e0*/  LDS R16, [R66+UR4+0xd800] ;  /* 0x00d8000442107984 */ /* 0x000f620008000800 */
[----:B------:R-:W-:-:S03]  /*11f0*/  FMUL.FTZ R26, R26, UR10 ;  /* 0x0000000a1a1a7c20 */ /* 0x000fc60008410000 */
[----:B------:R-:W-:Y:S04]  /*1200*/  LDS R8, [R66+UR4+0xdc00] ;  /* 0x00dc000442087984 */ /* 0x000fe80008000800 */
[----:B------:R-:W5:Y:S04]  /*1210*/  LDS R11, [R66+UR4+0xe000] ;  /* 0x00e00004420b7984 */ /* 0x000f680008000800 */
[----:B------:R-:W5:Y:S04]  /*1220*/  LDS R12, [R66+UR4+0xe400] ;  /* 0x00e40004420c7984 */ /* 0x000f680008000800 */
[----:B------:R-:W5:Y:S01]  /*1230*/  LDS R9, [R66+UR4+0xe800] ;  /* 0x00e8000442097984 */ /* 0x000f620008000800 */
[----:B0-----:R-:W-:-:S03]  /*1240*/  FMUL.FTZ R17, R17, UR10 ;  /* 0x0000000a11117c20 */ /* 0x001fc60008410000 */
[----:B------:R0:W5:Y:S01]  /*1250*/  LDS R57, [R66+UR4+0xec00] ;  /* 0x00ec000442397984 */ /* 0x0001620008000800 */
[----:B-1----:R-:W-:-:S03]  /*1260*/  FMUL.FTZ R23, R23, UR10 ;  /* 0x0000000a17177c20 */ /* 0x002fc60008410000 */
[----:B------:R-:W-:Y:S01]  /*1270*/  STS.U16 [R10+0xf000], R71 ;  /* 0x00f000470a007388 */ /* 0x000fe20000000400 */
[----:B--2---:R-:W-:Y:S01]  /*1280*/  FMUL.FTZ R20, R20, UR10 ;  /* 0x0000000a14147c20 */ /* 0x004fe20008410000 */
[----:B0-----:R-:W-:Y:S02]  /*1290*/  PRMT R66, R61, 0x7632, R66 ;  /* 0x000076323d427816 */ /* 0x001fe40000000042 */
[----:B------:R-:W-:Y:S01]  /*12a0*/  STS.U16 [R10+0xf020], R72 ;  /* 0x00f020480a007388 */ /* 0x000fe20000000400 */
[----:B---3--:R-:W-:Y:S01]  /*12b0*/  FMUL.FTZ R19, R19, UR10 ;  /* 0x0000000a13137c20 */ /* 0x008fe20008410000 */
[----:B----4-:R-:W-:Y:S02]  /*12c0*/  FMUL.FTZ R13, R13, UR10 ;  /* 0x0000000a0d0d7c20 */ /* 0x010fe40008410000 */
[----:B------:R-:W-:Y:S02]  /*12d0*/  STS.U16 [R7], R63 ;  /* 0x0000003f07007388 */ /* 0x000fe40000000400 */
[----:B------:R-:W-:Y:S01]  /*12e0*/  F2FP.BF16.F32.PACK_AB R19, R19, R20 ;  /* 0x000000141313723e */ /* 0x000fe200000010ff */
[----:B-----5:R-:W-:Y:S01]  /*12f0*/  FMUL.FTZ R14, R14, UR10 ;  /* 0x0000000a0e0e7c20 */ /* 0x020fe20008410000 */
[----:B------:R-:W-:Y:S01]  /*1300*/  STS.U16 [R7+0x20], R64 ;  /* 0x0000204007007388 */ /* 0x000fe20000000400 */
[----:B------:R-:W-:-:S03]  /*1310*/  FMUL.FTZ R16, R16, UR10 ;  /* 0x0000000a10107c20 */ /* 0x000fc60008410000 */
[----:B------:R-:W-:Y:S01]  /*1320*/  STS.U16 [R10+0x11800], R65 ;  /* 0x011800410a007388 */ /* 0x000fe20000000400 */
[----:B------:R-:W-:-:S03]  /*1330*/  F2FP.BF16.F32.PACK_AB R13, R14, R13 ;  /* 0x0000000d0e0d723e */ /* 0x000fc600000010ff */
[----:B------:R-:W-:Y:S01]  /*1340*/  STS.U16 [R10+0x11820], R62 ;  /* 0x0118203e0a007388 */ /* 0x000fe20000000400 */
[----:B------:R-:W-:Y:S01]  /*1350*/  PRMT R14, R13, 0x7632, R14 ;  /* 0x000076320d0e7816 */ /* 0x000fe2000000000e */
[----:B------:R-:W-:Y:S02]  /*1360*/  FMUL.FTZ R11, R11, UR10 ;  /* 0x0000000a0b0b7c20 */ /* 0x000fe40008410000 */
[----:B------:R-:W-:Y:S01]  /*1370*/  STS.U16 [R7+0x2800], R61 ;  /* 0x0028003d07007388 */ /* 0x000fe20000000400 */
[----:B------:R-:W-:-:S03]  /*1380*/  FMUL.FTZ R12, R12, UR10 ;  /* 0x0000000a0c0c7c20 */ /* 0x000fc60008410000 */
[----:B------:R-:W-:Y:S01]  /*1390*/  STS.U16 [R7+0x2820], R66 ;  /* 0x0028204207007388 */ /* 0x000fe20000000400 */
[----:B------:R-:W-:-:S03]  /*13a0*/  FMUL.FTZ R9, R9, UR10 ;  /* 0x0000000a09097c20 */ /* 0x000fc60008410000 */
[----:B------:R0:W-:Y:S01]  /*13b0*/  STS.U16 [R10+0x14020], R54 ;  /* 0x014020360a007388 */ /* 0x0001e20000000400 */
[----:B------:R-:W-:-:S03]  /*13c0*/  F2FP.BF16.F32.PACK_AB R11, R12, R11 ;  /* 0x0000000b0c0b723e */ /* 0x000fc600000010ff */
[----:B------:R-:W-:Y:S01]  /*13d0*/  STS.U16 [R10+0x14000], R60 ;  /* 0x0140003c0a007388 */ /* 0x000fe20000000400 */
[----:B------:R-:W-:-:S03]  /*13e0*/  PRMT R12, R11, 0x7632, R12 ;  /* 0x000076320b0c7816 */ /* 0x000fc6000000000c */
[----:B------:R-:W-:Y:S01]  /*13f0*/  STS.U16 [R7+0x5000], R58 ;  /* 0x0050003a07007388 */ /* 0x000fe20000000400 */
[----:B0-----:R-:W-:Y:S01]  /*1400*/  PRMT R54, R47, 0x7632, R54 ;  /* 0x000076322f367816 */ /* 0x001fe20000000036 */
[----:B------:R-:W-:Y:S01]  /*1410*/  FMUL.FTZ R47, R38, UR10 ;  /* 0x0000000a262f7c20 */ /* 0x000fe20008410000 */
[----:B------:R-:W-:Y:S01]  /*1420*/  FMUL.FTZ R38, R41, UR10 ;  /* 0x0000000a29267c20 */ /* 0x000fe20008410000 */
[----:B------:R-:W-:Y:S01]  /*1430*/  PRMT R41, R42, 0x7610, R41 ;  /* 0x000076102a297816 */ /* 0x000fe20000000029 */
[----:B------:R-:W-:Y:S01]  /*1440*/  FMUL.FTZ R42, R35, UR10 ;  /* 0x0000000a232a7c20 */ /* 0x000fe20008410000 */
[----:B------:R-:W-:Y:S01]  /*1450*/  STS.U16 [R7+0x5020], R56 ;  /* 0x0050203807007388 */ /* 0x000fe20000000400 */
[----:B------:R-:W-:Y:S01]  /*1460*/  FMUL.FTZ R35, R34, UR10 ;  /* 0x0000000a22237c20 */ /* 0x000fe20008410000 */
[----:B------:R-:W-:Y:S02]  /*1470*/  F2FP.BF16.F32.PACK_AB R37, R38, R37 ;  /* 0x000000252625723e */ /* 0x000fe400000010ff */
[----:B------:R-:W-:Y:S01]  /*1480*/  STS.U16 [R10+0xf200], R51 ;  /* 0x00f200330a007388 */ /* 0x000fe20000000400 */
[----:B------:R-:W-:-:S02]  /*1490*/  F2FP.BF16.F32.PACK_AB R46, R47, R46 ;  /* 0x0000002e2f2e723e */ /* 0x000fc400000010ff */
[----:B------:R-:W-:Y:S01]  /*14a0*/  F2FP.BF16.F32.PACK_AB R42, R42, R43 ;  /* 0x0000002b2a2a723e */ /* 0x000fe200000010ff */
[----:B------:R-:W-:Y:S01]  /*14b0*/  STS.U16 [R10+0xf220], R59 ;  /* 0x00f2203b0a007388 */ /* 0x000fe20000000400 */
[----:B------:R-:W-:Y:S02]  /*14c0*/  PRMT R43, R37, 0x7610, R43 ;  /* 0x00007610252b7816 */ /* 0x000fe4000000002b */
[----:B------:R-:W-:Y:S01]  /*14d0*/  F2FP.BF16.F32.PACK_AB R32, R35, R32 ;  /* 0x000000202320723e */ /* 0x000fe200000010ff */
[----:B------:R-:W-:Y:S01]  /*14e0*/  STS.U16 [R7+0x200], R55 ;  /* 0x0002003707007388 */ /* 0x000fe20000000400 */
[----:B------:R-:W-:Y:S02]  /*14f0*/  PRMT R38, R46, 0x7632, R38 ;  /* 0x000076322e267816 */ /* 0x000fe40000000026 */
[----:B------:R-:W-:Y:S01]  /*1500*/  PRMT R35, R32, 0x7632, R35 ;  /* 0x0000763220237816 */ /* 0x000fe20000000023 */
[----:B------:R-:W-:Y:S01]  /*1510*/  STS.U16 [R7+0x220], R48 ;  /* 0x0002203007007388 */ /* 0x000fe20000000400 */
[----:B------:R-:W-:-:S03]  /*1520*/  PRMT R34, R42, 0x7632, R34 ;  /* 0x000076322a227816 */ /* 0x000fc60000000022 */
[----:B------:R-:W-:Y:S04]  /*1530*/  STS.U16 [R10+0x11a00], R53 ;  /* 0x011a00350a007388 */ /* 0x000fe80000000400 */
[----:B------:R-:W-:Y:S04]  /*1540*/  STS.U16 [R10+0x11a20], R54 ;  /* 0x011a20360a007388 */ /* 0x000fe80000000400 */
[----:B------:R0:W-:Y:S04]  /*1550*/  STS.U16 [R7+0x2a20], R44 ;  /* 0x002a202c07007388 */ /* 0x0001e80000000400 */
[----:B------:R-:W-:Y:S04]  /*1560*/  STS.U16 [R7+0x2a00], R52 ;  /* 0x002a003407007388 */ /* 0x000fe80000000400 */
        /* <DEDUP_REMOVED lines=8> */
[----:B------:R-:W-:-:S02]  /*15f0*/  F2FP.BF16.F32.PACK_AB R27, R28, R27 ;  /* 0x0000001b1c1b723e */ /* 0x000fc400000010ff */
[----:B------:R-:W-:Y:S01]  /*1600*/  STS.U16 [R7+0x5200], R41 ;  /* 0x0052002907007388 */ /* 0x000fe20000000400 */
[----:B------:R-:W-:Y:S02]  /*1610*/  F2FP.BF16.F32.PACK_AB R32, R32, R33 ;  /* 0x000000212020723e */ /* 0x000fe400000010ff */
[----:B------:R-:W-:Y:S01]  /*1620*/  PRMT R33, R27, 0x7610, R33 ;  /* 0x000076101b217816 */ /* 0x000fe20000000021 */
[----:B------:R-:W-:Y:S01]  /*1630*/  STS.U16 [R7+0x5220], R45 ;  /* 0x0052202d07007388 */ /* 0x000fe20000000400 */
[----:B------:R-:W-:Y:S02]  /*1640*/  F2FP.BF16.F32.PACK_AB R36, R37, R36 ;  /* 0x000000242524723e */ /* 0x000fe400000010ff */
        /* <DEDUP_REMOVED lines=14> */
[----:B------:R-:W-:Y:S01]  /*1730*/  STS.U16 [R7+0x2c20], R40 ;  /* 0x002c202807007388 */ /* 0x000fe20000000400 */
[----:B------:R-:W-:Y:S01]  /*1740*/  PRMT R21, R22, 0x7610, R21 ;  /* 0x0000761016157816 */ /* 0x000fe20000000015 */
[----:B------:R-:W-:Y:S01]  /*1750*/  FMUL.FTZ R22, R15, UR10 ;  /* 0x0000000a0f167c20 */ /* 0x000fe20008410000 */
[----:B------:R-:W-:Y:S01]  /*1760*/  F2FP.BF16.F32.PACK_AB R26, R27, R26 ;  /* 0x0000001a1b1a723e */ /* 0x000fe200000010ff */
[----:B------:R-:W-:Y:S01]  /*1770*/  STS.U16 [R10+0x14400], R31 ;  /* 0x0144001f0a007388 */ /* 0x000fe20000000400 */
[----:B------:R-:W-:-:S02]  /*1780*/  F2FP.BF16.F32.PACK_AB R17, R18, R17 ;  /* 0x000000111211723e */ /* 0x000fc400000010ff */
[----:B------:R-:W-:Y:S01]  /*1790*/  PRMT R15, R26, 0x7632, R15 ;  /* 0x000076321a0f7816 */ /* 0x000fe2000000000f */
[----:B------:R-:W-:Y:S01]  /*17a0*/  STS.U16 [R10+0x14420], R35 ;  /* 0x014420230a007388 */ /* 0x000fe20000000400 */
[----:B------:R-:W-:Y:S02]  /*17b0*/  F2FP.BF16.F32.PACK_AB R22, R22, R23 ;  /* 0x000000171616723e */ /* 0x000fe400000010ff */
[----:B------:R-:W-:Y:S01]  /*17c0*/  PRMT R18, R17, 0x7632, R18 ;  /* 0x0000763211127816 */ /* 0x000fe20000000012 */
[----:B------:R-:W-:Y:S01]  /*17d0*/  STS.U16 [R7+0x5400], R36 ;  /* 0x0054002407007388 */ /* 0x000fe20000000400 */
[----:B------:R-:W-:-:S03]  /*17e0*/  PRMT R20, R22, 0x7632, R20 ;  /* 0x0000763216147816 */ /* 0x000fc60000000014 */
[----:B------:R-:W-:Y:S04]  /*17f0*/  STS.U16 [R7+0x5420], R28 ;  /* 0x0054201c07007388 */ /* 0x000fe80000000400 */
[----:B------:R-:W-:Y:S04]  /*1800*/  STS.U16 [R10+0xf600], R33 ;  /* 0x00f600210a007388 */ /* 0x000fe80000000400 */
[----:B------:R-:W-:Y:S04]  /*1810*/  STS.U16 [R10+0xf620], R34 ;  /* 0x00f620220a007388 */ /* 0x000fe80000000400 */
[----:B------:R-:W-:Y:S04]  /*1820*/  STS.U16 [R7+0x600], R32 ;  /* 0x0006002007007388 */ /* 0x000fe80000000400 */
[----:B------:R-:W-:Y:S04]  /*1830*/  STS.U16 [R7+0x620], R24 ;  /* 0x0006201807007388 */ /* 0x000fe80000000400 */
[----:B------:R0:W-:Y:S04]  /*1840*/  STS.U16 [R10+0x11e00], R29 ;  /* 0x011e001d0a007388 */ /* 0x0001e80000000400 */
[----:B------:R1:W-:Y:S04]  /*1850*/  STS.U16 [R10+0x11e20], R30 ;  /* 0x011e201e0a007388 */ /* 0x0003e80000000400 */
[----:B------:R2:W-:Y:S01]  /*1860*/  STS.U16 [R7+0x2e00], R21 ;  /* 0x002e001507007388 */ /* 0x0005e20000000400 */
[----:B0-----:R-:W-:-:S03]  /*1870*/  CS2R R28, SRZ ;  /* 0x00000000001c7805 */ /* 0x001fc6000001ff00 */
[----:B------:R0:W-:Y:S01]  /*1880*/  STS.U16 [R7+0x2e20], R25 ;  /* 0x002e201907007388 */ /* 0x0001e20000000400 */
[----:B-1----:R-:W-:-:S03]  /*1890*/  CS2R R30, SRZ ;  /* 0x00000000001e7805 */ /* 0x002fc6000001ff00 */
[----:B------:R1:W-:Y:S01]  /*18a0*/  STS.U16 [R10+0x14620], R15 ;  /* 0x0146200f0a007388 */ /* 0x0003e20000000400 */
[----:B--2---:R-:W-:-:S03]  /*18b0*/  PRMT R21, R19, 0x7632, R21 ;  /* 0x0000763213157816 */ /* 0x004fc60000000015 */
[----:B------:R2:W-:Y:S01]  /*18c0*/  STS.U16 [R10+0x14600], R26 ;  /* 0x0146001a0a007388 */ /* 0x0005e20000000400 */
[----:B0-----:R-:W-:-:S03]  /*18d0*/  CS2R R24, SRZ ;  /* 0x0000000000187805 */ /* 0x001fc6000001ff00 */
[----:B------:R-:W-:Y:S01]  /*18e0*/  STS.U16 [R7+0x5600], R17 ;  /* 0x0056001107007388 */ /* 0x000fe20000000400 */
[----:B-1----:R-:W-:Y:S01]  /*18f0*/  FMUL.FTZ R15, R8, UR10 ;  /* 0x0000000a080f7c20 */ /* 0x002fe20008410000 */
[----:B------:R-:W-:Y:S02]  /*1900*/  FMUL.FTZ R8, R57, UR10 ;  /* 0x0000000a39087c20 */ /* 0x000fe40008410000 */
[----:B------:R-:W-:Y:S01]  /*1910*/  STS.U16 [R7+0x5620], R18 ;  /* 0x0056201207007388 */ /* 0x000fe20000000400 */
[----:B--2---:R-:W-:Y:S02]  /*1920*/  CS2R R26, SRZ ;  /* 0x00000000001a7805 */ /* 0x004fe4000001ff00 */
[----:B------:R-:W-:Y:S01]  /*1930*/  F2FP.BF16.F32.PACK_AB R15, R15, R16 ;  /* 0x000000100f0f723e */ /* 0x000fe200000010ff */
[----:B------:R0:W-:Y:S01]  /*1940*/  STS.U16 [R10+0xf800], R22 ;  /* 0x00f800160a007388 */ /* 0x0001e20000000400 */
[----:B------:R-:W-:Y:S02]  /*1950*/  F2FP.BF16.F32.PACK_AB R8, R8, R9 ;  /* 0x000000090808723e */ /* 0x000fe400000010ff */
[----:B------:R-:W-:Y:S01]  /*1960*/  PRMT R9, R15, 0x7632, R9 ;  /* 0x000076320f097816 */ /* 0x000fe20000000009 */
[----:B------:R-:W-:Y:S01]  /*1970*/  STS.U16 [R10+0xf820], R20 ;  /* 0x00f820140a007388 */ /* 0x000fe20000000400 */
[----:B------:R-:W-:-:S03]  /*1980*/  PRMT R16, R8, 0x7632, R16 ;  /* 0x0000763208107816 */ /* 0x000fc60000000010 */
[----:B------:R1:W-:Y:S01]  /*1990*/  STS.U16 [R7+0x800], R19 ;  /* 0x0008001307007388 */ /* 0x0003e20000000400 */
[----:B0-----:R-:W-:-:S03]  /*19a0*/  CS2R R22, SRZ ;  /* 0x0000000000167805 */ /* 0x001fc6000001ff00 */
[----:B------:R0:W-:Y:S04]  /*19b0*/  STS.U16 [R7+0x820], R21 ;  /* 0x0008201507007388 */ /* 0x0001e80000000400 */
[----:B------:R-:W-:Y:S01]  /*19c0*/  STS.U16 [R10+0x12000], R13 ;  /* 0x0120000d0a007388 */ /* 0x000fe20000000400 */
[----:B-1----:R-:W-:-:S03]  /*19d0*/  CS2R R18, SRZ ;  /* 0x0000000000127805 */ /* 0x002fc6000001ff00 */
[----:B------:R-:W-:Y:S01]  /*19e0*/  STS.U16 [R10+0x12020], R14 ;  /* 0x0120200e0a007388 */ /* 0x000fe20000000400 */
[----:B0-----:R-:W-:-:S03]  /*19f0*/  CS2R R20, SRZ ;  /* 0x0000000000147805 */ /* 0x001fc6000001ff00 */
[----:B------:R0:W-:Y:S04]  /*1a00*/  STS.U16 [R7+0x3000], R15 ;  /* 0x0030000f07007388 */ /* 0x0001e80000000400 */
[----:B------:R-:W-:Y:S04]  /*1a10*/  STS.U16 [R7+0x3020], R9 ;  /* 0x0030200907007388 */ /* 0x000fe80000000400 */
[----:B------:R-:W-:Y:S01]  /*1a20*/  STS.U16 [R10+0x14800], R11 ;  /* 0x0148000b0a007388 */ /* 0x000fe20000000400 */
[----:B0-----:R-:W-:-:S03]  /*1a30*/  CS2R R14, SRZ ;  /* 0x00000000000e7805 */ /* 0x001fc6000001ff00 */
[----:B------:R0:W-:Y:S04]  /*1a40*/  STS.U16 [R10+0x14820], R12 ;  /* 0x0148200c0a007388 */ /* 0x0001e80000000400 */
[----:B------:R1:W-:Y:S04]  /*1a50*/  STS.U16 [R7+0x5800], R8 ;  /* 0x0058000807007388 */ /* 0x0003e80000000400 */
[----:B------:R2:W-:Y:S01]  /*1a60*/  STS.U16 [R7+0x5820], R16 ;  /* 0x0058201007007388 */ /* 0x0005e20000000400 */
[----:B0-----:R-:W-:Y:S02]  /*1a70*/  CS2R R12, SRZ ;  /* 0x00000000000c7805 */ /* 0x001fe4000001ff00 */
[----:B------:R-:W-:Y:S01]  /*1a80*/  CS2R R10, SRZ ;  /* 0x00000000000a7805 */ /* 0x000fe2000001ff00 */
[----:B------:R-:W-:Y:S01]  /*1a90*/  BAR.SYNC.DEFER_BLOCKING 0x0 ;  /* 0x0000000000007b1d */ /* 0x000fe20000010000 */
[----:B-1----:R-:W-:-:S02]  /*1aa0*/  CS2R R8, SRZ ;  /* 0x0000000000087805 */ /* 0x002fc4000001ff00 */
[----:B--2---:R-:W-:-:S03]  /*1ab0*/  CS2R R16, SRZ ;  /* 0x0000000000107805 */ /* 0x004fc6000001ff00 */
[----:B------:R0:W1:Y:S04]  /*1ac0*/  @!P3 LDS.128 R28, [R6] ;  /* 0x00000000061cb984 */ /* 0x0000680000000c00 */
[----:B------:R0:W2:Y:S04]  /*1ad0*/  @!P3 LDS.128 R24, [R6+0x2800] ;  /* 0x002800000618b984 */ /* 0x0000a80000000c00 */
[----:B------:R0:W3:Y:S01]  /*1ae0*/  @!P3 LDS.128 R20, [R6+0x5000] ;  /* 0x005000000614b984 */ /* 0x0000e20000000c00 */
[----:B------:R-:W-:Y:S05]  /*1af0*/  @P4 BRA `(.L_x_62) ;  /* 0x0000000000704947 */ /* 0x000fea0003800000 */
[----:B------:R-:W4:Y:S01]  /*1b00*/  LDC.64 R36, c[0x0][0x258] ;  /* 0x00009600ff247b82 */ /* 0x000f220000000a00 */
[----:B------:R-:W-:Y:S01]  /*1b10*/  SHF.R.S32.HI R5, RZ, 0x1f, R4 ;  /* 0x0000001fff057819 */ /* 0x000fe20000011404 */
[----:B------:R-:W-:Y:S01]  /*1b20*/  ULDC.64 UR4, c[0x0][0x260] ;  /* 0x0000980000047ab9 */ /* 0x000fe20000000a00 */
[----:B------:R-:W-:Y:S01]  /*1b30*/  ULDC.64 UR10, c[0x0][0x250] ;  /* 0x00009400000a7ab9 */ /* 0x000fe20000000a00 */
[----:B------:R-:W-:-:S04]  /*1b40*/  IMAD R35, R2, UR4, RZ ;  /* 0x0000000402237c24 */ /* 0x000fc8000f8e02ff */
[----:B------:R-:W-:Y:S02]  /*1b50*/  IMAD R35, R0, UR5, R35 ;  /* 0x0000000500237c24 */ /* 0x000fe4000f8e0223 */
[C---:B----4-:R-:W-:Y:S02]  /*1b60*/  IMAD R34, R36.reuse, UR9, RZ ;  /* 0x0000000924227c24 */ /* 0x050fe4000f8e02ff */
[----:B------:R-:W-:-:S04]  /*1b70*/  IMAD.WIDE.U32 R32, R36, UR8, R4 ;  /* 0x0000000824207c25 */ /* 0x000fc8000f8e0004 */
[----:B------:R-:W-:Y:S02]  /*1b80*/  IMAD R7, R37, UR8, R34 ;  /* 0x0000000825077c24 */ /* 0x000fe4000f8e0222 */
[----:B------:R-:W-:Y:S02]  /*1b90*/  VIADD R34, R4, 0x40 ;  /* 0x0000004004227836 */ /* 0x000fe40000000000 */
[----:B------:R-:W-:Y:S02]  /*1ba0*/  IMAD.IADD R33, R33, 0x1, R7 ;  /* 0x0000000121217824 */ /* 0x000fe400078e0207 */
[----:B------:R-:W-:Y:S02]  /*1bb0*/  IMAD R7, R69, UR10, RZ ;  /* 0x0000000a45077c24 */ /* 0x000fe4000f8e02ff */
[----:B------:R-:W-:Y:S01]  /*1bc0*/  IMAD.WIDE.U32 R32, R0, UR4, R32 ;  /* 0x0000000400207c25 */ /* 0x000fe2000f8e0020 */
[----:B------:R-:W-:Y:S02]  /*1bd0*/  ULDC UR4, c[0x0][0x244] ;  /* 0x0000910000047ab9 */ /* 0x000fe40000000800 */
[----:B------:R-:W-:Y:S01]  /*1be0*/  ISETP.GE.AND P4, PT, R34, UR4, PT ;  /* 0x0000000422007c0c */ /* 0x000fe2000bf86270 */
[----:B------:R-:W-:Y:S01]  /*1bf0*/  IMAD.IADD R33, R33, 0x1, R35 ;  /* 0x0000000121217824 */ /* 0x000fe200078e0223 */
[C---:B------:R-:W-:Y:S01]  /*1c00*/  ISETP.GE.AND P3, PT, R4.reuse, UR4, PT ;  /* 0x0000000404007c0c */ /* 0x040fe2000bf66270 */
[----:B------:R-:W-:-:S02]  /*1c10*/  VIADD R35, R4, 0x80 ;  /* 0x0000008004237836 */ /* 0x000fc40000000000 */
[C---:B------:R-:W-:Y:S02]  /*1c20*/  IMAD R7, R68.reuse, UR11, R7 ;  /* 0x0000000b44077c24 */ /* 0x040fe4000f8e0207 */
[----:B------:R-:W-:Y:S01]  /*1c30*/  IMAD.WIDE.U32 R32, R68, UR10, R32 ;  /* 0x0000000a44207c25 */ /* 0x000fe2000f8e0020 */
[----:B------:R-:W-:Y:S01]  /*1c40*/  ISETP.GE.AND P5, PT, R35, UR4, PT ;  /* 0x0000000423007c0c */ /* 0x000fe2000bfa6270 */
[----:B------:R-:W-:Y:S02]  /*1c50*/  ULDC.64 UR4, c[0x0][0x238] ;  /* 0x00008e0000047ab9 */ /* 0x000fe40000000a00 */
[----:B------:R-:W-:Y:S01]  /*1c60*/  IMAD.IADD R7, R33, 0x1, R7 ;  /* 0x0000000121077824 */ /* 0x000fe200078e0207 */
[----:B------:R-:W-:-:S04]  /*1c70*/  LEA R34, P6, R32, UR4, 0x1 ;  /* 0x0000000420227c11 */ /* 0x000fc8000f8c08ff */
[----:B------:R-:W-:-:S05]  /*1c80*/  LEA.HI.X R35, R32, UR5, R7, 0x1, P6 ;  /* 0x0000000520237c11 */ /* 0x000fca000b0f0c07 */
[----:B-1----:R4:W-:Y:S04]  /*1c90*/  @!P3 STG.E.128 desc[UR6][R34.64], R28 ;  /* 0x0000001c2200b986 */ /* 0x0029e8000c101d06 */
[----:B--2---:R4:W-:Y:S04]  /*1ca0*/  @!P4 STG.E.128 desc[UR6][R34.64+0x80], R24 ;  /* 0x000080182200c986 */ /* 0x0049e8000c101d06 */
[----:B---3--:R4:W-:Y:S02]  /*1cb0*/  @!P5 STG.E.128 desc[UR6][R34.64+0x100], R20 ;  /* 0x000100142200d986 */ /* 0x0089e4000c101d06 */
.L_x_62:
[----:B------:R-:W-:Y:S05]  /*1cc0*/  BSYNC B0 ;  /* 0x0000000000007941 */ /* 0x000fea0003800000 */
.L_x_61:
[----:B------:R0:W0:Y:S01]  /*1cd0*/  @!P2 LDS.128 R12, [R6+0x400] ;  /* 0x00040000060ca984 */ /* 0x0000220000000c00 */
[----:B------:R-:W-:Y:S03]  /*1ce0*/  BSSY B0, `(.L_x_63) ;  /* 0x0000023000007945 */ /* 0x000fe60003800000 */
[----:B------:R0:W0:Y:S04]  /*1cf0*/  @!P2 LDS.128 R8, [R6+0x2c00] ;  /* 0x002c00000608a984 */ /* 0x0000280000000c00 */
[----:B------:R0:W0:Y:S01]  /*1d00*/  @!P2 LDS.128 R16, [R6+0x5400] ;  /* 0x005400000610a984 */ /* 0x0000220000000c00 */
[----:B------:R-:W-:Y:S05]  /*1d10*/  @P0 BRA `(.L_x_64) ;  /* 0x00000000007c0947 */ /* 0x000fea0003800000 */
[----:B---34-:R-:W3:Y:S01]  /*1d20*/  LDC.64 R22, c[0x0][0x258] ;  /* 0x00009600ff167b82 */ /* 0x018ee20000000a00 */
[--C-:B------:R-:W-:Y:S01]  /*1d30*/  SHF.R.S32.HI R21, RZ, 0x1f, R4.reuse ;  /* 0x0000001fff157819 */ /* 0x100fe20000011404 */
[----:B------:R-:W-:Y:S01]  /*1d40*/  IMAD.MOV.U32 R20, RZ, RZ, R4 ;  /* 0x000000ffff147224 */ /* 0x000fe200078e0004 */
[----:B------:R-:W-:Y:S01]  /*1d50*/  ULDC.64 UR4, c[0x0][0x260] ;  /* 0x0000980000047ab9 */ /* 0x000fe20000000a00 */
[----:B------:R-:W-:Y:S01]  /*1d60*/  IADD3 R7, P0, R68, 0x20, RZ ;  /* 0x0000002044077810 */ /* 0x000fe20007f1e0ff */
[----:B--2---:R-:W-:Y:S01]  /*1d70*/  IMAD R25, R2, UR4, RZ ;  /* 0x0000000402197c24 */ /* 0x004fe2000f8e02ff */
[----:B------:R-:W-:-:S03]  /*1d80*/  ULDC.64 UR10, c[0x0][0x250] ;  /* 0x00009400000a7ab9 */ /* 0x000fc60000000a00 */
[----:B------:R-:W-:Y:S02]  /*1d90*/  IMAD R25, R0, UR5, R25 ;  /* 0x0000000500197c24 */ /* 0x000fe4000f8e0219 */
[C---:B---3--:R-:W-:Y:S02]  /*1da0*/  IMAD R24, R22.reuse, UR9, RZ ;  /* 0x0000000916187c24 */ /* 0x048fe4000f8e02ff */
[----:B------:R-:W-:-:S04]  /*1db0*/  IMAD.WIDE.U32 R20, R22, UR8, R20 ;  /* 0x0000000816147c25 */ /* 0x000fc8000f8e0014 */
[----:B------:R-:W-:Y:S02]  /*1dc0*/  IMAD R23, R23, UR8, R24 ;  /* 0x0000000817177c24 */ /* 0x000fe4000f8e0218 */
[----:B------:R-:W-:Y:S02]  /*1dd0*/  IMAD.X R22, RZ, RZ, R69, P0 ;  /* 0x000000ffff167224 */ /* 0x000fe400000e0645 */
[----:B------:R-:W-:Y:S02]  /*1de0*/  IMAD.IADD R21, R21, 0x1, R23 ;  /* 0x0000000115157824 */ /* 0x000fe400078e0217 */
[----:B------:R-:W-:Y:S02]  /*1df0*/  IMAD R22, R22, UR10, RZ ;  /* 0x0000000a16167c24 */ /* 0x000fe4000f8e02ff */
[----:B------:R-:W-:Y:S01]  /*1e00*/  IMAD.WIDE.U32 R20, R0, UR4, R20 ;  /* 0x0000000400147c25 */ /* 0x000fe2000f8e0014 */
[----:B------:R-:W-:Y:S02]  /*1e10*/  ULDC UR4, c[0x0][0x244] ;  /* 0x0000910000047ab9 */ /* 0x000fe40000000800 */
[----:B------:R-:W-:Y:S01]  /*1e20*/  ISETP.GE.AND P2, PT, R4, UR4, PT ;  /* 0x0000000404007c0c */ /* 0x000fe2000bf46270 */
[----:B------:R-:W-:-:S02]  /*1e30*/  IMAD.IADD R21, R21, 0x1, R25 ;  /* 0x0000000115157824 */ /* 0x000fc400078e0219 */
[C---:B------:R-:W-:Y:S02]  /*1e40*/  VIADD R24, R4.reuse, 0x40 ;  /* 0x0000004004187836 */ /* 0x040fe40000000000 */
[----:B------:R-:W-:Y:S02]  /*1e50*/  VIADD R25, R4, 0x80 ;  /* 0x0000008004197836 */ /* 0x000fe40000000000 */
[C---:B------:R-:W-:Y:S01]  /*1e60*/  IMAD R23, R7.reuse, UR11, R22 ;  /* 0x0000000b07177c24 */ /* 0x040fe2000f8e0216 */
[----:B------:R-:W-:Y:S01]  /*1e70*/  ISETP.GE.AND P3, PT, R24, UR4, PT ;  /* 0x0000000418007c0c */ /* 0x000fe2000bf66270 */
[----:B------:R-:W-:Y:S01]  /*1e80*/  IMAD.WIDE.U32 R20, R7, UR10, R20 ;  /* 0x0000000a07147c25 */ /* 0x000fe2000f8e0014 */
[----:B------:R-:W-:Y:S01]  /*1e90*/  ISETP.GE.AND P4, PT, R25, UR4, PT ;  /* 0x0000000419007c0c */ /* 0x000fe2000bf86270 */
[----:B------:R-:W-:Y:S02]  /*1ea0*/  ULDC.64 UR4, c[0x0][0x238] ;  /* 0x00008e0000047ab9 */ /* 0x000fe40000000a00 */
[----:B------:R-:W-:Y:S01]  /*1eb0*/  IMAD.IADD R7, R21, 0x1, R23 ;  /* 0x0000000115077824 */ /* 0x000fe200078e0217 */
[----:B------:R-:W-:-:S04]  /*1ec0*/  LEA R22, P0, R20, UR4, 0x1 ;  /* 0x0000000414167c11 */ /* 0x000fc8000f8008ff */
[----:B------:R-:W-:-:S05]  /*1ed0*/  LEA.HI.X R23, R20, UR5, R7, 0x1, P0 ;  /* 0x0000000514177c11 */ /* 0x000fca00080f0c07 */
[----:B0-----:R0:W-:Y:S04]  /*1ee0*/  @!P2 STG.E.128 desc[UR6][R22.64], R12 ;  /* 0x0000000c1600a986 */ /* 0x0011e8000c101d06 */
[----:B------:R0:W-:Y:S04]  /*1ef0*/  @!P3 STG.E.128 desc[UR6][R22.64+0x80], R8 ;  /* 0x000080081600b986 */ /* 0x0001e8000c101d06 */
[----:B------:R0:W-:Y:S02]  /*1f00*/  @!P4 STG.E.128 desc[UR6][R22.64+0x100], R16 ;  /* 0x000100101600c986 */ /* 0x0001e4000c101d06 */
.L_x_64:
[----:B------:R-:W-:Y:S05]  /*1f10*/  BSYNC B0 ;  /* 0x0000000000007941 */ /* 0x000fea0003800000 */
.L_x_63:
[----:B------:R-:W-:Y:S05]  /*1f20*/  @P1 EXIT ;  /* 0x000000000000194d */ /* 0x000fea0003800000 */
[----:B0-----:R-:W3:Y:S01]  /*1f30*/  LDC.64 R12, c[0x0][0x258] ;  /* 0x00009600ff0c7b82 */ /* 0x001ee20000000a00 */
[----:B------:R-:W-:Y:S02]  /*1f40*/  ISETP.GT.AND P0, PT, R3, 0x7f, PT ;  /* 0x0000007f0300780c */ /* 0x000fe40003f04270 */
[----:B------:R-:W-:Y:S02]  /*1f50*/  CS2R R10, SRZ ;  /* 0x00000000000a7805 */ /* 0x000fe4000001ff00 */
[----:B------:R-:W-:Y:S02]  /*1f60*/  SHF.R.S32.HI R5, RZ, 0x1f, R4 ;  /* 0x0000001fff057819 */ /* 0x000fe40000011404 */
[----:B------:R-:W-:Y:S02]  /*1f70*/  CS2R R8, SRZ ;  /* 0x0000000000087805 */ /* 0x000fe4000001ff00 */
[----:B------:R-:W-:Y:S02]  /*1f80*/  CS2R R18, SRZ ;  /* 0x0000000000127805 */ /* 0x000fe4000001ff00 */
[----:B------:R-:W-:Y:S01]  /*1f90*/  CS2R R16, SRZ ;  /* 0x0000000000107805 */ /* 0x000fe2000001ff00 */
[----:B------:R-:W-:Y:S01]  /*1fa0*/  ULDC.64 UR4, c[0x0][0x260] ;  /* 0x0000980000047ab9 */ /* 0x000fe20000000a00 */
[----:B------:R-:W-:-:S02]  /*1fb0*/  IADD3 R3, P1, R68, 0x40, RZ ;  /* 0x0000004044037810 */ /* 0x000fc40007f3e0ff */
[----:B------:R-:W-:Y:S01]  /*1fc0*/  CS2R R14, SRZ ;  /* 0x00000000000e7805 */ /* 0x000fe2000001ff00 */
[----:B------:R-:W-:Y:S02]  /*1fd0*/  ULDC.64 UR10, c[0x0][0x238] ;  /* 0x00008e00000a7ab9 */ /* 0x000fe40000000a00 */
[----:B------:R-:W-:Y:S01]  /*1fe0*/  IMAD.X R68, RZ, RZ, R69, P1 ;  /* 0x000000ffff447224 */ /* 0x000fe200008e0645 */
[----:B------:R-:W0:Y:S04]  /*1ff0*/  @!P0 LDS.128 R8, [R6+0x800] ;  /* 0x0008000006088984 */ /* 0x000e280000000c00 */
[----:B------:R-:W5:Y:S01]  /*2000*/  @!P0 LDS.128 R16, [R6+0x3000] ;  /* 0x0030000006108984 */ /* 0x000f620000000c00 */
[----:B---34-:R-:W-:-:S04]  /*2010*/  IMAD.WIDE.U32 R20, R12, UR8, R4 ;  /* 0x000000080c147c25 */ /* 0x018fc8000f8e0004 */
[----:B------:R-:W-:Y:S02]  /*2020*/  IMAD R12, R12, UR9, RZ ;  /* 0x000000090c0c7c24 */ /* 0x000fe4000f8e02ff */
[----:B------:R-:W-:Y:S02]  /*2030*/  IMAD R5, R2, UR4, RZ ;  /* 0x0000000402057c24 */ /* 0x000fe4000f8e02ff */
[----:B------:R-:W-:Y:S02]  /*2040*/  IMAD R13, R13, UR8, R12 ;  /* 0x000000080d0d7c24 */ /* 0x000fe4000f8e020c */
[C---:B------:R-:W-:Y:S02]  /*2050*/  IMAD R5, R0.reuse, UR5, R5 ;  /* 0x0000000500057c24 */ /* 0x040fe4000f8e0205 */
[----:B------:R-:W-:Y:S01]  /*2060*/  IMAD.IADD R21, R21, 0x1, R13 ;  /* 0x0000000115157824 */ /* 0x000fe200078e020d */
[----:B------:R-:W-:Y:S01]  /*2070*/  CS2R R12, SRZ ;  /* 0x00000000000c7805 */ /* 0x000fe2000001ff00 */
[----:B------:R-:W-:Y:S01]  /*2080*/  IMAD.WIDE.U32 R20, R0, UR4, R20 ;  /* 0x0000000400147c25 */ /* 0x000fe2000f8e0014 */
[----:B------:R-:W-:-:S04]  /*2090*/  ULDC.64 UR4, c[0x0][0x250] ;  /* 0x0000940000047ab9 */ /* 0x000fc80000000a00 */
[----:B------:R3:W4:Y:S01]  /*20a0*/  @!P0 LDS.128 R12, [R6+0x5800] ;  /* 0x00580000060c8984 */ /* 0x0007220000000c00 */
[----:B------:R-:W-:Y:S02]  /*20b0*/  IMAD R68, R68, UR4, RZ ;  /* 0x0000000444447c24 */ /* 0x000fe4000f8e02ff */
[----:B------:R-:W-:Y:S02]  /*20c0*/  IMAD.IADD R21, R21, 0x1, R5 ;  /* 0x0000000115157824 */ /* 0x000fe400078e0205 */
[C---:B------:R-:W-:Y:S02]  /*20d0*/  IMAD R5, R3.reuse, UR5, R68 ;  /* 0x0000000503057c24 */ /* 0x040fe4000f8e0244 */
[----:B------:R-:W-:Y:S01]  /*20e0*/  IMAD.WIDE.U32 R2, R3, UR4, R20 ;  /* 0x0000000403027c25 */ /* 0x000fe2000f8e0014 */
[----:B------:R-:W-:Y:S02]  /*20f0*/  ULDC UR4, c[0x0][0x244] ;  /* 0x0000910000047ab9 */ /* 0x000fe40000000800 */
[C---:B------:R-:W-:Y:S01]  /*2100*/  ISETP.GE.AND P1, PT, R4.reuse, UR4, PT ;  /* 0x0000000404007c0c */ /* 0x040fe2000bf26270 */
[----:B------:R-:W-:Y:S01]  /*2110*/  VIADD R0, R4, 0x40 ;  /* 0x0000004004007836 */ /* 0x000fe20000000000 */
[----:B---3--:R-:W-:Y:S01]  /*2120*/  LEA R6, P0, R2, UR10, 0x1 ;  /* 0x0000000a02067c11 */ /* 0x008fe2000f8008ff */
[----:B------:R-:W-:-:S02]  /*2130*/  IMAD.IADD R3, R3, 0x1, R5 ;  /* 0x0000000103037824 */ /* 0x000fc400078e0205 */
[----:B------:R-:W-:Y:S01]  /*2140*/  VIADD R4, R4, 0x80 ;  /* 0x0000008004047836 */ /* 0x000fe20000000000 */
[----:B------:R-:W-:Y:S02]  /*2150*/  ISETP.GE.AND P2, PT, R0, UR4, PT ;  /* 0x0000000400007c0c */ /* 0x000fe4000bf46270 */
[----:B------:R-:W-:Y:S02]  /*2160*/  LEA.HI.X R7, R2, UR11, R3, 0x1, P0 ;  /* 0x0000000b02077c11 */ /* 0x000fe400080f0c03 */
[----:B------:R-:W-:-:S03]  /*2170*/  ISETP.GE.AND P0, PT, R4, UR4, PT ;  /* 0x0000000404007c0c */ /* 0x000fc6000bf06270 */
[----:B0-----:R0:W-:Y:S06]  /*2180*/  @!P1 STG.E.128 desc[UR6][R6.64], R8 ;  /* 0x0000000806009986 */ /* 0x0011ec000c101d06 */
[----:B-----5:R0:W-:Y:S04]  /*2190*/  @!P2 STG.E.128 desc[UR6][R6.64+0x80], R16 ;  /* 0x000080100600a986 */ /* 0x0201e8000c101d06 */
[----:B------:R-:W-:Y:S05]  /*21a0*/  @P0 EXIT ;  /* 0x000000000000094d */ /* 0x000fea0003800000 */
[----:B----4-:R-:W-:Y:S01]  /*21b0*/  STG.E.128 desc[UR6][R6.64+0x100], R12 ;  /* 0x0001000c06007986 */ /* 0x010fe2000c101d06 */
[----:B------:R-:W-:Y:S05]  /*21c0*/  EXIT ;  /* 0x000000000000794d */ /* 0x000fea0003800000 */
.L_x_65:
        /* <DEDUP_REMOVED lines=11> */
.L_x_139:


//--------------------- .text._ZN7cutlass13device_kernelIN5flash32FlashAttnBwdPostprocessConvertdQIN4cute5tupleIJNS3_1CILi64EEENS5_ILi192EEEEEENS_10bfloat16_tEfNS_4arch4Sm80ELi256ENS3_8TiledMMAINS3_8MMA_AtomIJNS3_30SM80_16x8x16_F32BF16BF16F32_TNEEEENS3_6LayoutINS4_IJNS5_ILi2EEENS5_ILi4EEENS5_ILi1EEEEEENS4_IJSJ_SH_NS5_ILi0EEEEEEEENS4_IJNS5_ILi32EEES6_NS5_ILi16EEEEEEEELb0EEEEEvNT_6ParamsE --------------------------
	.section	.text._ZN7cutlass13device_kernelIN5flash32FlashAttnBwdPostprocessConvertdQIN4cute5tupleIJNS3_1CILi64EEENS5_ILi192EEEEEENS_10bfloat16_tEfNS_4arch4Sm80ELi256ENS3_8TiledMMAINS3_8MMA_AtomIJNS3_30SM80_16x8x16_F32BF16BF16F32_TNEEEENS3_6LayoutINS4_IJNS5_ILi2EEENS5_ILi4EEENS5_ILi1EEEEEENS4_IJSJ_SH_NS5_ILi0EEEEEEEENS4_IJNS5_ILi32EEES6_NS5_ILi16EEEEEEEELb0EEEEEvNT_6ParamsE,"ax",@progbits
	.align	128
.text._ZN7cutlass13device_kernelIN5flash32FlashAttnBwdPostprocessConvertdQIN4cute5tupleIJNS3_1CILi64EEENS5_ILi192EEEEEENS_10bfloat16_tEfNS_4arch4Sm80ELi256ENS3_8TiledMMAINS3_8MMA_AtomIJNS3_30SM80_16x8x16_F32BF16BF16F32_TNEEEENS3_6LayoutINS4_IJNS5_ILi2EEENS5_ILi4EEENS5_ILi1EEEEEENS4_IJSJ_SH_NS5_ILi0EEEEEEEENS4_IJNS5_ILi32EEES6_NS5_ILi16EEEEEEEELb0EEEEEvNT_6ParamsE:
        .type           _ZN7cutlass13device_kernelIN5flash32FlashAttnBwdPostprocessConvertdQIN4cute5tupleIJNS3_1CILi64EEENS5_ILi192EEEEEENS_10bfloat16_tEfNS_4arch4Sm80ELi256ENS3_8TiledMMAINS3_8MMA_AtomIJNS3_30SM80_16x8x16_F32BF16BF16F32_TNEEEENS3_6LayoutINS4_IJNS5_ILi2EEENS5_ILi4EEENS5_ILi1EEEEEENS4_IJSJ_SH_NS5_ILi0EEEEEEEENS4_IJNS5_ILi32EEES6_NS5_ILi16EEEEEEEELb0EEEEEvNT_6ParamsE,@function
        .size           _ZN7cutlass13device_kernelIN5flash32FlashAttnBwdPostprocessConvertdQIN4cute5tupleIJNS3_1CILi64EEENS5_ILi192EEEEEENS_10bfloat16_tEfNS_4arch4Sm80ELi256ENS3_8TiledMMAINS3_8MMA_AtomIJNS3_30SM80_16x8x16_F32BF16BF16F32_TNEEEENS3_6LayoutINS4_IJNS5_ILi2EEENS5_ILi4EEENS5_ILi1EEEEEENS4_IJSJ_SH_NS5_ILi0EEEEEEEENS4_IJNS5_ILi32EEES6_NS5_ILi16EEEEEEEELb0EEEEEvNT_6ParamsE,(.L_x_140 - _ZN7cutlass13device_kernelIN5flash32FlashAttnBwdPostprocessConvertdQIN4cute5tupleIJNS3_1CILi64EEENS5_ILi192EEEEEENS_10bfloat16_tEfNS_4arch4Sm80ELi256ENS3_8TiledMMAINS3_8MMA_AtomIJNS3_30SM80_16x8x16_F32BF16BF16F32_TNEEEENS3_6LayoutINS4_IJNS5_ILi2EEENS5_ILi4EEENS5_ILi1EEEEEENS4_IJSJ_SH_NS5_ILi0EEEEEEEENS4_IJNS5_ILi32EEES6_NS5_ILi16EEEEEEEELb0EEEEEvNT_6ParamsE)
        .other          _ZN7cutlass13device_kernelIN5flash32FlashAttnBwdPostprocessConvertdQIN4cute5tupleIJNS3_1CILi64EEENS5_ILi192EEEEEENS_10bfloat16_tEfNS_4arch4Sm80ELi256ENS3_8TiledMMAINS3_8MMA_AtomIJNS3_30SM80_16x8x16_F32BF16BF16F32_TNEEEENS3_6LayoutINS4_IJNS5_ILi2EEENS5_ILi4EEENS5_ILi1EEEEEENS4_IJSJ_SH_NS5_ILi0EEEEEEEENS4_IJNS5_ILi32EEES6_NS5_ILi16EEEEEEEELb0EEEEEvNT_6ParamsE,@"STO_CUDA_ENTRY STV_DEFAULT"
_ZN7cutlass13device_kernelIN5flash32FlashAttnBwdPostprocessConvertdQIN4cute5tupleIJNS3_1CILi64EEENS5_ILi192EEEEEENS_10bfloat16_tEfNS_4arch4Sm80ELi256ENS3_8TiledMMAINS3_8MMA_AtomIJNS3_30SM80_16x8x16_F32BF16BF16F32_TNEEEENS3_6LayoutINS4_IJNS5_ILi2EEENS5_ILi4EEENS5_ILi1EEEEEENS4_IJSJ_SH_NS5_ILi0EEEEEEEENS4_IJNS5_ILi32EEES6_NS5_ILi16EEEEEEEELb0EEEEEvNT_6ParamsE:
        /* <DEDUP_REMOVED lines=10> */
[----:B------:R-:W-:Y:S01]  /*00a0*/  ULDC UR8, c[0x0][0x240] ;  /* 0x0000900000087ab9 */ /* 0x000fe20000000800 */
[----:B-1----:R-:W-:-:S11]  /*00b0*/  IMAD.WIDE R2, R7, 0x4, R2 ;  /* 0x0000000407027825 */ /* 0x002fd600078e0202 */
[----:B------:R-:W0:Y:S01]  /*00c0*/  @P1 LDC.64 R4, c[0x0][0x278] ;  /* 0x00009e00ff041b82 */ /* 0x000e220000000a00 */
[----:B------:R-:W-:Y:S01]  /*00d0*/  IMAD.U32 R54, RZ, RZ, UR8 ;  /* 0x00000008ff367e24 */ /* 0x000fe2000f8e00ff */
[----:B------:R1:W5:Y:S01]  /*00e0*/  @P0 LDG.E R57, desc[UR6][R2.64] ;  /* 0x0000000602390981 */ /* 0x000362000c1e1900 */
[----:B------:R-:W2:Y:S01]  /*00f0*/  S2R R55, SR_CTAID.X ;  /* 0x0000000000377919 */ /* 0x000ea20000002500 */
[----:B0-----:R-:W-:-:S05]  /*0100*/  @P1 IMAD.WIDE R4, R7, 0x4, R4 ;  /* 0x0000000407041825 */ /* 0x001fca00078e0204 */
[----:B------:R1:W5:Y:S01]  /*0110*/  @P1 LDG.E R54, desc[UR6][R4.64] ;  /* 0x0000000604361981 */ /* 0x000362000c1e1900 */
[----:B--2---:R-:W-:Y:S01]  /*0120*/  IMAD.SHL.U32 R59, R55, 0x40, RZ ;  /* 0x00000040373b7824 */ /* 0x004fe200078e00ff */
[----:B------:R-:W-:Y:S06]  /*0130*/  @P1 BRA `(.L_x_66) ;  /* 0x0000000000101947 */ /* 0x000fec0003800000 */
[----:B------:R-:W-:Y:S05]  /*0140*/  @!P0 BRA `(.L_x_66) ;  /* 0x00000000000c8947 */ /* 0x000fea0003800000 */
[----:B-1----:R-:W2:Y:S04]  /*0150*/  LDG.E R5, desc[UR6][R2.64] ;  /* 0x0000000602057981 */ /* 0x002ea8000c1e1900 */
[----:B-----5:R-:W2:Y:S02]  /*0160*/  LDG.E R54, desc[UR6][R2.64+0x4] ;  /* 0x0000040602367981 */ /* 0x020ea4000c1e1900 */
[----:B--2---:R-:W-:-:S07]  /*0170*/  IMAD.IADD R54, R54, 0x1, -R5 ;  /* 0x0000000136367824 */ /* 0x004fce00078e0a05 */
.L_x_66:
[----:B------:R-:W-:Y:S02]  /*0180*/  ISETP.NE.U32.AND P1, PT, RZ, UR4, PT ;  /* 0x00000004ff007c0c */ /* 0x000fe4000bf25070 */
[----:B-----5:R-:W-:Y:S02]  /*0190*/  ISETP.LE.AND P2, PT, R54, R59, PT ;  /* 0x0000003b3600720c */ /* 0x020fe40003f43270 */
[----:B------:R-:W-:-:S13]  /*01a0*/  ISETP.NE.AND.EX P1, PT, RZ, UR5, PT, P1 ;  /* 0x00000005ff007c0c */ /* 0x000fda000bf25310 */
[----:B------:R-:W-:Y:S05]  /*01b0*/  @P1 EXIT P2 ;  /* 0x000000000000194d */ /* 0x000fea0001000000 */
[----:B------:R-:W0:Y:S01]  /*01c0*/  S2R R58, SR_TID.X ;  /* 0x00000000003a7919 */ /* 0x000e220000002100 */
[C---:B------:R-:W-:Y:S01]  /*01d0*/  @P0 IMAD R0, R7.reuse, 0x40, R57 ;  /* 0x0000004007000824 */ /* 0x040fe200078e0239 */
[----:B------:R-:W2:Y:S01]  /*01e0*/  S2UR UR8, SR_CTAID.Y ;  /* 0x00000000000879c3 */ /* 0x000ea20000002600 */
[----:B------:R-:W-:Y:S01]  /*01f0*/  ULDC.64 UR4, c[0x0][0x230] ;  /* 0x00008c0000047ab9 */ /* 0x000fe20000000a00 */
[----:B------:R-:W-:Y:S02]  /*0200*/  SEL R52, R7, RZ, !P1 ;  /* 0x000000ff07347207 */ /* 0x000fe40004800000 */
[----:B-1----:R-:W-:-:S04]  /*0210*/  @P0 SHF.R.S32.HI R3, RZ, 0x1f, R0 ;  /* 0x0000001fff030819 */ /* 0x002fc80000011400 */
[----:B------:R-:W1:Y:S01]  /*0220*/  LDC.64 R8, c[0x0][0x228] ;  /* 0x00008a00ff087b82 */ /* 0x000e620000000a00 */
[----:B------:R-:W-:Y:S01]  /*0230*/  @P0 LEA.HI R3, R3, R0, RZ, 0x6 ;  /* 0x0000000003030211 */ /* 0x000fe200078f30ff */
[----:B------:R-:W-:-:S03]  /*0240*/  IMAD R0, R55, 0x3000, RZ ;  /* 0x0000300037007824 */ /* 0x000fc600078e02ff */
[----:B------:R-:W-:-:S05]  /*0250*/  @P0 SHF.R.S32.HI R3, RZ, 0x6, R3 ;  /* 0x00000006ff030819 */ /* 0x000fca0000011403 */
[----:B------:R-:W-:Y:S01]  /*0260*/  @P0 IMAD R5, R3, 0x3000, RZ ;  /* 0x0000300003050824 */ /* 0x000fe200078e02ff */
[----:B------:R-:W-:-:S04]  /*0270*/  CS2R R2, SRZ ;  /* 0x0000000000027805 */ /* 0x000fc8000001ff00 */
[----:B------:R-:W-:Y:S01]  /*0280*/  @P0 MOV R2, R5 ;  /* 0x0000000500020202 */ /* 0x000fe20000000f00 */
[----:B--2---:R-:W-:Y:S01]  /*0290*/  USHF.R.S32.HI UR9, URZ, 0x1f, UR8 ;  /* 0x0000001f3f097899 */ /* 0x004fe20008011408 */
[----:B------:R-:W-:Y:S02]  /*02a0*/  @P0 SHF.R.S32.HI R3, RZ, 0x1f, R5 ;  /* 0x0000001fff030819 */ /* 0x000fe40000011405 */
[----:B------:R-:W-:Y:S01]  /*02b0*/  SHF.R.S32.HI R5, RZ, 0x1f, R0 ;  /* 0x0000001fff057819 */ /* 0x000fe20000011400 */
[----:B0-----:R-:W-:Y:S02]  /*02c0*/  IMAD.SHL.U32 R53, R58, 0x4, RZ ;  /* 0x000000043a357824 */ /* 0x001fe400078e00ff */
[----:B-1----:R-:W-:-:S03]  /*02d0*/  IMAD R6, R8, UR9, RZ ;  /* 0x0000000908067c24 */ /* 0x002fc6000f8e02ff */
[----:B------:R-:W-:Y:S02]  /*02e0*/  IADD3 R2, P2, P3, R2, R53, R0 ;  /* 0x0000003502027210 */ /* 0x000fe40007b5e000 */
[----:B------:R-:W-:Y:S02]  /*02f0*/  SHF.R.S32.HI R4, RZ, 0x1f, R53 ;  /* 0x0000001fff047819 */ /* 0x000fe40000011435 */
[----:B------:R-:W-:Y:S02]  /*0300*/  SHF.R.S32.HI R0, RZ, 0x1f, R7 ;  /* 0x0000001fff007819 */ /* 0x000fe40000011407 */
[----:B------:R-:W-:Y:S01]  /*0310*/  IADD3.X R3, R3, R4, R5, P2, P3 ;  /* 0x0000000403037210 */ /* 0x000fe200017e6405 */
[----:B------:R-:W-:Y:S01]  /*0320*/  IMAD R5, R9, UR8, R6 ;  /* 0x0000000809057c24 */ /* 0x000fe2000f8e0206 */
[----:B------:R-:W-:Y:S01]  /*0330*/  SEL R0, R0, RZ, !P1 ;  /* 0x000000ff00007207 */ /* 0x000fe20004800000 */
[----:B------:R-:W-:-:S04]  /*0340*/  IMAD.WIDE.U32 R2, R8, UR8, R2 ;  /* 0x0000000808027c25 */ /* 0x000fc8000f8e0002 */
[----:B------:R-:W-:Y:S02]  /*0350*/  IMAD R7, R0, UR4, RZ ;  /* 0x0000000400077c24 */ /* 0x000fe4000f8e02ff */
        /* <DEDUP_REMOVED lines=20> */
[----:B------:R-:W-:-:S02]  /*04a0*/  SHF.R.S32.HI R63, RZ, 0x1f, R58 ;  /* 0x0000001fff3f7819 */ /* 0x000fc4000001143a */
[----:B------:R-:W-:Y:S01]  /*04b0*/  CS2R R2, SRZ ;  /* 0x0000000000027805 */ /* 0x000fe2000001ff00 */
[----:B------:R-:W-:Y:S01]  /*04c0*/  UMOV UR4, 0x400 ;  /* 0x0000040000047882 */ /* 0x000fe20000000000 */
[--C-:B------:R-:W-:Y:S01]  /*04d0*/  @P0 SHF.R.S32.HI R3, RZ, 0x1f, R57.reuse ;  /* 0x0000001fff030819 */ /* 0x100fe20000011439 */
[----:B------:R-:W-:Y:S01]  /*04e0*/  @P0 IMAD.MOV.U32 R2, RZ, RZ, R57 ;  /* 0x000000ffff020224 */ /* 0x000fe200078e0039 */
[CC--:B------:R-:W-:Y:S01]  /*04f0*/  LEA.HI R61, R63.reuse, R58.reuse, RZ, 0x3 ;  /* 0x0000003a3f3d7211 */ /* 0x0c0fe200078f18ff */
[----:B------:R-:W-:Y:S01]  /*0500*/  BSSY B0, `(.L_x_67) ;  /* 0x0000100000007945 */ /* 0x000fe20003800000 */
[----:B------:R-:W-:Y:S02]  /*0510*/  LEA.HI R56, R63, R58, RZ, 0x7 ;  /* 0x0000003a3f387211 */ /* 0x000fe400078f38ff */
[----:B------:R-:W-:Y:S02]  /*0520*/  SHF.R.S32.HI R57, RZ, 0x3, R61 ;  /* 0x00000003ff397819 */ /* 0x000fe4000001143d */
[----:B0-----:R-:W-:Y:S01]  /*0530*/  VIADDMNMX R64, R54, -R59, 0x40, PT ;  /* 0x0000004036407446 */ /* 0x001fe2000380093b */
[----:B------:R-:W-:Y:S01]  /*0540*/  IMAD.SHL.U32 R56, R56, 0x8, RZ ;  /* 0x0000000838387824 */ /* 0x000fe200078e00ff */
[----:B------:R-:W-:-:S02]  /*0550*/  IADD3 R60, R57, 0x20, RZ ;  /* 0x00000020393c7810 */ /* 0x000fc40007ffe0ff */
[-C--:B------:R-:W-:Y:S02]  /*0560*/  ISETP.GE.AND P1, PT, R57, R64.reuse, PT ;  /* 0x000000403900720c */ /* 0x080fe40003f26270 */
[----:B------:R-:W-:Y:S02]  /*0570*/  LOP3.LUT R59, R56, 0x7ffffc00, RZ, 0xc0, !PT ;  /* 0x7ffffc00383b7812 */ /* 0x000fe400078ec0ff */
[----:B------:R-:W-:Y:S02]  /*0580*/  ISETP.GE.AND P0, PT, R60, R64, PT ;  /* 0x000000403c00720c */ /* 0x000fe40003f06270 */
[CC--:B------:R-:W-:Y:S01]  /*0590*/  LEA.HI R62, R63.reuse, R58.reuse, RZ, 0x2 ;  /* 0x0000003a3f3e7211 */ /* 0x0c0fe200078f10ff */
[----:B-1----:R-:W-:Y:S01]  /*05a0*/  ULEA UR4, UR5, UR4, 0x18 ;  /* 0x0000000405047291 */ /* 0x002fe2000f8ec03f */
[CC--:B------:R-:W-:Y:S02]  /*05b0*/  LEA.HI R64, R63.reuse, R58.reuse, RZ, 0x5 ;  /* 0x0000003a3f407211 */ /* 0x0c0fe400078f28ff */
[----:B------:R-:W-:Y:S01]  /*05c0*/  LEA.HI R56, R63, R58, RZ, 0x6 ;  /* 0x0000003a3f387211 */ /* 0x000fe200078f30ff */
[----:B------:R-:W-:Y:S01]  /*05d0*/  ULDC UR5, c[0x0][0x268] ;  /* 0x00009a0000057ab9 */ /* 0x000fe20000000800 */
[----:B------:R-:W-:-:S02]  /*05e0*/  LOP3.LUT R67, R62, 0x7ffffffc, RZ, 0xc0, !PT ;  /* 0x7ffffffc3e437812 */ /* 0x000fc400078ec0ff */
[C---:B------:R-:W-:Y:S02]  /*05f0*/  LEA R63, R58.reuse, UR4, 0x4 ;  /* 0x000000043a3f7c11 */ /* 0x040fe4000f8e20ff */
[--C-:B------:R-:W-:Y:S01]  /*0600*/  SHF.R.S32.HI R60, RZ, 0x2, R62.reuse ;  /* 0x00000002ff3c7819 */ /* 0x100fe2000001143e */
[----:B------:R-:W-:Y:S01]  /*0610*/  IMAD.IADD R54, R58, 0x1, -R67 ;  /* 0x000000013a367824 */ /* 0x000fe200078e0a43 */
[----:B------:R-:W-:Y:S02]  /*0620*/  SHF.R.S32.HI R65, RZ, 0x1f, R62 ;  /* 0x0000001fff417819 */ /* 0x000fe4000001143e */
[----:B------:R-:W-:Y:S01]  /*0630*/  SHF.R.S32.HI R62, RZ, 0x1f, R61 ;  /* 0x0000001fff3e7819 */ /* 0x000fe2000001143d */
[----:B------:R-:W-:Y:S01]  /*0640*/  IMAD R54, R54, 0x2, R59 ;  /* 0x0000000236367824 */ /* 0x000fe200078e023b */
[----:B------:R-:W-:Y:S02]  /*0650*/  LOP3.LUT R59, R61, 0xfffffff8, RZ, 0xc0, !PT ;  /* 0xfffffff83d3b7812 */ /* 0x000fe400078ec0ff */
[----:B------:R-:W-:-:S02]  /*0660*/  SHF.R.S32.HI R61, RZ, 0x5, R64 ;  /* 0x00000005ff3d7819 */ /* 0x000fc40000011440 */
[----:B------:R-:W-:Y:S01]  /*0670*/  LEA.HI R65, R65, R60, RZ, 0x3 ;  /* 0x0000003c41417211 */ /* 0x000fe200078f18ff */
[----:B------:R-:W-:Y:S01]  /*0680*/  IMAD.IADD R59, R58, 0x1, -R59 ;  /* 0x000000013a3b7824 */ /* 0x000fe200078e0a3b */
[----:B------:R-:W-:Y:S02]  /*0690*/  LEA.HI R64, R64, R61, RZ, 0x1 ;  /* 0x0000003d40407211 */ /* 0x000fe400078f08ff */
[----:B------:R-:W-:Y:S02]  /*06a0*/  LOP3.LUT R65, R65, 0xfffffff8, RZ, 0xc0, !PT ;  /* 0xfffffff841417812 */ /* 0x000fe400078ec0ff */
[----:B------:R-:W-:Y:S02]  /*06b0*/  LOP3.LUT R64, R64, 0xfffffffe, RZ, 0xc0, !PT ;  /* 0xfffffffe40407812 */ /* 0x000fe400078ec0ff */
[----:B------:R-:W-:Y:S01]  /*06c0*/  LEA.HI R62, R62, R57, RZ, 0x2 ;  /* 0x000000393e3e7211 */ /* 0x000fe200078f10ff */
[----:B------:R-:W-:Y:S01]  /*06d0*/  IMAD.IADD R58, R60, 0x1, -R65 ;  /* 0x000000013c3a7824 */ /* 0x000fe200078e0a41 */
[----:B------:R-:W-:-:S02]  /*06e0*/  IADD3 R61, R61, -R64, RZ ;  /* 0x800000403d3d7210 */ /* 0x000fc40007ffe0ff */
[----:B------:R-:W-:Y:S02]  /*06f0*/  IADD3 R2, P2, R57, R2, RZ ;  /* 0x0000000239027210 */ /* 0x000fe40007f5e0ff */
[----:B------:R-:W-:Y:S01]  /*0700*/  LOP3.LUT R62, R62, 0xffffffc, RZ, 0xc0, !PT ;  /* 0x0ffffffc3e3e7812 */ /* 0x000fe200078ec0ff */
[----:B------:R-:W-:Y:S01]  /*0710*/  IMAD R54, R61, 0x100, R54 ;  /* 0x000001003d367824 */ /* 0x000fe200078e0236 */
[----:B------:R-:W-:Y:S01]  /*0720*/  LEA.HI.X.SX32 R3, R57, R3, 0x1, P2 ;  /* 0x0000000339037211 */ /* 0x000fe200010f0eff */
[----:B------:R-:W-:Y:S01]  /*0730*/  IMAD.SHL.U32 R61, R61, 0x40, RZ ;  /* 0x000000403d3d7824 */ /* 0x000fe200078e00ff */
[----:B------:R-:W-:Y:S01]  /*0740*/  SHF.R.S32.HI R56, RZ, 0x6, R56 ;  /* 0x00000006ff387819 */ /* 0x000fe20000011438 */
[----:B------:R-:W-:Y:S02]  /*0750*/  IMAD.IADD R57, R57, 0x1, -R62 ;  /* 0x0000000139397824 */ /* 0x000fe400078e0a3e */
[----:B------:R-:W-:Y:S01]  /*0760*/  IMAD.WIDE R2, R55, 0x40, R2 ;  /* 0x0000004037027825 */ /* 0x000fe200078e0202 */
[----:B------:R-:W-:-:S03]  /*0770*/  LOP3.LUT R61, R61, 0x40, RZ, 0xc0, !PT ;  /* 0x000000403d3d7812 */ /* 0x000fc600078ec0ff */
[C---:B------:R-:W-:Y:S01]  /*0780*/  IMAD R57, R56.reuse, 0x8, R57 ;  /* 0x0000000838397824 */ /* 0x040fe200078e0239 */
[----:B------:R-:W-:Y:S01]  /*0790*/  SHF.L.U32 R56, R56, 0x3, RZ ;  /* 0x0000000338387819 */ /* 0x000fe200000006ff */
[----:B--2---:R0:W-:Y:S04]  /*07a0*/  STS.128 [R63], R4 ;  /* 0x000000043f007388 */ /* 0x0041e80000000c00 */
[----:B---3--:R1:W-:Y:S04]  /*07b0*/  STS.128 [R63+0x1000], R8 ;  /* 0x001000083f007388 */ /* 0x0083e80000000c00 */
[----:B----4-:R-:W-:Y:S04]  /*07c0*/  STS.128 [R63+0x2000], R12 ;  /* 0x0020000c3f007388 */ /* 0x010fe80000000c00 */
[----:B-----5:R2:W-:Y:S04]  /*07d0*/  STS.128 [R63+0x3000], R16 ;  /* 0x003000103f007388 */ /* 0x0205e80000000c00 */
[----:B------:R-:W-:Y:S01]  /*07e0*/  STS.128 [R63+0x4000], R20 ;  /* 0x004000143f007388 */ /* 0x000fe20000000c00 */
[C---:B0-----:R-:W-:Y:S01]  /*07f0*/  LEA.HI R6, R59.reuse, R59, RZ, 0x1 ;  /* 0x0000003b3b067211 */ /* 0x041fe200078f08ff */
[----:B------:R-:W-:-:S02]  /*0800*/  IMAD.SHL.U32 R4, R59, 0x8, RZ ;  /* 0x000000083b047824 */ /* 0x000fc400078e00ff */
[----:B------:R-:W-:Y:S01]  /*0810*/  STS.128 [R63+0x5000], R24 ;  /* 0x005000183f007388 */ /* 0x000fe20000000c00 */
[----:B-1----:R-:W-:Y:S02]  /*0820*/  SHF.R.S32.HI R9, RZ, 0x1f, R58 ;  /* 0x0000001fff097819 */ /* 0x002fe4000001143a */
[----:B------:R-:W-:Y:S01]  /*0830*/  SHF.L.U32 R6, R6, 0x9, RZ ;  /* 0x0000000906067819 */ /* 0x000fe200000006ff */
[----:B------:R-:W-:Y:S01]  /*0840*/  STS.128 [R63+0x6000], R28 ;  /* 0x0060001c3f007388 */ /* 0x000fe20000000c00 */
[----:B------:R-:W-:Y:S02]  /*0850*/  LEA.HI R9, R9, R58, RZ, 0x2 ;  /* 0x0000003a09097211 */ /* 0x000fe400078f10ff */
[----:B------:R-:W-:Y:S01]  /*0860*/  LOP3.LUT R8, R6, 0x7ffffc00, RZ, 0xc0, !PT ;  /* 0x7ffffc0006087812 */ /* 0x000fe200078ec0ff */
[----:B------:R-:W-:Y:S01]  /*0870*/  STS.128 [R63+0x7000], R32 ;  /* 0x007000203f007388 */ /* 0x000fe20000000c00 */
[C---:B--2---:R-:W-:Y:S01]  /*0880*/  LOP3.LUT R17, R9.reuse, 0x7fffffc, RZ, 0xc0, !PT ;  /* 0x07fffffc09117812 */ /* 0x044fe200078ec0ff */
[----:B------:R-:W-:Y:S01]  /*0890*/  IMAD.SHL.U32 R9, R9, 0x10, RZ ;  /* 0x0000001009097824 */ /* 0x000fe200078e00ff */
[----:B------:R-:W-:Y:S01]  /*08a0*/  LOP3.LUT R6, R61, 0x8, R4, 0xf8, !PT ;  /* 0x000000083d067812 */ /* 0x000fe200078ef804 */
[----:B------:R-:W-:Y:S01]  /*08b0*/  STS.128 [R63+0x8000], R36 ;  /* 0x008000243f007388 */ /* 0x000fe20000000c00 */
[----:B------:R-:W-:Y:S01]  /*08c0*/  SHF.R.U32.HI R61, RZ, 0x3, R61 ;  /* 0x00000003ff3d7819 */ /* 0x000fe2000001163d */
[----:B------:R-:W-:Y:S01]  /*08d0*/  IMAD.U32 R8, R57, 0x10, R8 ;  /* 0x0000001039087824 */ /* 0x000fe200078e0008 */
[----:B------:R-:W-:Y:S01]  /*08e0*/  LOP3.LUT R9, R9, 0x40, RZ, 0xc0, !PT ;  /* 0x0000004009097812 */ /* 0x000fe200078ec0ff */
[----:B------:R-:W-:Y:S01]  /*08f0*/  STS.128 [R63+0x9000], R40 ;  /* 0x009000283f007388 */ /* 0x000fe20000000c00 */
[----:B------:R-:W-:Y:S01]  /*0900*/  LOP3.LUT R61, R6, R61, RZ, 0x3c, !PT ;  /* 0x0000003d063d7212 */ /* 0x000fe200078e3cff */
[----:B------:R-:W-:Y:S01]  /*0910*/  IMAD.IADD R17, R58, 0x1, -R17 ;  /* 0x000000013a117824 */ /* 0x000fe200078e0a11 */
[----:B------:R-:W-:Y:S01]  /*0920*/  LOP3.LUT R56, R9, 0x8, R56, 0xf8, !PT ;  /* 0x0000000809387812 */ /* 0x000fe200078ef838 */
[----:B------:R-:W-:Y:S01]  /*0930*/  STS.128 [R63+0xa000], R44 ;  /* 0x00a0002c3f007388 */ /* 0x000fe20000000c00 */
[----:B------:R-:W-:Y:S01]  /*0940*/  SHF.R.U32.HI R9, RZ, 0x3, R9 ;  /* 0x00000003ff097819 */ /* 0x000fe20000011609 */
[----:B------:R-:W-:-:S02]  /*0950*/  IMAD.IADD R6, R8, 0x1, R61 ;  /* 0x0000000108067824 */ /* 0x000fc400078e023d */
[----:B------:R-:W-:Y:S01]  /*0960*/  STS.128 [R63+0xb000], R48 ;  /* 0x00b000303f007388 */ /* 0x000fe20000000c00 */
[----:B------:R-:W-:Y:S01]  /*0970*/  LOP3.LUT R56, R56, R9, RZ, 0x3c, !PT ;  /* 0x0000000938387212 */ /* 0x000fe200078e3cff */
[----:B------:R-:W-:Y:S01]  /*0980*/  IMAD R17, R17, 0x10, R54 ;  /* 0x0000001011117824 */ /* 0x000fe200078e0236 */
[----:B------:R-:W-:Y:S06]  /*0990*/  BAR.SYNC.DEFER_BLOCKING 0x0 ;  /* 0x0000000000007b1d */ /* 0x000fec0000010000 */
[----:B------:R-:W0:Y:S04]  /*09a0*/  LDS R5, [R53+UR4] ;  /* 0x0000000435057984 */ /* 0x000e280008000800 */
[----:B------:R-:W1:Y:S04]  /*09b0*/  LDS R7, [R53+UR4+0x400] ;  /* 0x0004000435077984 */ /* 0x000e680008000800 */
[----:B------:R-:W2:Y:S04]  /*09c0*/  LDS R10, [R53+UR4+0x800] ;  /* 0x00080004350a7984 */ /* 0x000ea80008000800 */
        /* <DEDUP_REMOVED lines=10> */
[----:B-1----:R-:W-:Y:S01]  /*0a70*/  FMUL.FTZ R9, R7, UR5 ;  /* 0x0000000507097c20 */ /* 0x002fe20008410000 */
[----:B------:R-:W-:Y:S02]  /*0a80*/  IMAD.IADD R7, R56, 0x1, R17 ;  /* 0x0000000138077824 */ /* 0x000fe400078e0211 */
[----:B------:R-:W1:Y:S01]  /*0a90*/  LDS R20, [R53+UR4+0x2000] ;  /* 0x0020000435147984 */ /* 0x000e620008000800 */
[----:B--2---:R-:W-:Y:S01]  /*0aa0*/  FMUL.FTZ R10, R10, UR5 ;  /* 0x000000050a0a7c20 */ /* 0x004fe20008410000 */
[----:B------:R-:W-:Y:S02]  /*0ab0*/  F2FP.BF16.F32.PACK_AB R8, R9, R8 ;  /* 0x000000080908723e */ /* 0x000fe400000010ff */
[----:B------:R-:W2:Y:S01]  /*0ac0*/  LDS R21, [R53+UR4+0x2400] ;  /* 0x0024000435157984 */ /* 0x000ea20008000800 */
[----:B---3--:R-:W-:-:S03]  /*0ad0*/  FMUL.FTZ R11, R11, UR5 ;  /* 0x000000050b0b7c20 */ /* 0x008fc60008410000 */
[----:B------:R-:W3:Y:S01]  /*0ae0*/  LDS R24, [R53+UR4+0x3000] ;  /* 0x0030000435187984 */ /* 0x000ee20008000800 */
[----:B----4-:R-:W-:Y:S01]  /*0af0*/  FMUL.FTZ R12, R12, UR5 ;  /* 0x000000050c0c7c20 */ /* 0x010fe20008410000 */
[----:B------:R-:W-:Y:S02]  /*0b00*/  F2FP.BF16.F32.PACK_AB R9, R11, R10 ;  /* 0x0000000a0b09723e */ /* 0x000fe400000010ff */
[----:B------:R-:W4:Y:S01]  /*0b10*/  LDS R32, [R53+UR4+0x3c00] ;  /* 0x003c000435207984 */ /* 0x000f220008000800 */
[----:B-----5:R-:W-:-:S03]  /*0b20*/  FMUL.FTZ R13, R13, UR5 ;  /* 0x000000050d0d7c20 */ /* 0x020fc60008410000 */
[----:B------:R-:W5:Y:S01]  /*0b30*/  LDS R41, [R53+UR4+0x4000] ;  /* 0x0040000435297984 */ /* 0x000f620008000800 */
[----:B------:R-:W-:Y:S01]  /*0b40*/  FMUL.FTZ R14, R14, UR5 ;  /* 0x000000050e0e7c20 */ /* 0x000fe20008410000 */
[----:B------:R-:W-:Y:S02]  /*0b50*/  F2FP.BF16.F32.PACK_AB R10, R13, R12 ;  /* 0x0000000c0d0a723e */ /* 0x000fe400000010ff */
[----:B------:R-:W5:Y:S01]  /*0b60*/  LDS R42, [R53+UR4+0x4400] ;  /* 0x00440004352a7984 */ /* 0x000f620008000800 */
[----:B------:R-:W-:-:S03]  /*0b70*/  FMUL.FTZ R15, R15, UR5 ;  /* 0x000000050f0f7c20 */ /* 0x000fc60008410000 */
        /* <DEDUP_REMOVED lines=9> */
[----:B0-----:R-:W-:-:S03]  /*0c10*/  FMUL.FTZ R38, R31, UR5 ;  /* 0x000000051f267c20 */ /* 0x001fc60008410000 */
[----:B------:R-:W0:Y:S01]  /*0c20*/  LDS R15, [R53+UR4+0x5c00] ;  /* 0x005c0004350f7984 */ /* 0x000e220008000800 */
[----:B-1----:R-:W-:-:S03]  /*0c30*/  FMUL.FTZ R20, R20, UR5 ;  /* 0x0000000514147c20 */ /* 0x002fc60008410000 */
[----:B------:R-:W1:Y:S01]  /*0c40*/  LDS R16, [R53+UR4+0x6000] ;  /* 0x0060000435107984 */ /* 0x000e620008000800 */
[----:B--2---:R-:W-:-:S03]  /*0c50*/  FMUL.FTZ R25, R21, UR5 ;  /* 0x0000000515197c20 */ /* 0x004fc60008410000 */
[----:B------:R-:W2:Y:S01]  /*0c60*/  LDS R17, [R53+UR4+0x6400] ;  /* 0x0064000435117984 */ /* 0x000ea20008000800 */
[----:B---3--:R-:W-:Y:S01]  /*0c70*/  FMUL.FTZ R24, R24, UR5 ;  /* 0x0000000518187c20 */ /* 0x008fe20008410000 */
[----:B------:R-:W-:Y:S02]  /*0c80*/  F2FP.BF16.F32.PACK_AB R20, R25, R20 ;  /* 0x000000141914723e */ /* 0x000fe400000010ff */
[----:B------:R-:W3:Y:S01]  /*0c90*/  LDS R47, [R53+UR4+0x4c00] ;  /* 0x004c0004352f7984 */ /* 0x000ee20008000800 */
[----:B----4-:R-:W-:Y:S01]  /*0ca0*/  FMUL.FTZ R35, R32, UR5 ;  /* 0x0000000520237c20 */ /* 0x010fe20008410000 */
[----:B------:R-:W-:Y:S02]  /*0cb0*/  F2FP.BF16.F32.PACK_AB R27, R29, R24 ;  /* 0x000000181d1b723e */ /* 0x000fe400000010ff */
[----:B------:R-:W4:Y:S01]  /*0cc0*/  LDS R18, [R53+UR4+0x6800] ;  /* 0x0068000435127984 */ /* 0x000f220008000800 */
[----:B-----5:R-:W-:Y:S01]  /*0cd0*/  FMUL.FTZ R44, R41, UR5 ;  /* 0x00000005292c7c20 */ /* 0x020fe20008410000 */
[----:B------:R-:W-:-:S02]  /*0ce0*/  F2FP.BF16.F32.PACK_AB R38, R35, R38 ;  /* 0x000000262326723e */ /* 0x000fc400000010ff */
        /* <DEDUP_REMOVED lines=15> */
[----:B-1----:R-:W-:Y:S01]  /*0de0*/  FMUL.FTZ R16, R16, UR5 ;  /* 0x0000000510107c20 */ /* 0x002fe20008410000 */
[----:B------:R-:W-:Y:S02]  /*0df0*/  F2FP.BF16.F32.PACK_AB R13, R15, R14 ;  /* 0x0000000e0f0d723e */ /* 0x000fe400000010ff */
        /* <DEDUP_REMOVED lines=24> */
[----:B0-----:R-:W-:Y:S01]  /*0f80*/  FMUL.FTZ R46, R23, UR5 ;  /* 0x00000005172e7c20 */ /* 0x001fe20008410000 */
[----:B------:R-:W-:Y:S02]  /*0f90*/  LEA R23, R7, UR4, 0x1 ;  /* 0x0000000407177c11 */ /* 0x000fe4000f8e08ff */
[----:B------:R-:W0:Y:S01]  /*0fa0*/  LDS R37, [R53+UR4+0xb000] ;  /* 0x00b0000435257984 */ /* 0x000e220008000800 */
[----:B-1----:R-:W-:Y:S01]  /*0fb0*/  FMUL.FTZ R24, R24, UR5 ;  /* 0x0000000518187c20 */ /* 0x002fe20008410000 */
[----:B------:R-:W-:-:S02]  /*0fc0*/  F2FP.BF16.F32.PACK_AB R21, R46, R21 ;  /* 0x000000152e15723e */ /* 0x000fc400000010ff */
[----:B------:R-:W1:Y:S01]  /*0fd0*/  LDS R42, [R53+UR4+0xb400] ;  /* 0x00b40004352a7984 */ /* 0x000e620008000800 */
[----:B--2---:R-:W-:Y:S01]  /*0fe0*/  FMUL.FTZ R29, R29, UR5 ;  /* 0x000000051d1d7c20 */ /* 0x004fe20008410000 */
[----:B------:R-:W-:Y:S02]  /*0ff0*/  IADD3 R7, R4, 0x80, RZ ;  /* 0x0000008004077810 */ /* 0x000fe40007ffe0ff */
[----:B------:R-:W2:Y:S01]  /*1000*/  LDS R41, [R53+UR4+0xb800] ;  /* 0x00b8000435297984 */ /* 0x000ea20008000800 */
[----:B---3--:R-:W-:Y:S01]  /*1010*/  FMUL.FTZ R25, R25, UR5 ;  /* 0x0000000519197c20 */ /* 0x008fe20008410000 */
[----:B------:R-:W-:Y:S02]  /*1020*/  F2FP.BF16.F32.PACK_AB R24, R29, R24 ;  /* 0x000000181d18723e */ /* 0x000fe400000010ff */
[----:B------:R-:W3:Y:S01]  /*1030*/  LDS R43, [R53+UR4+0xbc00] ;  /* 0x00bc0004352b7984 */ /* 0x000ee20008000800 */
[----:B----4-:R-:W-:Y:S01]  /*1040*/  FMUL.FTZ R28, R28, UR5 ;  /* 0x000000051c1c7c20 */ /* 0x010fe20008410000 */
[----:B-----5:R-:W-:-:S02]  /*1050*/  FMUL.FTZ R32, R32, UR5 ;  /* 0x0000000520207c20 */ /* 0x020fc40008410000 */
[----:B------:R-:W-:Y:S02]  /*1060*/  STS [R23+0xf400], R21 ;  /* 0x00f4001517007388 */ /* 0x000fe40000000800 */
[----:B------:R-:W-:Y:S01]  /*1070*/  F2FP.BF16.F32.PACK_AB R25, R28, R25 ;  /* 0x000000191c19723e */ /* 0x000fe200000010ff */
[----:B------:R-:W-:Y:S01]  /*1080*/  FMUL.FTZ R19, R34, UR5 ;  /* 0x0000000522137c20 */ /* 0x000fe20008410000 */
[----:B------:R-:W-:Y:S01]  /*1090*/  STS [R23+0xc000], R8 ;  /* 0x00c0000817007388 */ /* 0x000fe20000000800 */
[----:B------:R-:W-:-:S03]  /*10a0*/  FMUL.FTZ R36, R36, UR5 ;  /* 0x0000000524247c20 */ /* 0x000fc60008410000 */
[----:B------:R-:W-:Y:S01]  /*10b0*/  F2FP.BF16.F32.PACK_AB R19, R19, R32 ;  /* 0x000000201313723e */ /* 0x000fe200000010ff */
[----:B------:R-:W-:Y:S01]  /*10c0*/  STS [R23+0xc100], R9 ;  /* 0x00c1000917007388 */ /* 0x000fe20000000800 */
[----:B------:R-:W-:-:S03]  /*10d0*/  FMUL.FTZ R17, R40, UR5 ;  /* 0x0000000528117c20 */ /* 0x000fc60008410000 */
[----:B------:R4:W-:Y:S01]  /*10e0*/  STS [R23+0xd000], R20 ;  /* 0x00d0001417007388 */ /* 0x0009e20000000800 */
[----:B------:R-:W-:Y:S01]  /*10f0*/  FMUL.FTZ R35, R35, UR5 ;  /* 0x0000000523237c20 */ /* 0x000fe20008410000 */
[----:B------:R-:W-:Y:S02]  /*1100*/  F2FP.BF16.F32.PACK_AB R17, R17, R36 ;  /* 0x000000241111723e */ /* 0x000fe400000010ff */
[----:B------:R1:W-:Y:S01]  /*1110*/  STS [R23+0xd100], R22 ;  /* 0x00d1001617007388 */ /* 0x0003e20000000800 */
[----:B------:R-:W-:-:S03]  /*1120*/  FMUL.FTZ R16, R39, UR5 ;  /* 0x0000000527107c20 */ /* 0x000fc60008410000 */
[----:B------:R3:W-:Y:S01]  /*1130*/  STS [R23+0xc400], R10 ;  /* 0x00c4000a17007388 */ /* 0x0007e20000000800 */
[----:B0-----:R-:W-:Y:S01]  /*1140*/  FMUL.FTZ R37, R37, UR5 ;  /* 0x0000000525257c20 */ /* 0x001fe20008410000 */
[----:B------:R-:W-:Y:S02]  /*1150*/  F2FP.BF16.F32.PACK_AB R16, R16, R35 ;  /* 0x000000231010723e */ /* 0x000fe400000010ff */
[----:B------:R0:W-:Y:S01]  /*1160*/  STS [R23+0xc500], R11 ;  /* 0x00c5000b17007388 */ /* 0x0001e20000000800 */
[----:B----4-:R-:W-:Y:S02]  /*1170*/  VIADD R20, R4, 0x40 ;  /* 0x0000004004147836 */ /* 0x010fe40000000000 */
[----:B-1----:R-:W-:Y:S01]  /*1180*/  FMUL.FTZ R42, R42, UR5 ;  /* 0x000000052a2a7c20 */ /* 0x002fe20008410000 */
[----:B------:R0:W-:Y:S01]  /*1190*/  STS [R23+0xd400], R27 ;  /* 0x00d4001b17007388 */ /* 0x0001e20000000800 */
[----:B--2---:R-:W-:-:S03]  /*11a0*/  FMUL.FTZ R41, R41, UR5 ;  /* 0x0000000529297c20 */ /* 0x004fc60008410000 */
[----:B------:R-:W-:Y:S01]  /*11b0*/  F2FP.BF16.F32.PACK_AB R37, R42, R37 ;  /* 0x000000252a25723e */ /* 0x000fe200000010ff */
[----:B------:R0:W-:Y:S01]  /*11c0*/  STS [R23+0xd500], R38 ;  /* 0x00d5002617007388 */ /* 0x0001e20000000800 */
[----:B---3--:R-:W-:Y:S01]  /*11d0*/  FMUL.FTZ R18, R43, UR5 ;  /* 0x000000052b127c20 */ /* 0x008fe20008410000 */
[----:B------:R-:W-:Y:S02]  /*11e0*/  UIADD3 UR5, UR4, 0xc000, URZ ;  /* 0x0000c00004057890 */ /* 0x000fe4000fffe03f */
[----:B------:R0:W-:Y:S02]  /*11f0*/  STS [R23+0xe000], R44 ;  /* 0x00e0002c17007388 */ /* 0x0001e40000000800 */
[----:B------:R-:W-:Y:S02]  /*1200*/  F2FP.BF16.F32.PACK_AB R18, R18, R41 ;  /* 0x000000291212723e */ /* 0x000fe400000010ff */
[----:B------:R0:W-:Y:S01]  /*1210*/  STS [R23+0xe100], R45 ;  /* 0x00e1002d17007388 */ /* 0x0001e20000000800 */
[----:B------:R-:W-:-:S02]  /*1220*/  LEA R21, R6, UR5, 0x1 ;  /* 0x0000000506157c11 */ /* 0x000fc4000f8e08ff */
[----:B------:R-:W-:Y:S01]  /*1230*/  LEA R6, R6, UR4, 0x1 ;  /* 0x0000000406067c11 */ /* 0x000fe2000f8e08ff */
[----:B------:R0:W-:Y:S04]  /*1240*/  STS [R23+0xf000], R14 ;  /* 0x00f0000e17007388 */ /* 0x0001e80000000800 */
        /* <DEDUP_REMOVED lines=11> */
[----:B------:R0:W-:Y:S01]  /*1300*/  STS [R23+0x11500], R18 ;  /* 0x0115001217007388 */ /* 0x0001e20000000800 */
[----:B------:R-:W-:Y:S06]  /*1310*/  BAR.SYNC.DEFER_BLOCKING 0x0 ;  /* 0x0000000000007b1d */ /* 0x000fec0000010000 */
[----:B------:R-:W-:Y:S05]  /*1320*/  @P1 BRA `(.L_x_68) ;  /* 0x0000000000741947 */ /* 0x000fea0003800000 */
[----:B0-----:R-:W0:Y:S01]  /*1330*/  LDC.64 R24, c[0x0][0x258] ;  /* 0x00009600ff187b82 */ /* 0x001e220000000a00 */
[----:B------:R-:W-:Y:S01]  /*1340*/  ULDC UR4, c[0x0][0x244] ;  /* 0x0000910000047ab9 */ /* 0x000fe20000000800 */
[----:B------:R-:W-:Y:S01]  /*1350*/  LDS.128 R16, [R21+0x4000] ;  /* 0x0040000015107984 */ /* 0x000fe20000000c00 */
[----:B------:R-:W-:Y:S01]  /*1360*/  ISETP.GE.AND P1, PT, R4, UR4, PT ;  /* 0x0000000404007c0c */ /* 0x000fe2000bf26270 */
[----:B------:R-:W-:Y:S01]  /*1370*/  ULDC.64 UR10, c[0x0][0x260] ;  /* 0x00009800000a7ab9 */ /* 0x000fe20000000a00 */
[----:B------:R-:W-:Y:S02]  /*1380*/  SHF.R.S32.HI R5, RZ, 0x1f, R4 ;  /* 0x0000001fff057819 */ /* 0x000fe40000011404 */
[----:B------:R-:W-:Y:S02]  /*1390*/  ISETP.GE.AND P2, PT, R20, UR4, PT ;  /* 0x0000000414007c0c */ /* 0x000fe4000bf46270 */
[----:B------:R-:W-:-:S07]  /*13a0*/  ISETP.GE.AND P3, PT, R7, UR4, PT ;  /* 0x0000000407007c0c */ /* 0x000fce000bf66270 */
[----:B------:R-:W1:Y:S01]  /*13b0*/  @!P1 LDS.128 R12, [R21] ;  /* 0x00000000150c9984 */ /* 0x000e620000000c00 */
[C---:B0-----:R-:W-:Y:S02]  /*13c0*/  IMAD R8, R24.reuse, UR9, RZ ;  /* 0x0000000918087c24 */ /* 0x041fe4000f8e02ff */
[----:B------:R-:W-:-:S04]  /*13d0*/  IMAD.WIDE.U32 R22, R24, UR8, R4 ;  /* 0x0000000818167c25 */ /* 0x000fc8000f8e0004 */
[----:B------:R-:W-:Y:S02]  /*13e0*/  IMAD R25, R25, UR8, R8 ;  /* 0x0000000819197c24 */ /* 0x000fe4000f8e0208 */
[----:B------:R0:W2:Y:S02]  /*13f0*/  LDS.128 R8, [R21+0x2000] ;  /* 0x0020000015087984 */ /* 0x0000a40000000c00 */
[----:B------:R-:W-:Y:S02]  /*1400*/  IMAD.IADD R23, R23, 0x1, R25 ;  /* 0x0000000117177824 */ /* 0x000fe400078e0219 */
[----:B------:R-:W-:Y:S02]  /*1410*/  IMAD R25, R0, UR10, RZ ;  /* 0x0000000a00197c24 */ /* 0x000fe4000f8e02ff */
[----:B------:R-:W-:-:S04]  /*1420*/  IMAD.WIDE.U32 R22, R52, UR10, R22 ;  /* 0x0000000a34167c25 */ /* 0x000fc8000f8e0016 */
[----:B------:R-:W-:Y:S01]  /*1430*/  IMAD R25, R52, UR11, R25 ;  /* 0x0000000b34197c24 */ /* 0x000fe2000f8e0219 */
[----:B------:R-:W-:-:S03]  /*1440*/  ULDC.64 UR10, c[0x0][0x250] ;  /* 0x00009400000a7ab9 */ /* 0x000fc60000000a00 */
[----:B------:R-:W-:Y:S02]  /*1450*/  IMAD.IADD R23, R23, 0x1, R25 ;  /* 0x0000000117177824 */ /* 0x000fe400078e0219 */
[----:B------:R-:W-:Y:S02]  /*1460*/  IMAD R25, R3, UR10, RZ ;  /* 0x0000000a03197c24 */ /* 0x000fe4000f8e02ff */
[----:B------:R-:W-:-:S04]  /*1470*/  IMAD.WIDE.U32 R22, R2, UR10, R22 ;  /* 0x0000000a02167c25 */ /* 0x000fc8000f8e0016 */
[----:B0-----:R-:W-:Y:S01]  /*1480*/  IMAD R21, R2, UR11, R25 ;  /* 0x0000000b02157c24 */ /* 0x001fe2000f8e0219 */
[----:B------:R-:W-:Y:S02]  /*1490*/  ULDC.64 UR10, c[0x0][0x238] ;  /* 0x00008e00000a7ab9 */ /* 0x000fe40000000a00 */
[----:B------:R-:W-:Y:S01]  /*14a0*/  LEA R24, P4, R22, UR10, 0x1 ;  /* 0x0000000a16187c11 */ /* 0x000fe2000f8808ff */
[----:B------:R-:W-:-:S05]  /*14b0*/  IMAD.IADD R21, R23, 0x1, R21 ;  /* 0x0000000117157824 */ /* 0x000fca00078e0215 */
[----:B------:R-:W-:-:S05]  /*14c0*/  LEA.HI.X R25, R22, UR11, R21, 0x1, P4 ;  /* 0x0000000b16197c11 */ /* 0x000fca000a0f0c15 */
[----:B-1----:R1:W-:Y:S04]  /*14d0*/  @!P1 STG.E.128 desc[UR6][R24.64], R12 ;  /* 0x0000000c18009986 */ /* 0x0023e8000c101d06 */
[----:B--2---:R1:W-:Y:S04]  /*14e0*/  @!P2 STG.E.128 desc[UR6][R24.64+0x80], R8 ;  /* 0x000080081800a986 */ /* 0x0043e8000c101d06 */
[----:B------:R1:W-:Y:S02]  /*14f0*/  @!P3 STG.E.128 desc[UR6][R24.64+0x100], R16 ;  /* 0x000100101800b986 */ /* 0x0003e4000c101d06 */
.L_x_68:
[----:B------:R-:W-:Y:S05]  /*1500*/  BSYNC B0 ;  /* 0x0000000000007941 */ /* 0x000fea0003800000 */
.L_x_67:
[----:B------:R-:W-:Y:S05]  /*1510*/  @P0 EXIT ;  /* 0x000000000000094d */ /* 0x000fea0003800000 */
[----:B-1----:R-:W1:Y:S01]  /*1520*/  LDC.64 R8, c[0x0][0x258] ;  /* 0x00009600ff087b82 */ /* 0x002e620000000a00 */
[----:B------:R-:W-:Y:S01]  /*1530*/  SHF.R.S32.HI R5, RZ, 0x1f, R4 ;  /* 0x0000001fff057819 */ /* 0x000fe20000011404 */
[----:B------:R-:W-:Y:S01]  /*1540*/  ULDC.64 UR4, c[0x0][0x260] ;  /* 0x0000980000047ab9 */ /* 0x000fe20000000a00 */
[----:B0-----:R-:W0:Y:S01]  /*1550*/  LDS.128 R12, [R6+0xc400] ;  /* 0x00c40000060c7984 */ /* 0x001e220000000c00 */
[----:B------:R-:W-:Y:S01]  /*1560*/  IMAD R19, R0, UR4, RZ ;  /* 0x0000000400137c24 */ /* 0x000fe2000f8e02ff */
[----:B------:R-:W-:-:S03]  /*1570*/  ULDC.64 UR10, c[0x0][0x238] ;  /* 0x00008e00000a7ab9 */ /* 0x000fc60000000a00 */
[----:B------:R-:W-:Y:S02]  /*1580*/  IMAD R21, R52, UR5, R19 ;  /* 0x0000000534157c24 */ /* 0x000fe4000f8e0213 */
[C---:B-1----:R-:W-:Y:S02]  /*1590*/  IMAD R10, R8.reuse, UR9, RZ ;  /* 0x00000009080a7c24 */ /* 0x042fe4000f8e02ff */
[----:B------:R-:W-:-:S04]  /*15a0*/  IMAD.WIDE.U32 R16, R8, UR8, R4 ;  /* 0x0000000808107c25 */ /* 0x000fc8000f8e0004 */
[----:B------:R-:W-:Y:S02]  /*15b0*/  IMAD R5, R9, UR8, R10 ;  /* 0x0000000809057c24 */ /* 0x000fe4000f8e020a */
[----:B------:R-:W1:Y:S02]  /*15c0*/  LDS.128 R8, [R6+0xe400] ;  /* 0x00e4000006087984 */ /* 0x000e640000000c00 */
[----:B------:R-:W-:Y:S01]  /*15d0*/  IMAD.IADD R17, R17, 0x1, R5 ;  /* 0x0000000111117824 */ /* 0x000fe200078e0205 */
[----:B------:R-:W-:Y:S01]  /*15e0*/  IADD3 R5, P0, R2, 0x20, RZ ;  /* 0x0000002002057810 */ /* 0x000fe20007f1e0ff */
[----:B------:R-:W-:-:S03]  /*15f0*/  IMAD.WIDE.U32 R52, R52, UR4, R16 ;  /* 0x0000000434347c25 */ /* 0x000fc6000f8e0010 */
[----:B------:R-:W-:Y:S01]  /*1600*/  IADD3.X R2, RZ, R3, RZ, P0, !PT ;  /* 0x00000003ff027210 */ /* 0x000fe200007fe4ff */
[----:B------:R2:W3:Y:S01]  /*1610*/  LDS.128 R16, [R6+0x10400] ;  /* 0x0104000006107984 */ /* 0x0004e20000000c00 */
[----:B------:R-:W-:Y:S01]  /*1620*/  ULDC.64 UR4, c[0x0][0x250] ;  /* 0x0000940000047ab9 */ /* 0x000fe20000000a00 */
[----:B------:R-:W-:Y:S02]  /*1630*/  IMAD.IADD R53, R53, 0x1, R21 ;  /* 0x0000000135357824 */ /* 0x000fe400078e0215 */
[----:B------:R-:W-:-:S04]  /*1640*/  IMAD R2, R2, UR4, RZ ;  /* 0x0000000402027c24 */ /* 0x000fc8000f8e02ff */
[C---:B------:R-:W-:Y:S02]  /*1650*/  IMAD R21, R5.reuse, UR5, R2 ;  /* 0x0000000505157c24 */ /* 0x040fe4000f8e0202 */
[----:B------:R-:W-:Y:S01]  /*1660*/  IMAD.WIDE.U32 R2, R5, UR4, R52 ;  /* 0x0000000405027c25 */ /* 0x000fe2000f8e0034 */
[----:B------:R-:W-:Y:S02]  /*1670*/  ULDC UR4, c[0x0][0x244] ;  /* 0x0000910000047ab9 */ /* 0x000fe40000000800 */
[----:B------:R-:W-:Y:S01]  /*1680*/  ISETP.GE.AND P1, PT, R4, UR4, PT ;  /* 0x0000000404007c0c */ /* 0x000fe2000bf26270 */
[----:B------:R-:W-:Y:S01]  /*1690*/  IMAD.IADD R3, R3, 0x1, R21 ;  /* 0x0000000103037824 */ /* 0x000fe200078e0215 */
[----:B------:R-:W-:Y:S02]  /*16a0*/  LEA R4, P0, R2, UR10, 0x1 ;  /* 0x0000000a02047c11 */ /* 0x000fe4000f8008ff */
[----:B------:R-:W-:Y:S02]  /*16b0*/  ISETP.GE.AND P2, PT, R20, UR4, PT ;  /* 0x0000000414007c0c */ /* 0x000fe4000bf46270 */
[----:B------:R-:W-:-:S02]  /*16c0*/  LEA.HI.X R5, R2, UR11, R3, 0x1, P0 ;  /* 0x0000000b02057c11 */ /* 0x000fc400080f0c03 */
[----:B------:R-:W-:-:S05]  /*16d0*/  ISETP.GE.AND P0, PT, R7, UR4, PT ;  /* 0x0000000407007c0c */ /* 0x000fca000bf06270 */
[----:B0-----:R2:W-:Y:S04]  /*16e0*/  @!P1 STG.E.128 desc[UR6][R4.64], R12 ;  /* 0x0000000c04009986 */ /* 0x0015e8000c101d06 */
[----:B-1----:R2:W-:Y:S04]  /*16f0*/  @!P2 STG.E.128 desc[UR6][R4.64+0x80], R8 ;  /* 0x000080080400a986 */ /* 0x0025e8000c101d06 */
[----:B------:R-:W-:Y:S05]  /*1700*/  @P0 EXIT ;  /* 0x000000000000094d */ /* 0x000fea0003800000 */
[----:B---3--:R-:W-:Y:S01]  /*1710*/  STG.E.128 desc[UR6][R4.64+0x100], R16 ;  /* 0x0001001004007986 */ /* 0x008fe2000c101d06 */
[----:B------:R-:W-:Y:S05]  /*1720*/  EXIT ;  /* 0x000000000000794d */ /* 0x000fea0003800000 */
.L_x_69:
        /* <DEDUP_REMOVED lines=13> */
.L_x_140:


//--------------------- .text._ZN7cutlass13device_kernelIN5flash19enable_sm80_to_sm89INS1_16FlashAttnBwdSm80INS1_25CollectiveMainloopBwdSm80ILi2ELi1EN4cute5tupleIJNS5_1CILi64EEENS7_ILi80EEENS7_ILi192EEEEEENS_10bfloat16_tEfNS_4arch4Sm80ELb1ELb0ELb0ELb1ELb1ELb0ELb1ELb0ELi2ELi4ELi2ELi2ELb0EEENS1_24CollectiveEpilogueBwdGQAISB_fSE_Li256ELb1ELb1EEENS1_25SingleTileBwdLPTSchedulerILb1ELi80ELb1EEEEEEEEEvNT_6ParamsE --------------------------
	.section	.text._ZN7cutlass13device_kernelIN5flash19enable_sm80_to_sm89INS1_16FlashAttnBwdSm80INS1_25CollectiveMainloopBwdSm80ILi2ELi1EN4cute5tupleIJNS5_1CILi64EEENS7_ILi80EEENS7_ILi192EEEEEENS_10bfloat16_tEfNS_4arch4Sm80ELb1ELb0ELb0ELb1ELb1ELb0ELb1ELb0ELi2ELi4ELi2ELi2ELb0EEENS1_24CollectiveEpilogueBwdGQAISB_fSE_Li256ELb1ELb1EEENS1_25SingleTileBwdLPTSchedulerILb1ELi80ELb1EEEEEEEEEvNT_6ParamsE,"ax",@progbits
	.align	128
.text._ZN7cutlass13device_kernelIN5flash19enable_sm80_to_sm89INS1_16FlashAttnBwdSm80INS1_25CollectiveMainloopBwdSm80ILi2ELi1EN4cute5tupleIJNS5_1CILi64EEENS7_ILi80EEENS7_ILi192EEEEEENS_10bfloat16_tEfNS_4arch4Sm80ELb1ELb0ELb0ELb1ELb1ELb0ELb1ELb0ELi2ELi4ELi2ELi2ELb0EEENS1_24CollectiveEpilogueBwdGQAISB_fSE_Li256ELb1ELb1EEENS1_25SingleTileBwdLPTSchedulerILb1ELi80ELb1EEEEEEEEEvNT_6ParamsE:
        .type           _ZN7cutlass13device_kernelIN5flash19enable_sm80_to_sm89INS1_16FlashAttnBwdSm80INS1_25CollectiveMainloopBwdSm80ILi2ELi1EN4cute5tupleIJNS5_1CILi64EEENS7_ILi80EEENS7_ILi192EEEEEENS_10bfloat16_tEfNS_4arch4Sm80ELb1ELb0ELb0ELb1ELb1ELb0ELb1ELb0ELi2ELi4ELi2ELi2ELb0EEENS1_24CollectiveEpilogueBwdGQAISB_fSE_Li256ELb1ELb1EEENS1_25SingleTileBwdLPTSchedulerILb1ELi80ELb1EEEEEEEEEvNT_6ParamsE,@function
        .size           _ZN7cutlass13device_kernelIN5flash19enable_sm80_to_sm89INS1_16FlashAttnBwdSm80INS1_25CollectiveMainloopBwdSm80ILi2ELi1EN4cute5tupleIJNS5_1CILi64EEENS7_ILi80EEENS7_ILi192EEEEEENS_10bfloat16_tEfNS_4arch4Sm80ELb1ELb0ELb0ELb1ELb1ELb0ELb1ELb0ELi2ELi4ELi2ELi2ELb0EEENS1_24CollectiveEpilogueBwdGQAISB_fSE_Li256ELb1ELb1EEENS1_25SingleTileBwdLPTSchedulerILb1ELi80ELb1EEEEEEEEEvNT_6ParamsE,(.L_x_141 - _ZN7cutlass13device_kernelIN5flash19enable_sm80_to_sm89INS1_16FlashAttnBwdSm80INS1_25CollectiveMainloopBwdSm80ILi2ELi1EN4cute5tupleIJNS5_1CILi64EEENS7_ILi80EEENS7_ILi192EEEEEENS_10bfloat16_tEfNS_4arch4Sm80ELb1ELb0ELb0ELb1ELb1ELb0ELb1ELb0ELi2ELi4ELi2ELi2ELb0EEENS1_24CollectiveEpilogueBwdGQAISB_fSE_Li256ELb1ELb1EEENS1_25SingleTileBwdLPTSchedulerILb1ELi80ELb1EEEEEEEEEvNT_6ParamsE)
        .other          _ZN7cutlass13device_kernelIN5flash19enable_sm80_to_sm89INS1_16FlashAttnBwdSm80INS1_25CollectiveMainloopBwdSm80ILi2ELi1EN4cute5tupleIJNS5_1CILi64EEENS7_ILi80EEENS7_ILi192EEEEEENS_10bfloat16_tEfNS_4arch4Sm80ELb1ELb0ELb0ELb1ELb1ELb0ELb1ELb0ELi2ELi4ELi2ELi2ELb0EEENS1_24CollectiveEpilogueBwdGQAISB_fSE_Li256ELb1ELb1EEENS1_25SingleTileBwdLPTSchedulerILb1ELi80ELb1EEEEEEEEEvNT_6ParamsE,@"STO_CUDA_ENTRY STV_DEFAULT"
_ZN7cutlass13device_kernelIN5flash19enable_sm80_to_sm89INS1_16FlashAttnBwdSm80INS1_25CollectiveMainloopBwdSm80ILi2ELi1EN4cute5tupleIJNS5_1CILi64EEENS7_ILi80EEENS7_ILi192EEEEEENS_10bfloat16_tEfNS_4arch4Sm80ELb1ELb0ELb0ELb1ELb1ELb0ELb1ELb0ELi2ELi4ELi2ELi2ELb0EEENS1_24CollectiveEpilogueBwdGQAISB_fSE_Li256ELb1ELb1EEENS1_25SingleTileBwdLPTSchedulerILb1ELi80ELb1EEEEEEEEEvNT_6ParamsE:
[----:B------:R-:W-:Y:S01]  /*0000*/  LDC R1, c[0x0][0x28] ;  /* 0x00000a00ff017b82 */ /* 0x000fe20000000800 */
[----:B------:R-:W-:Y:S05]  /*0010*/  EXIT ;  /* 0x000000000000794d */ /* 0x000fea0003800000 */
.L_x_70:
        /* <DEDUP_REMOVED lines=14> */
.L_x_141:


//--------------------- .text._ZN7cutlass13device_kernelIN5flash22FlashAttnBwdPreprocessIN4cute5tupleIJNS3_1CILi64EEENS5_ILi192EEEEEENS_10bfloat16_tEfNS_4arch4Sm80ELb1ELb1EEEEEvNT_6ParamsE --------------------------
	.section	.text._ZN7cutlass13device_kernelIN5flash22FlashAttnBwdPreprocessIN4cute5tupleIJNS3_1CILi64EEENS5_ILi192EEEEEENS_10bfloat16_tEfNS_4arch4Sm80ELb1ELb1EEEEEvNT_6ParamsE,"ax",@progbits
	.align	128
.text._ZN7cutlass13device_kernelIN5flash22FlashAttnBwdPreprocessIN4cute5tupleIJNS3_1CILi64EEENS5_ILi192EEEEEENS_10bfloat16_tEfNS_4arch4Sm80ELb1ELb1EEEEEvNT_6ParamsE:
        .type           _ZN7cutlass13device_kernelIN5flash22FlashAttnBwdPreprocessIN4cute5tupleIJNS3_1CILi64EEENS5_ILi192EEEEEENS_10bfloat16_tEfNS_4arch4Sm80ELb1ELb1EEEEEvNT_6ParamsE,@function
        .size           _ZN7cutlass13device_kernelIN5flash22FlashAttnBwdPreprocessIN4cute5tupleIJNS3_1CILi64EEENS5_ILi192EEEEEENS_10bfloat16_tEfNS_4arch4Sm80ELb1ELb1EEEEEvNT_6ParamsE,(.L_x_142 - _ZN7cutlass13device_kernelIN5flash22FlashAttnBwdPreprocessIN4cute5tupleIJNS3_1CILi64EEENS5_ILi192EEEEEENS_10bfloat16_tEfNS_4arch4Sm80ELb1ELb1EEEEEvNT_6ParamsE)
        .other          _ZN7cutlass13device_kernelIN5flash22FlashAttnBwdPreprocessIN4cute5tupleIJNS3_1CILi64EEENS5_ILi192EEEEEENS_10bfloat16_tEfNS_4arch4Sm80ELb1ELb1EEEEEvNT_6ParamsE,@"STO_CUDA_ENTRY STV_DEFAULT"
_ZN7cutlass13device_kernelIN5flash22FlashAttnBwdPreprocessIN4cute5tupleIJNS3_1CILi64EEENS5_ILi192EEEEEENS_10bfloat16_tEfNS_4arch4Sm80ELb1ELb1EEEEEvNT_6ParamsE:
[----:B------:R-:W-:Y:S08]  /*0000*/  LDC R1, c[0x0][0x28] ;  /* 0x00000a00ff017b82 */ /* 0x000ff00000000800 */
[----:B------:R-:W0:Y:S01]  /*0010*/  LDC.64 R4, c[0x0][0x2f8] ;  /* 0x0000be00ff047b82 */ /* 0x000e220000000a00 */
[----:B------:R-:W1:Y:S01]  /*0020*/  S2R R66, SR_CTAID.Z ;  /* 0x0000000000427919 */ /* 0x000e620000002700 */
[----:B------:R-:W-:-:S06]  /*0030*/  ULDC.64 UR4, c[0x0][0x208] ;  /* 0x0000820000047ab9 */ /* 0x000fcc0000000a00 */
[----:B------:R-:W2:Y:S08]  /*0040*/  LDC.64 R8, c[0x0][0x2f0] ;  /* 0x0000bc00ff087b82 */ /* 0x000eb00000000a00 */
[----:B------:R-:W1:Y:S01]  /*0050*/  LDC.64 R2, c[0x0][0x2f0] ;  /* 0x0000bc00ff027b82 */ /* 0x000e620000000a00 */
[----:B0-----:R-:W-:-:S04]  /*0060*/  ISETP.NE.U32.AND P2, PT, R4, RZ, PT ;  /* 0x000000ff0400720c */ /* 0x001fc80003f45070 */
[----:B------:R-:W-:-:S03]  /*0070*/  ISETP.NE.AND.EX P2, PT, R5, RZ, PT, P2 ;  /* 0x000000ff0500720c */ /* 0x000fc60003f45320 */
[----:B------:R-:W0:Y:S01]  /*0080*/  LDC R67, c[0x0][0x218] ;  /* 0x00008600ff437b82 */ /* 0x000e220000000800 */
[----:B--2---:R-:W-:-:S04]  /*0090*/  ISETP.NE.U32.AND P0, PT, R8, RZ, PT ;  /* 0x000000ff0800720c */ /* 0x004fc80003f05070 */
[----:B------:R-:W-:Y:S01]  /*00a0*/  ISETP.NE.AND.EX P0, PT, R9, RZ, PT, P0 ;  /* 0x000000ff0900720c */ /* 0x000fe20003f05300 */
[----:B-1----:R-:W-:-:S04]  /*00b0*/  IMAD.WIDE R2, R66, 0x4, R2 ;  /* 0x0000000442027825 */ /* 0x002fc800078e0202 */
[----:B------:R-:W1:Y:S08]  /*00c0*/  @P2 LDC.64 R4, c[0x0][0x2f8] ;  /* 0x0000be00ff042b82 */ /* 0x000e700000000a00 */
[----:B------:R2:W5:Y:S01]  /*00d0*/  @P0 LDG.E R7, desc[UR4][R2.64] ;  /* 0x0000000402070981 */ /* 0x000562000c1e1900 */
[----:B-1----:R-:W-:-:S05]  /*00e0*/  @P2 IMAD.WIDE R4, R66, 0x4, R4 ;  /* 0x0000000442042825 */ /* 0x002fca00078e0204 */
[----:B0-----:R2:W5:Y:S01]  /*00f0*/  @P2 LDG.E R67, desc[UR4][R4.64] ;  /* 0x0000000404432981 */ /* 0x001562000c1e1900 */
[----:B------:R-:W-:Y:S01]  /*0100*/  ISETP.NE.U32.AND P1, PT, R8, RZ, PT ;  /* 0x000000ff0800720c */ /* 0x000fe20003f25070 */
[----:B------:R-:W0:Y:S01]  /*0110*/  S2UR UR6, SR_CTAID.Y ;  /* 0x00000000000679c3 */ /* 0x000e220000002600 */
[----:B------:R-:W1:Y:S02]  /*0120*/  S2R R61, SR_CTAID.X ;  /* 0x00000000003d7919 */ /* 0x000e640000002500 */
[----:B------:R-:W-:Y:S01]  /*0130*/  ISETP.NE.AND.EX P1, PT, R9, RZ, PT, P1 ;  /* 0x000000ff0900720c */ /* 0x000fe20003f25310 */
[----:B------:R-:W3:Y:S01]  /*0140*/  S2R R59, SR_TID.X ;  /* 0x00000000003b7919 */ /* 0x000ee20000002100 */
[----:B-1----:R-:W-:Y:S01]  /*0150*/  IMAD.SHL.U32 R60, R61, 0x40, RZ ;  /* 0x000000403d3c7824 */ /* 0x002fe200078e00ff */
[----:B0-2---:R-:W-:Y:S10]  /*0160*/  @P2 BRA `(.L_x_71) ;  /* 0x0000000000102947 */ /* 0x005ff40003800000 */
[----:B------:R-:W-:Y:S05]  /*0170*/  @!P0 BRA `(.L_x_71) ;  /* 0x00000000000c8947 */ /* 0x000fea0003800000 */
[----:B------:R-:W2:Y:S04]  /*0180*/  LDG.E R0, desc[UR4][R2.64] ;  /* 0x0000000402007981 */ /* 0x000ea8000c1e1900 */
[----:B-----5:R-:W2:Y:S02]  /*0190*/  LDG.E R67, desc[UR4][R2.64+0x4] ;  /* 0x0000040402437981 */ /* 0x020ea4000c1e1900 */
[----:B--2---:R-:W-:-:S07]  /*01a0*/  IMAD.IADD R67, R67, 0x1, -R0 ;  /* 0x0000000143437824 */ /* 0x004fce00078e0a00 */
.L_x_71:
[----:B-----5:R-:W-:-:S13]  /*01b0*/  ISETP.LE.AND P2, PT, R67, R60, PT ;  /* 0x0000003c4300720c */ /* 0x020fda0003f43270 */
[----:B------:R-:W-:Y:S05]  /*01c0*/  @P1 EXIT P2 ;  /* 0x000000000000194d */ /* 0x000fea0001000000 */
[----:B------:R-:W0:Y:S01]  /*01d0*/  LDC.64 R16, c[0x0][0x230] ;  /* 0x00008c00ff107b82 */ /* 0x000e220000000a00 */
[----:B---3--:R-:W-:Y:S01]  /*01e0*/  SHF.R.S32.HI R0, RZ, 0x1f, R59 ;  /* 0x0000001fff007819 */ /* 0x008fe2000001143b */
[----:B------:R-:W-:Y:S01]  /*01f0*/  IMAD.IADD R57, R67, 0x1, -R60 ;  /* 0x0000000143397824 */ /* 0x000fe200078e0a3c */
[----:B------:R-:W-:Y:S01]  /*0200*/  USHF.R.S32.HI UR7, URZ, 0x1f, UR6 ;  /* 0x0000001f3f077899 */ /* 0x000fe20008011406 */
[----:B------:R-:W-:Y:S02]  /*0210*/  CS2R R8, SRZ ;  /* 0x0000000000087805 */ /* 0x000fe4000001ff00 */
[----:B------:R-:W-:Y:S01]  /*0220*/  LEA.HI R56, R0, R59, RZ, 0x3 ;  /* 0x0000003b00387211 */ /* 0x000fe200078f18ff */
[----:B------:R-:W-:Y:S01]  /*0230*/  BSSY B0, `(.L_x_72) ;  /* 0x000002a000007945 */ /* 0x000fe20003800000 */
[----:B------:R-:W-:Y:S02]  /*0240*/  ISETP.GE.AND P2, PT, R59, R57, PT ;  /* 0x000000393b00720c */ /* 0x000fe40003f46270 */
[----:B------:R-:W-:-:S02]  /*0250*/  LOP3.LUT R58, R56, 0xfffffff8, RZ, 0xc0, !PT ;  /* 0xfffffff8383a7812 */ /* 0x000fc400078ec0ff */
[C---:B------:R-:W-:Y:S02]  /*0260*/  ISETP.GT.OR P2, PT, R59.reuse, 0x3f, P2 ;  /* 0x0000003f3b00780c */ /* 0x040fe40001744670 */
[-C--:B------:R-:W-:Y:S01]  /*0270*/  @P0 LEA R0, R66, R7.reuse, 0x6 ;  /* 0x0000000742000211 */ /* 0x080fe200078e30ff */
[----:B------:R-:W-:Y:S01]  /*0280*/  IMAD.IADD R58, R59, 0x1, -R58 ;  /* 0x000000013b3a7824 */ /* 0x000fe200078e0a3a */
[----:B------:R-:W-:Y:S02]  /*0290*/  @P0 MOV R8, R7 ;  /* 0x0000000700080202 */ /* 0x000fe40000000f00 */
[----:B------:R-:W-:Y:S01]  /*02a0*/  @P0 SHF.R.S32.HI R3, RZ, 0x1f, R0 ;  /* 0x0000001fff030819 */ /* 0x000fe20000011400 */
[----:B------:R-:W-:Y:S01]  /*02b0*/  IMAD.SHL.U32 R62, R58, 0x8, RZ ;  /* 0x000000083a3e7824 */ /* 0x000fe200078e00ff */
[----:B------:R-:W-:Y:S02]  /*02c0*/  SHF.R.S32.HI R56, RZ, 0x3, R56 ;  /* 0x00000003ff387819 */ /* 0x000fe40000011438 */
[----:B------:R-:W-:-:S02]  /*02d0*/  @P0 LEA.HI R0, R3, R0, RZ, 0x6 ;  /* 0x0000000003000211 */ /* 0x000fc400078f30ff */
[----:B------:R-:W-:Y:S01]  /*02e0*/  SHF.R.S32.HI R63, RZ, 0x1f, R62 ;  /* 0x0000001fff3f7819 */ /* 0x000fe2000001143e */
[----:B0-----:R-:W-:Y:S01]  /*02f0*/  IMAD R2, R16, UR7, RZ ;  /* 0x0000000710027c24 */ /* 0x001fe2000f8e02ff */
[----:B------:R-:W-:Y:S02]  /*0300*/  SHF.R.S32.HI R3, RZ, 0x1f, R66 ;  /* 0x0000001fff037819 */ /* 0x000fe40000011442 */
[----:B------:R-:W-:Y:S01]  /*0310*/  @P0 SHF.R.S32.HI R9, RZ, 0x1f, R7 ;  /* 0x0000001fff090819 */ /* 0x000fe20000011407 */
[----:B------:R-:W-:Y:S01]  /*0320*/  IMAD R17, R17, UR6, R2 ;  /* 0x0000000611117c24 */ /* 0x000fe2000f8e0202 */
[----:B------:R-:W-:Y:S01]  /*0330*/  IADD3 R64, P3, R56, R8, RZ ;  /* 0x0000000838407210 */ /* 0x000fe20007f7e0ff */
[----:B------:R-:W-:Y:S01]  /*0340*/  IMAD.WIDE.U32 R14, R16, UR6, R62 ;  /* 0x00000006100e7c25 */ /* 0x000fe2000f8e003e */
[----:B------:R-:W-:Y:S02]  /*0350*/  SEL R6, R66, RZ, !P1 ;  /* 0x000000ff42067207 */ /* 0x000fe40004800000 */
[----:B------:R-:W-:Y:S01]  /*0360*/  MOV R5, 0x7f800000 ;  /* 0x7f80000000057802 */ /* 0x000fe20000000f00 */
[----:B------:R-:W-:Y:S01]  /*0370*/  IMAD.MOV.U32 R7, RZ, RZ, RZ ;  /* 0x000000ffff077224 */ /* 0x000fe200078e00ff */
[----:B------:R-:W-:-:S02]  /*0380*/  SHF.R.S32.HI R4, RZ, 0x1f, R56 ;  /* 0x0000001fff047819 */ /* 0x000fc40000011438 */
[----:B------:R-:W-:Y:S01]  /*0390*/  SEL R3, R3, RZ, !P1 ;  /* 0x000000ff03037207 */ /* 0x000fe20004800000 */
[----:B------:R-:W-:Y:S06]  /*03a0*/  @P2 BRA `(.L_x_73) ;  /* 0x0000000000482947 */ /* 0x000fec0003800000 */
[----:B------:R-:W0:Y:S01]  /*03b0*/  LDC.64 R12, c[0x0][0x290] ;  /* 0x0000a400ff0c7b82 */ /* 0x000e220000000a00 */
[----:B------:R-:W-:Y:S01]  /*03c0*/  SHF.R.S32.HI R5, RZ, 0x1f, R60 ;  /* 0x0000001fff057819 */ /* 0x000fe2000001143c */
[----:B------:R-:W-:Y:S01]  /*03d0*/  ULDC.64 UR8, c[0x0][0x298] ;  /* 0x0000a60000087ab9 */ /* 0x000fe20000000a00 */
[--C-:B------:R-:W-:Y:S02]  /*03e0*/  SHF.R.S32.HI R2, RZ, 0x1f, R59.reuse ;  /* 0x0000001fff027819 */ /* 0x100fe4000001143b */
[----:B------:R-:W-:-:S04]  /*03f0*/  IADD3 R10, P1, P2, R8, R60, R59 ;  /* 0x0000003c080a7210 */ /* 0x000fc80007a3e03b */
[----:B------:R-:W-:Y:S01]  /*0400*/  IADD3.X R11, R9, R5, R2, P1, P2 ;  /* 0x00000005090b7210 */ /* 0x000fe20000fe4402 */
[C---:B0-----:R-:W-:Y:S02]  /*0410*/  IMAD R2, R12.reuse, UR7, RZ ;  /* 0x000000070c027c24 */ /* 0x041fe4000f8e02ff */
[----:B------:R-:W-:-:S04]  /*0420*/  IMAD.WIDE.U32 R10, R12, UR6, R10 ;  /* 0x000000060c0a7c25 */ /* 0x000fc8000f8e000a */
[----:B------:R-:W-:Y:S02]  /*0430*/  IMAD R5, R13, UR6, R2 ;  /* 0x000000060d057c24 */ /* 0x000fe4000f8e0202 */
        /* <DEDUP_REMOVED lines=8> */
[----:B------:R0:W5:Y:S04]  /*04c0*/  LDG.E R5, desc[UR4][R12.64] ;  /* 0x000000040c057981 */ /* 0x000168000c1e1900 */
.L_x_73:
[----:B------:R-:W-:Y:S05]  /*04d0*/  BSYNC B0 ;  /* 0x0000000000007941 */ /* 0x000fea0003800000 */
.L_x_72:
[----:B------:R-:W-:Y:S01]  /*04e0*/  @P0 LOP3.LUT R7, R0, 0xffffffc0, RZ, 0xc0, !PT ;  /* 0xffffffc000070812 */ /* 0x000fe200078ec0ff */
[----:B------:R-:W-:Y:S01]  /*04f0*/  ULDC.64 UR8, c[0x0][0x238] ;  /* 0x00008e0000087ab9 */ /* 0x000fe20000000a00 */
[C---:B------:R-:W-:Y:S01]  /*0500*/  ISETP.GE.AND P0, PT, R56.reuse, R57, PT ;  /* 0x000000393800720c */ /* 0x040fe20003f06270 */
[----:B------:R-:W-:Y:S01]  /*0510*/  IMAD R11, R3, UR8, RZ ;  /* 0x00000008030b7c24 */ /* 0x000fe2000f8e02ff */
[----:B------:R-:W-:Y:S01]  /*0520*/  IADD3 R15, R15, R17, RZ ;  /* 0x000000110f0f7210 */ /* 0x000fe20007ffe0ff */
[----:B------:R-:W-:Y:S01]  /*0530*/  VIADD R2, R56, 0x20 ;  /* 0x0000002038027836 */ /* 0x000fe20000000000 */
[----:B------:R-:W-:Y:S01]  /*0540*/  BSSY B0, `(.L_x_74) ;  /* 0x000003b000007945 */ /* 0x000fe20003800000 */
[C---:B------:R-:W-:Y:S01]  /*0550*/  IMAD R35, R6.reuse, UR9, R11 ;  /* 0x0000000906237c24 */ /* 0x040fe2000f8e020b */
[----:B------:R-:W-:Y:S01]  /*0560*/  CS2R R16, SRZ ;  /* 0x0000000000107805 */ /* 0x000fe2000001ff00 */
[----:B------:R-:W-:Y:S01]  /*0570*/  IMAD.WIDE.U32 R52, R6, UR8, R14 ;  /* 0x0000000806347c25 */ /* 0x000fe2000f8e000e */
[----:B------:R-:W-:-:S02]  /*0580*/  CS2R R10, SRZ ;  /* 0x00000000000a7805 */ /* 0x000fc4000001ff00 */
[----:B0-----:R-:W-:Y:S02]  /*0590*/  CS2R R12, SRZ ;  /* 0x00000000000c7805 */ /* 0x001fe4000001ff00 */
[----:B------:R-:W-:Y:S01]  /*05a0*/  CS2R R14, SRZ ;  /* 0x00000000000e7805 */ /* 0x000fe2000001ff00 */
[----:B------:R-:W-:Y:S01]  /*05b0*/  IMAD.X R65, R4, 0x1, R9, P3 ;  /* 0x0000000104417824 */ /* 0x000fe200018e0609 */
[----:B------:R-:W-:Y:S02]  /*05c0*/  CS2R R8, SRZ ;  /* 0x0000000000087805 */ /* 0x000fe4000001ff00 */
[----:B------:R-:W-:Y:S02]  /*05d0*/  CS2R R18, SRZ ;  /* 0x0000000000127805 */ /* 0x000fe4000001ff00 */
[----:B------:R-:W-:Y:S02]  /*05e0*/  CS2R R20, SRZ ;  /* 0x0000000000147805 */ /* 0x000fe4000001ff00 */
[----:B------:R-:W-:-:S02]  /*05f0*/  CS2R R22, SRZ ;  /* 0x0000000000167805 */ /* 0x000fc4000001ff00 */
[----:B------:R-:W-:Y:S02]  /*0600*/  CS2R R32, SRZ ;  /* 0x0000000000207805 */ /* 0x000fe4000001ff00 */
[----:B------:R-:W-:Y:S02]  /*0610*/  CS2R R28, SRZ ;  /* 0x00000000001c7805 */ /* 0x000fe4000001ff00 */
[----:B------:R-:W-:Y:S02]  /*0620*/  CS2R R24, SRZ ;  /* 0x0000000000187805 */ /* 0x000fe4000001ff00 */
[----:B------:R-:W-:Y:S02]  /*0630*/  CS2R R26, SRZ ;  /* 0x00000000001a7805 */ /* 0x000fe4000001ff00 */
[----:B------:R-:W-:Y:S02]  /*0640*/  ISETP.GE.AND P1, PT, R2, R57, PT ;  /* 0x000000390200720c */ /* 0x000fe40003f26270 */
[----:B------:R-:W-:Y:S01]  /*0650*/  CS2R R30, SRZ ;  /* 0x00000000001e7805 */ /* 0x000fe2000001ff00 */
[----:B------:R-:W-:Y:S01]  /*0660*/  IMAD.WIDE R64, R61, 0x40, R64 ;  /* 0x000000403d407825 */ /* 0x000fe200078e0240 */
[----:B------:R-:W-:Y:S01]  /*0670*/  IADD3 R35, R53, R35, RZ ;  /* 0x0000002335237210 */ /* 0x000fe20007ffe0ff */
[----:B------:R-:W-:Y:S08]  /*0680*/  @P0 BRA `(.L_x_75) ;  /* 0x0000000000980947 */ /* 0x000ff00003800000 */
[----:B------:R-:W-:Y:S01]  /*0690*/  ULDC UR8, c[0x0][0x21c] ;  /* 0x0000870000087ab9 */ /* 0x000fe20000000800 */
[C---:B------:R-:W-:Y:S01]  /*06a0*/  VIADD R0, R62.reuse, 0x40 ;  /* 0x000000403e007836 */ /* 0x040fe20000000000 */
[C---:B------:R-:W-:Y:S01]  /*06b0*/  ISETP.GE.AND P4, PT, R62.reuse, UR8, PT ;  /* 0x000000083e007c0c */ /* 0x040fe2000bf86270 */
[----:B------:R-:W-:-:S03]  /*06c0*/  VIADD R34, R62, 0x80 ;  /* 0x000000803e227836 */ /* 0x000fc60000000000 */
[----:B------:R-:W-:Y:S02]  /*06d0*/  ISETP.GE.AND P3, PT, R0, UR8, PT ;  /* 0x0000000800007c0c */ /* 0x000fe4000bf66270 */
[----:B------:R-:W-:-:S07]  /*06e0*/  ISETP.GE.AND P2, PT, R34, UR8, PT ;  /* 0x0000000822007c0c */ /* 0x000fce000bf46270 */
[----:B------:R-:W0:Y:S01]  /*06f0*/  @!P4 LDC.64 R46, c[0x0][0x228] ;  /* 0x00008a00ff2ecb82 */ /* 0x000e220000000a00 */
[----:B------:R-:W-:-:S05]  /*0700*/  @!P4 MOV R34, R52 ;  /* 0x000000340022c202 */ /* 0x000fca0000000f00 */
[----:B------:R-:W-:Y:S01]  /*0710*/  @!P2 MOV R48, R52 ;  /* 0x000000340030a202 */ /* 0x000fe20000000f00 */
[----:B------:R-:W-:Y:S01]  /*0720*/  @!P2 IMAD.MOV.U32 R49, RZ, RZ, R35 ;  /* 0x000000ffff31a224 */ /* 0x000fe200078e0023 */
[----:B------:R-:W1:Y:S08]  /*0730*/  @!P3 LDC.64 R40, c[0x0][0x228] ;  /* 0x00008a00ff28bb82 */ /* 0x000e700000000a00 */
[----:B------:R-:W2:Y:S08]  /*0740*/  @!P2 LDC.64 R36, c[0x0][0x228] ;  /* 0x00008a00ff24ab82 */ /* 0x000eb00000000a00 */
[----:B------:R-:W3:Y:S01]  /*0750*/  @!P4 LDC.64 R44, c[0x0][0x210] ;  /* 0x00008400ff2ccb82 */ /* 0x000ee20000000a00 */
[----:B0-----:R-:W-:-:S02]  /*0760*/  @!P4 IMAD R0, R65, R46, RZ ;  /* 0x0000002e4100c224 */ /* 0x001fc400078e02ff */
[----:B------:R-:W-:-:S04]  /*0770*/  @!P4 IMAD.WIDE.U32 R50, R64, R46, R34 ;  /* 0x0000002e4032c225 */ /* 0x000fc800078e0022 */
[C---:B------:R-:W-:Y:S01]  /*0780*/  @!P4 IMAD R55, R64.reuse, R47, R0 ;  /* 0x0000002f4037c224 */ /* 0x040fe200078e0200 */
[----:B------:R-:W0:Y:S01]  /*0790*/  @!P3 LDC.64 R42, c[0x0][0x210] ;  /* 0x00008400ff2abb82 */ /* 0x000e220000000a00 */
[----:B------:R-:W-:Y:S02]  /*07a0*/  @!P3 IMAD.MOV.U32 R46, RZ, RZ, R52 ;  /* 0x000000ffff2eb224 */ /* 0x000fe400078e0034 */
[----:B------:R-:W-:Y:S02]  /*07b0*/  @!P3 IMAD.MOV.U32 R47, RZ, RZ, R35 ;  /* 0x000000ffff2fb224 */ /* 0x000fe400078e0023 */
[----:B------:R-:W-:Y:S02]  /*07c0*/  @!P4 IMAD.IADD R0, R51, 0x1, R55 ;  /* 0x000000013300c824 */ /* 0x000fe400078e0237 */
[-C--:B-1----:R-:W-:Y:S01]  /*07d0*/  @!P3 IMAD.WIDE.U32 R46, R64, R40.reuse, R46 ;  /* 0x00000028402eb225 */ /* 0x082fe200078e002e */
[----:B------:R-:W1:Y:S03]  /*07e0*/  @!P2 LDC.64 R38, c[0x0][0x210] ;  /* 0x00008400ff26ab82 */ /* 0x000e660000000a00 */
[----:B------:R-:W-:-:S02]  /*07f0*/  @!P3 IMAD R40, R65, R40, RZ ;  /* 0x000000284128b224 */ /* 0x000fc400078e02ff */
[-C--:B--2---:R-:W-:Y:S02]  /*0800*/  @!P2 IMAD R54, R65, R36.reuse, RZ ;  /* 0x000000244136a224 */ /* 0x084fe400078e02ff */
[----:B------:R-:W-:Y:S01]  /*0810*/  @!P2 IMAD.WIDE.U32 R48, R64, R36, R48 ;  /* 0x000000244030a225 */ /* 0x000fe200078e0030 */
[----:B---3--:R-:W-:-:S03]  /*0820*/  @!P4 LEA R44, P5, R50, R44, 0x1 ;  /* 0x0000002c322cc211 */ /* 0x008fc600078a08ff */
[----:B------:R-:W-:Y:S01]  /*0830*/  @!P3 IMAD R41, R64, R41, R40 ;  /* 0x000000294029b224 */ /* 0x000fe200078e0228 */
[----:B------:R-:W-:Y:S01]  /*0840*/  @!P4 LEA.HI.X R45, R50, R45, R0, 0x1, P5 ;  /* 0x0000002d322dc211 */ /* 0x000fe200028f0c00 */
[----:B------:R-:W-:Y:S01]  /*0850*/  @!P2 IMAD R37, R64, R37, R54 ;  /* 0x000000254025a224 */ /* 0x000fe200078e0236 */
[----:B0-----:R-:W-:-:S03]  /*0860*/  @!P3 LEA R42, P5, R46, R42, 0x1 ;  /* 0x0000002a2e2ab211 */ /* 0x001fc600078a08ff */
[----:B------:R-:W-:Y:S01]  /*0870*/  @!P2 IMAD.IADD R37, R49, 0x1, R37 ;  /* 0x000000013125a824 */ /* 0x000fe200078e0225 */
[----:B------:R-:W-:Y:S01]  /*0880*/  @!P3 IADD3 R41, R47, R41, RZ ;  /* 0x000000292f29b210 */ /* 0x000fe20007ffe0ff */
[----:B------:R0:W5:Y:S03]  /*0890*/  @!P4 LDG.E.128 R8, desc[UR4][R44.64] ;  /* 0x000000042c08c981 */ /* 0x000166000c1e1d00 */
[----:B------:R-:W-:Y:S02]  /*08a0*/  @!P3 LEA.HI.X R43, R46, R43, R41, 0x1, P5 ;  /* 0x0000002b2e2bb211 */ /* 0x000fe400028f0c29 */
[----:B-1----:R-:W-:-:S03]  /*08b0*/  @!P2 LEA R38, P6, R48, R38, 0x1 ;  /* 0x000000263026a211 */ /* 0x002fc600078c08ff */
[----:B------:R0:W5:Y:S01]  /*08c0*/  @!P3 LDG.E.128 R12, desc[UR4][R42.64+0x80] ;  /* 0x000080042a0cb981 */ /* 0x000162000c1e1d00 */
[----:B------:R-:W-:-:S05]  /*08d0*/  @!P2 LEA.HI.X R39, R48, R39, R37, 0x1, P6 ;  /* 0x000000273027a211 */ /* 0x000fca00030f0c25 */
[----:B------:R0:W5:Y:S04]  /*08e0*/  @!P2 LDG.E.128 R24, desc[UR4][R38.64+0x100] ;  /* 0x000100042618a981 */ /* 0x000168000c1e1d00 */
.L_x_75:
[----:B------:R-:W-:Y:S05]  /*08f0*/  BSYNC B0 ;  /* 0x0000000000007941 */ /* 0x000fea0003800000 */
.L_x_74:
[----:B------:R-:W-:Y:S04]  /*0900*/  BSSY B0, `(.L_x_76) ;  /* 0x0000016000007945 */ /* 0x000fe80003800000 */
[----:B------:R-:W-:Y:S05]  /*0910*/  @P1 BRA `(.L_x_77) ;  /* 0x0000000000501947 */ /* 0x000fea0003800000 */
[----:B------:R-:W-:Y:S01]  /*0920*/  IADD3 R37, P1, R64, 0x20, RZ ;  /* 0x0000002040257810 */ /* 0x000fe20007f3e0ff */
[----:B------:R-:W-:Y:S01]  /*0930*/  VIADD R36, R62, 0x40 ;  /* 0x000000403e247836 */ /* 0x000fe20000000000 */
[----:B------:R-:W-:Y:S01]  /*0940*/  ULDC UR8, c[0x0][0x21c] ;  /* 0x0000870000087ab9 */ /* 0x000fe20000000800 */
[----:B------:R-:W-:Y:S01]  /*0950*/  MOV R34, R52 ;  /* 0x0000003400227202 */ /* 0x000fe20000000f00 */
[----:B------:R-:W-:Y:S01]  /*0960*/  ULDC.64 UR10, c[0x0][0x228] ;  /* 0x00008a00000a7ab9 */ /* 0x000fe20000000a00 */
[----:B------:R-:W-:Y:S01]  /*0970*/  IMAD.X R0, RZ, RZ, R65, P1 ;  /* 0x000000ffff007224 */ /* 0x000fe200008e0641 */
[----:B------:R-:W-:Y:S01]  /*0980*/  ISETP.GE.AND P3, PT, R36, UR8, PT ;  /* 0x0000000824007c0c */ /* 0x000fe2000bf66270 */
[C---:B------:R-:W-:Y:S01]  /*0990*/  VIADD R36, R62.reuse, 0x80 ;  /* 0x000000803e247836 */ /* 0x040fe20000000000 */
[----:B------:R-:W-:Y:S01]  /*09a0*/  ISETP.GE.AND P2, PT, R62, UR8, PT ;  /* 0x000000083e007c0c */ /* 0x000fe2000bf46270 */
[----:B------:R-:W-:Y:S02]  /*09b0*/  IMAD R0, R0, UR10, RZ ;  /* 0x0000000a00007c24 */ /* 0x000fe4000f8e02ff */
[----:B------:R-:W-:Y:S01]  /*09c0*/  IMAD.WIDE.U32 R34, R37, UR10, R34 ;  /* 0x0000000a25227c25 */ /* 0x000fe2000f8e0022 */
[----:B------:R-:W-:-:S03]  /*09d0*/  ISETP.GE.AND P4, PT, R36, UR8, PT ;  /* 0x0000000824007c0c */ /* 0x000fc6000bf86270 */
        /* <DEDUP_REMOVED lines=8> */
.L_x_77:
[----:B------:R-:W-:Y:S05]  /*0a60*/  BSYNC B0 ;  /* 0x0000000000007941 */ /* 0x000fea0003800000 */
.L_x_76:
[----:B------:R-:W-:Y:S01]  /*0a70*/  BSSY B0, `(.L_x_78) ;  /* 0x000004d000007945 */ /* 0x000fe20003800000 */
[----:B------:R-:W-:Y:S02]  /*0a80*/  CS2R R34, SRZ ;  /* 0x0000000000227805 */ /* 0x000fe4000001ff00 */
[----:B-1----:R-:W-:Y:S02]  /*0a90*/  CS2R R36, SRZ ;  /* 0x0000000000247805 */ /* 0x002fe4000001ff00 */
[----:B0-----:R-:W-:Y:S02]  /*0aa0*/  CS2R R38, SRZ ;  /* 0x0000000000267805 */ /* 0x001fe4000001ff00 */
[----:B------:R-:W-:Y:S02]  /*0ab0*/  CS2R R40, SRZ ;  /* 0x0000000000287805 */ /* 0x000fe4000001ff00 */
[----:B------:R-:W-:Y:S01]  /*0ac0*/  CS2R R42, SRZ ;  /* 0x00000000002a7805 */ /* 0x000fe2000001ff00 */
[----:B------:R-:W-:Y:S06]  /*0ad0*/  @P0 BRA `(.L_x_79) ;  /* 0x0000000400180947 */ /* 0x000fec0003800000 */
[----:B------:R-:W0:Y:S01]  /*0ae0*/  LDC R45, c[0x0][0x21c] ;  /* 0x00008700ff2d7b82 */ /* 0x000e220000000800 */
[C---:B------:R-:W-:Y:S01]  /*0af0*/  VIADD R0, R62.reuse, 0x40 ;  /* 0x000000403e007836 */ /* 0x040fe20000000000 */
[----:B------:R-:W-:Y:S01]  /*0b00*/  BSSY B1, `(.L_x_80) ;  /* 0x0000019000017945 */ /* 0x000fe20003800000 */
[C---:B------:R-:W-:Y:S01]  /*0b10*/  VIADD R44, R62.reuse, 0x80 ;  /* 0x000000803e2c7836 */ /* 0x040fe20000000000 */
[-C--:B0-----:R-:W-:Y:S02]  /*0b20*/  ISETP.GE.AND P0, PT, R62, R45.reuse, PT ;  /* 0x0000002d3e00720c */ /* 0x081fe40003f06270 */
[-C--:B------:R-:W-:Y:S02]  /*0b30*/  ISETP.GE.AND P1, PT, R0, R45.reuse, PT ;  /* 0x0000002d0000720c */ /* 0x080fe40003f26270 */
[----:B------:R-:W-:-:S09]  /*0b40*/  ISETP.GE.AND P2, PT, R44, R45, PT ;  /* 0x0000002d2c00720c */ /* 0x000fd20003f46270 */
[----:B------:R-:W-:Y:S05]  /*0b50*/  @P0 BRA `(.L_x_81) ;  /* 0x00000000004c0947 */ /* 0x000fea0003800000 */
[----:B------:R-:W0:Y:S01]  /*0b60*/  LDC.64 R34, c[0x0][0x250] ;  /* 0x00009400ff227b82 */ /* 0x000e220000000a00 */
[----:B------:R-:W-:Y:S02]  /*0b70*/  ULDC.64 UR8, c[0x0][0x258] ;  /* 0x0000960000087ab9 */ /* 0x000fe40000000a00 */
[----:B------:R-:W-:-:S04]  /*0b80*/  IMAD R45, R3, UR8, RZ ;  /* 0x00000008032d7c24 */ /* 0x000fc8000f8e02ff */
[----:B------:R-:W-:Y:S02]  /*0b90*/  IMAD R45, R6, UR9, R45 ;  /* 0x00000009062d7c24 */ /* 0x000fe4000f8e022d */
[C---:B0-----:R-:W-:Y:S02]  /*0ba0*/  IMAD R0, R34.reuse, UR7, RZ ;  /* 0x0000000722007c24 */ /* 0x041fe4000f8e02ff */
[----:B------:R-:W-:-:S04]  /*0bb0*/  IMAD.WIDE.U32 R32, R34, UR6, R62 ;  /* 0x0000000622207c25 */ /* 0x000fc8000f8e003e */
[----:B------:R-:W-:-:S05]  /*0bc0*/  IMAD R35, R35, UR6, R0 ;  /* 0x0000000623237c24 */ /* 0x000fca000f8e0200 */
[----:B------:R-:W-:-:S03]  /*0bd0*/  IADD3 R33, R33, R35, RZ ;  /* 0x0000002321217210 */ /* 0x000fc60007ffe0ff */
[----:B------:R-:W-:Y:S01]  /*0be0*/  IMAD.WIDE.U32 R32, R6, UR8, R32 ;  /* 0x0000000806207c25 */ /* 0x000fe2000f8e0020 */
[----:B------:R-:W-:-:S03]  /*0bf0*/  ULDC.64 UR8, c[0x0][0x248] ;  /* 0x0000920000087ab9 */ /* 0x000fc60000000a00 */
[----:B------:R-:W-:Y:S02]  /*0c00*/  IMAD R35, R65, UR8, RZ ;  /* 0x0000000841237c24 */ /* 0x000fe4000f8e02ff */
[----:B------:R-:W-:Y:S02]  /*0c10*/  IMAD.IADD R33, R33, 0x1, R45 ;  /* 0x0000000121217824 */ /* 0x000fe400078e022d */
[C---:B------:R-:W-:Y:S02]  /*0c20*/  IMAD R35, R64.reuse, UR9, R35 ;  /* 0x0000000940237c24 */ /* 0x040fe4000f8e0223 */
[----:B------:R-:W-:Y:S01]  /*0c30*/  IMAD.WIDE.U32 R32, R64, UR8, R32 ;  /* 0x0000000840207c25 */ /* 0x000fe2000f8e0020 */
[----:B------:R-:W-:-:S03]  /*0c40*/  ULDC.64 UR8, c[0x0][0x240] ;  /* 0x0000900000087ab9 */ /* 0x000fc60000000a00 */
[----:B------:R-:W-:Y:S01]  /*0c50*/  IMAD.IADD R33, R33, 0x1, R35 ;  /* 0x0000000121217824 */ /* 0x000fe200078e0223 */
[----:B------:R-:W-:-:S04]  /*0c60*/  LEA R34, P0, R32, UR8, 0x1 ;  /* 0x0000000820227c11 */ /* 0x000fc8000f8008ff */
[----:B------:R-:W-:-:S06]  /*0c70*/  LEA.HI.X R35, R32, UR9, R33, 0x1, P0 ;  /* 0x0000000920237c11 */ /* 0x000fcc00080f0c21 */
[----:B------:R-:W5:Y:S03]  /*0c80*/  LDG.E.128 R32, desc[UR4][R34.64] ;  /* 0x0000000422207981 */ /* 0x000f66000c1e1d00 */
.L_x_81:
[----:B------:R-:W-:Y:S05]  /*0c90*/  BSYNC B1 ;  /* 0x0000000000017941 */ /* 0x000fea0003800000 */
.L_x_80:
[----:B------:R-:W-:Y:S04]  /*0ca0*/  BSSY B1, `(.L_x_82) ;  /* 0x0000015000017945 */ /* 0x000fe80003800000 */
        /* <DEDUP_REMOVED lines=20> */
.L_x_83:
[----:B------:R-:W-:Y:S05]  /*0df0*/  BSYNC B1 ;  /* 0x0000000000017941 */ /* 0x000fea0003800000 */
.L_x_82:
        /* <DEDUP_REMOVED lines=20> */
.L_x_79:
[----:B------:R-:W-:Y:S05]  /*0f40*/  BSYNC B0 ;  /* 0x0000000000007941 */ /* 0x000fea0003800000 */
.L_x_78:
[C---:B-----5:R-:W-:Y:S01]  /*0f50*/  IMAD.U32 R0, R9.reuse, 0x10000, RZ ;  /* 0x0001000009007824 */ /* 0x060fe200078e00ff */
[----:B------:R-:W-:Y:S01]  /*0f60*/  LOP3.LUT R68, R9, 0xffff0000, RZ, 0xc0, !PT ;  /* 0xffff000009447812 */ /* 0x000fe200078ec0ff */
[----:B------:R-:W-:Y:S01]  /*0f70*/  IMAD R9, R61, -0x40, R67 ;  /* 0xffffffc03d097824 */ /* 0x000fe200078e0243 */
[----:B------:R-:W-:Y:S01]  /*0f80*/  LOP3.LUT R44, R8, 0xffff0000, RZ, 0xc0, !PT ;  /* 0xffff0000082c7812 */ /* 0x000fe200078ec0ff */
[----:B------:R-:W-:Y:S01]  /*0f90*/  BSSY B0, `(.L_x_84) ;  /* 0x000002d000007945 */ /* 0x000fe20003800000 */
[----:B------:R-:W-:Y:S02]  /*0fa0*/  LOP3.LUT R45, R32, 0xffff0000, RZ, 0xc0, !PT ;  /* 0xffff0000202d7812 */ /* 0x000fe400078ec0ff */
[----:B------:R-:W-:Y:S02]  /*0fb0*/  CS2R R46, SRZ ;  /* 0x00000000002e7805 */ /* 0x000fe4000001ff00 */
[----:B------:R-:W-:Y:S02]  /*0fc0*/  ISETP.GE.AND P0, PT, R2, R9, PT ;  /* 0x000000090200720c */ /* 0x000fe40003f06270 */
[----:B------:R-:W-:-:S02]  /*0fd0*/  CS2R R48, SRZ ;  /* 0x0000000000307805 */ /* 0x000fc4000001ff00 */
[----:B------:R-:W-:Y:S01]  /*0fe0*/  SHF.L.U32 R73, R8, 0x10, RZ ;  /* 0x0000001008497819 */ /* 0x000fe200000006ff */
[----:B------:R-:W-:Y:S02]  /*0ff0*/  IMAD.U32 R8, R32, 0x10000, RZ ;  /* 0x0001000020087824 */ /* 0x000fe400078e00ff */
[----:B------:R-:W-:Y:S01]  /*1000*/  FMUL.FTZ R44, R44, R45 ;  /* 0x0000002d2c2c7220 */ /* 0x000fe20000410000 */
[C---:B------:R-:W-:Y:S02]  /*1010*/  SHF.L.U32 R69, R33.reuse, 0x10, RZ ;  /* 0x0000001021457819 */ /* 0x040fe400000006ff */
[----:B------:R-:W-:Y:S02]  /*1020*/  CS2R R50, SRZ ;  /* 0x0000000000327805 */ /* 0x000fe4000001ff00 */
[----:B------:R-:W-:Y:S01]  /*1030*/  LOP3.LUT R71, R33, 0xffff0000, RZ, 0xc0, !PT ;  /* 0xffff000021477812 */ /* 0x000fe200078ec0ff */
[----:B------:R-:W-:Y:S01]  /*1040*/  FFMA.FTZ R73, R73, R8, R44 ;  /* 0x0000000849497223 */ /* 0x000fe2000001002c */
[----:B------:R-:W-:-:S02]  /*1050*/  CS2R R44, SRZ ;  /* 0x00000000002c7805 */ /* 0x000fc4000001ff00 */
[----:B------:R-:W-:Y:S02]  /*1060*/  CS2R R52, SRZ ;  /* 0x0000000000347805 */ /* 0x000fe4000001ff00 */
[----:B------:R-:W-:Y:S01]  /*1070*/  CS2R R54, SRZ ;  /* 0x0000000000367805 */ /* 0x000fe2000001ff00 */
[----:B------:R-:W-:Y:S06]  /*1080*/  @P0 BRA `(.L_x_85) ;  /* 0x0000000000740947 */ /* 0x000fec0003800000 */
[----:B------:R-:W0:Y:S01]  /*1090*/  LDC.64 R8, c[0x0][0x250] ;  /* 0x00009400ff087b82 */ /* 0x000e220000000a00 */
[----:B------:R-:W-:Y:S01]  /*10a0*/  ULDC.64 UR8, c[0x0][0x258] ;  /* 0x0000960000087ab9 */ /* 0x000fe20000000a00 */
[----:B------:R-:W-:Y:S01]  /*10b0*/  ULDC.64 UR10, c[0x0][0x248] ;  /* 0x00009200000a7ab9 */ /* 0x000fe20000000a00 */
[C---:B0-----:R-:W-:Y:S02]  /*10c0*/  IMAD R70, R8.reuse, UR7, RZ ;  /* 0x0000000708467c24 */ /* 0x041fe4000f8e02ff */
[----:B------:R-:W-:-:S04]  /*10d0*/  IMAD.WIDE.U32 R32, R8, UR6, R62 ;  /* 0x0000000608207c25 */ /* 0x000fc8000f8e003e */
[----:B------:R-:W-:Y:S02]  /*10e0*/  IMAD R9, R9, UR6, R70 ;  /* 0x0000000609097c24 */ /* 0x000fe4000f8e0246 */
[----:B------:R-:W-:Y:S02]  /*10f0*/  IMAD R63, R3, UR8, RZ ;  /* 0x00000008033f7c24 */ /* 0x000fe4000f8e02ff */
[----:B------:R-:W-:Y:S01]  /*1100*/  IMAD.IADD R33, R33, 0x1, R9 ;  /* 0x0000000121217824 */ /* 0x000fe200078e0209 */
[----:B------:R-:W-:Y:S01]  /*1110*/  IADD3 R9, P0, R64, 0x20, RZ ;  /* 0x0000002040097810 */ /* 0x000fe20007f1e0ff */
[C---:B------:R-:W-:Y:S02]  /*1120*/  IMAD R63, R6.reuse, UR9, R63 ;  /* 0x00000009063f7c24 */ /* 0x040fe4000f8e023f */
[----:B------:R-:W-:Y:S01]  /*1130*/  IMAD.WIDE.U32 R32, R6, UR8, R32 ;  /* 0x0000000806207c25 */ /* 0x000fe2000f8e0020 */
[----:B------:R-:W-:Y:S02]  /*1140*/  ULDC UR8, c[0x0][0x21c] ;  /* 0x0000870000087ab9 */ /* 0x000fe40000000800 */
[C---:B------:R-:W-:Y:S01]  /*1150*/  ISETP.GE.AND P1, PT, R62.reuse, UR8, PT ;  /* 0x000000083e007c0c */ /* 0x040fe2000bf26270 */
[----:B------:R-:W-:Y:S01]  /*1160*/  IMAD.X R8, RZ, RZ, R65, P0 ;  /* 0x000000ffff087224 */ /* 0x000fe200000e0641 */
[----:B------:R-:W-:Y:S01]  /*1170*/  IADD3 R33, R33, R63, RZ ;  /* 0x0000003f21217210 */ /* 0x000fe20007ffe0ff */
[----:B------:R-:W-:-:S02]  /*1180*/  VIADD R64, R62, 0x40 ;  /* 0x000000403e407836 */ /* 0x000fc40000000000 */
[----:B------:R-:W-:Y:S02]  /*1190*/  IMAD R8, R8, UR10, RZ ;  /* 0x0000000a08087c24 */ /* 0x000fe4000f8e02ff */
[----:B------:R-:W-:Y:S01]  /*11a0*/  VIADD R65, R62, 0x80 ;  /* 0x000000803e417836 */ /* 0x000fe20000000000 */
[----:B------:R-:W-:Y:S01]  /*11b0*/  ISETP.GE.AND P2, PT, R64, UR8, PT ;  /* 0x0000000840007c0c */ /* 0x000fe2000bf46270 */
[C---:B------:R-:W-:Y:S02]  /*11c0*/  IMAD R63, R9.reuse, UR11, R8 ;  /* 0x0000000b093f7c24 */ /* 0x040fe4000f8e0208 */
[----:B------:R-:W-:Y:S01]  /*11d0*/  IMAD.WIDE.U32 R32, R9, UR10, R32 ;  /* 0x0000000a09207c25 */ /* 0x000fe2000f8e0020 */
[----:B------:R-:W-:Y:S01]  /*11e0*/  ISETP.GE.AND P3, PT, R65, UR8, PT ;  /* 0x0000000841007c0c */ /* 0x000fe2000bf66270 */
[----:B------:R-:W-:-:S03]  /*11f0*/  ULDC.64 UR8, c[0x0][0x240] ;  /* 0x0000900000087ab9 */ /* 0x000fc60000000a00 */
[----:B------:R-:W-:Y:S02]  /*1200*/  IADD3 R9, R33, R63, RZ ;  /* 0x0000003f21097210 */ /* 0x000fe40007ffe0ff */
[----:B------:R-:W-:-:S04]  /*1210*/  LEA R8, P0, R32, UR8, 0x1 ;  /* 0x0000000820087c11 */ /* 0x000fc8000f8008ff */
[----:B------:R-:W-:-:S05]  /*1220*/  LEA.HI.X R9, R32, UR9, R9, 0x1, P0 ;  /* 0x0000000920097c11 */ /* 0x000fca00080f0c09 */
[----:B------:R0:W5:Y:S04]  /*1230*/  @!P1 LDG.E.128 R44, desc[UR4][R8.64] ;  /* 0x00000004082c9981 */ /* 0x000168000c1e1d00 */
[----:B------:R0:W5:Y:S04]  /*1240*/  @!P2 LDG.E.128 R48, desc[UR4][R8.64+0x80] ;  /* 0x000080040830a981 */ /* 0x000168000c1e1d00 */
[----:B------:R0:W5:Y:S02]  /*1250*/  @!P3 LDG.E.128 R52, desc[UR4][R8.64+0x100] ;  /* 0x000100040834b981 */ /* 0x000164000c1e1d00 */
.L_x_85:
[----:B------:R-:W-:Y:S05]  /*1260*/  BSYNC B0 ;  /* 0x0000000000007941 */ /* 0x000fea0003800000 */
.L_x_84:
[----:B------:R-:W-:Y:S01]  /*1270*/  LOP3.LUT R33, R16, 0xffff0000, RZ, 0xc0, !PT ;  /* 0xffff000010217812 */ /* 0x000fe200078ec0ff */
[----:B------:R-:W-:Y:S01]  /*1280*/  FFMA.FTZ R69, R0, R69, R73 ;  /* 0x0000004500457223 */ /* 0x000fe20000010049 */
[C---:B-----5:R-:W-:Y:S01]  /*1290*/  LOP3.LUT R62, R44.reuse, 0xffff0000, RZ, 0xc0, !PT ;  /* 0xffff00002c3e7812 */ /* 0x060fe200078ec0ff */
[----:B------:R-:W-:Y:S01]  /*12a0*/  IMAD.U32 R63, R44, 0x10000, RZ ;  /* 0x000100002c3f7824 */ /* 0x000fe200078e00ff */
[----:B------:R-:W-:Y:S01]  /*12b0*/  SHF.L.U32 R0, R16, 0x10, RZ ;  /* 0x0000001010007819 */ /* 0x000fe200000006ff */
[C---:B------:R-:W-:Y:S01]  /*12c0*/  IMAD.U32 R32, R10.reuse, 0x10000, RZ ;  /* 0x000100000a207824 */ /* 0x040fe200078e00ff */
[----:B0-----:R-:W-:Y:S01]  /*12d0*/  LOP3.LUT R9, R10, 0xffff0000, RZ, 0xc0, !PT ;  /* 0xffff00000a097812 */ /* 0x001fe200078ec0ff */
[----:B------:R-:W-:Y:S01]  /*12e0*/  FMUL.FTZ R33, R33, R62 ;  /* 0x0000003e21217220 */ /* 0x000fe20000410000 */
[C---:B------:R-:W-:Y:S01]  /*12f0*/  IMAD.U32 R8, R11.reuse, 0x10000, RZ ;  /* 0x000100000b087824 */ /* 0x040fe200078e00ff */
[----:B------:R-:W-:Y:S01]  /*1300*/  LOP3.LUT R10, R11, 0xffff0000, RZ, 0xc0, !PT ;  /* 0xffff00000b0a7812 */ /* 0x000fe200078ec0ff */
[----:B------:R-:W-:Y:S01]  /*1310*/  IMAD.U32 R11, R17, 0x10000, RZ ;  /* 0x00010000110b7824 */ /* 0x000fe200078e00ff */
[----:B------:R-:W-:Y:S01]  /*1320*/  SHF.L.U32 R44, R45, 0x10, RZ ;  /* 0x000000102d2c7819 */ /* 0x000fe200000006ff */
[----:B------:R-:W-:Y:S01]  /*1330*/  FFMA.FTZ R0, R0, R63, R33 ;  /* 0x0000003f00007223 */ /* 0x000fe20000010021 */
[----:B------:R-:W-:Y:S01]  /*1340*/  LOP3.LUT R16, R17, 0xffff0000, RZ, 0xc0, !PT ;  /* 0xffff000011107812 */ /* 0x000fe200078ec0ff */
[----:B------:R-:W-:Y:S01]  /*1350*/  FFMA.FTZ R69, R68, R71, R69 ;  /* 0x0000004744457223 */ /* 0x000fe20000010045 */
[----:B------:R-:W-:Y:S01]  /*1360*/  LOP3.LUT R45, R45, 0xffff0000, RZ, 0xc0, !PT ;  /* 0xffff00002d2d7812 */ /* 0x000fe200078ec0ff */
[----:B------:R-:W-:-:S02]  /*1370*/  IMAD.U32 R33, R34, 0x10000, RZ ;  /* 0x0001000022217824 */ /* 0x000fc400078e00ff */
[----:B------:R-:W-:Y:S01]  /*1380*/  FFMA.FTZ R11, R11, R44, R0 ;  /* 0x0000002c0b0b7223 */ /* 0x000fe20000010000 */
[----:B------:R-:W-:Y:S01]  /*1390*/  LOP3.LUT R34, R34, 0xffff0000, RZ, 0xc0, !PT ;  /* 0xffff000022227812 */ /* 0x000fe200078ec0ff */
[C---:B------:R-:W-:Y:S02]  /*13a0*/  IMAD.U32 R17, R35.reuse, 0x10000, RZ ;  /* 0x0001000023117824 */ /* 0x040fe400078e00ff */
[----:B------:R-:W-:Y:S01]  /*13b0*/  FFMA.FTZ R44, R32, R33, R69 ;  /* 0x00000021202c7223 */ /* 0x000fe20000010045 */
[----:B------:R-:W-:Y:S01]  /*13c0*/  FFMA.FTZ R63, R16, R45, R11 ;  /* 0x0000002d103f7223 */ /* 0x000fe2000001000b */
[----:B------:R-:W-:Y:S01]  /*13d0*/  IMAD.U32 R32, R18, 0x10000, RZ ;  /* 0x0001000012207824 */ /* 0x000fe200078e00ff */
[----:B------:R-:W-:Y:S01]  /*13e0*/  LOP3.LUT R35, R35, 0xffff0000, RZ, 0xc0, !PT ;  /* 0xffff000023237812 */ /* 0x000fe200078ec0ff */
[----:B------:R-:W-:Y:S02]  /*13f0*/  IMAD.U32 R33, R46, 0x10000, RZ ;  /* 0x000100002e217824 */ /* 0x000fe400078e00ff */
[----:B------:R-:W-:Y:S01]  /*1400*/  FFMA.FTZ R45, R9, R34, R44 ;  /* 0x00000022092d7223 */ /* 0x000fe2000001002c */
[----:B------:R-:W-:Y:S01]  /*1410*/  LOP3.LUT R9, R18, 0xffff0000, RZ, 0xc0, !PT ;  /* 0xffff000012097812 */ /* 0x000fe200078ec0ff */
[----:B------:R-:W-:Y:S01]  /*1420*/  BSSY B0, `(.L_x_86) ;  /* 0x00000a6000007945 */ /* 0x000fe20003800000 */
[----:B------:R-:W-:Y:S01]  /*1430*/  FFMA.FTZ R34, R32, R33, R63 ;  /* 0x0000002120227223 */ /* 0x000fe2000001003f */
[----:B------:R-:W-:Y:S01]  /*1440*/  LOP3.LUT R32, R46, 0xffff0000, RZ, 0xc0, !PT ;  /* 0xffff00002e207812 */ /* 0x000fe200078ec0ff */
[----:B------:R-:W-:Y:S01]  /*1450*/  FFMA.FTZ R17, R8, R17, R45 ;  /* 0x0000001108117223 */ /* 0x000fe2000001002d */
[C---:B------:R-:W-:Y:S01]  /*1460*/  SHF.L.U32 R16, R12.reuse, 0x10, RZ ;  /* 0x000000100c107819 */ /* 0x040fe200000006ff */
[----:B------:R-:W-:Y:S01]  /*1470*/  IMAD.U32 R8, R47, 0x10000, RZ ;  /* 0x000100002f087824 */ /* 0x000fe200078e00ff */
[----:B------:R-:W-:Y:S01]  /*1480*/  LOP3.LUT R11, R12, 0xffff0000, RZ, 0xc0, !PT ;  /* 0xffff00000c0b7812 */ /* 0x000fe200078ec0ff */
[----:B------:R-:W-:Y:S01]  /*1490*/  FFMA.FTZ R32, R9, R32, R34 ;  /* 0x0000002009207223 */ /* 0x000fe20000010022 */
[C---:B------:R-:W-:Y:S01]  /*14a0*/  SHF.L.U32 R0, R13.reuse, 0x10, RZ ;  /* 0x000000100d007819 */ /* 0x040fe200000006ff */
[----:B------:R-:W-:Y:S01]  /*14b0*/  FFMA.FTZ R17, R10, R35, R17 ;  /* 0x000000230a117223 */ /* 0x000fe20000010011 */
[----:B------:R-:W-:Y:S01]  /*14c0*/  LOP3.LUT R12, R13, 0xffff0000, RZ, 0xc0, !PT ;  /* 0xffff00000d0c7812 */ /* 0x000fe200078ec0ff */
[----:B------:R-:W-:Y:S01]  /*14d0*/  IMAD.U32 R13, R19, 0x10000, RZ ;  /* 0x00010000130d7824 */ /* 0x000fe200078e00ff */
[----:B------:R-:W-:-:S02]  /*14e0*/  SHF.L.U32 R9, R36, 0x10, RZ ;  /* 0x0000001024097819 */ /* 0x000fc400000006ff */
[----:B------:R-:W-:Y:S01]  /*14f0*/  LOP3.LUT R18, R19, 0xffff0000, RZ, 0xc0, !PT ;  /* 0xffff000013127812 */ /* 0x000fe200078ec0ff */
[----:B------:R-:W-:Y:S01]  /*1500*/  FFMA.FTZ R13, R13, R8, R32 ;  /* 0x000000080d0d7223 */ /* 0x000fe20000010020 */
[----:B------:R-:W-:Y:S01]  /*1510*/  LOP3.LUT R47, R47, 0xffff0000, RZ, 0xc0, !PT ;  /* 0xffff00002f2f7812 */ /* 0x000fe200078ec0ff */
[----:B------:R-:W-:Y:S01]  /*1520*/  FFMA.FTZ R16, R16, R9, R17 ;  /* 0x0000000910107223 */ /* 0x000fe20000010011 */
[----:B------:R-:W-:Y:S01]  /*1530*/  SHF.L.U32 R10, R20, 0x10, RZ ;  /* 0x00000010140a7819 */ /* 0x000fe200000006ff */
[----:B------:R-:W-:Y:S01]  /*1540*/  IMAD.U32 R17, R48, 0x10000, RZ ;  /* 0x0001000030117824 */ /* 0x000fe200078e00ff */
[----:B------:R-:W-:Y:S01]  /*1550*/  LOP3.LUT R32, R36, 0xffff0000, RZ, 0xc0, !PT ;  /* 0xffff000024207812 */ /* 0x000fe200078ec0ff */
[----:B------:R-:W-:Y:S01]  /*1560*/  FFMA.FTZ R47, R18, R47, R13 ;  /* 0x0000002f122f7223 */ /* 0x000fe2000001000d */
[C---:B------:R-:W-:Y:S01]  /*1570*/  IMAD.U32 R13, R14.reuse, 0x10000, RZ ;  /* 0x000100000e0d7824 */ /* 0x040fe200078e00ff */
[----:B------:R-:W-:Y:S01]  /*1580*/  LOP3.LUT R9, R14, 0xffff0000, RZ, 0xc0, !PT ;  /* 0xffff00000e097812 */ /* 0x000fe200078ec0ff */
[C---:B------:R-:W-:Y:S01]  /*1590*/  IMAD.U32 R8, R15.reuse, 0x10000, RZ ;  /* 0x000100000f087824 */ /* 0x040fe200078e00ff */
[----:B------:R-:W-:Y:S01]  /*15a0*/  LOP3.LUT R14, R15, 0xffff0000, RZ, 0xc0, !PT ;  /* 0xffff00000f0e7812 */ /* 0x000fe200078ec0ff */
[----:B------:R-:W-:Y:S01]  /*15b0*/  FFMA.FTZ R17, R10, R17, R47 ;  /* 0x000000110a117223 */ /* 0x000fe2000001002f */
[----:B------:R-:W-:-:S02]  /*15c0*/  IMAD.U32 R19, R37, 0x10000, RZ ;  /* 0x0001000025137824 */ /* 0x000fc400078e00ff */
[----:B------:R-:W-:Y:S01]  /*15d0*/  FFMA.FTZ R33, R11, R32, R16 ;  /* 0x000000200b217223 */ /* 0x000fe20000010010 */
[----:B------:R-:W-:Y:S02]  /*15e0*/  LOP3.LUT R10, R20, 0xffff0000, RZ, 0xc0, !PT ;  /* 0xffff0000140a7812 */ /* 0x000fe400078ec0ff */
[----:B------:R-:W-:Y:S01]  /*15f0*/  LOP3.LUT R15, R48, 0xffff0000, RZ, 0xc0, !PT ;  /* 0xffff0000300f7812 */ /* 0x000fe200078ec0ff */
[----:B------:R-:W-:Y:S01]  /*1600*/  FFMA.FTZ R19, R0, R19, R33 ;  /* 0x0000001300137223 */ /* 0x000fe20000010021 */
[----:B------:R-:W-:Y:S01]  /*1610*/  SHF.L.U32 R11, R21, 0x10, RZ ;  /* 0x00000010150b7819 */ /* 0x000fe200000006ff */
[----:B------:R-:W-:Y:S01]  /*1620*/  IMAD.U32 R0, R49, 0x10000, RZ ;  /* 0x0001000031007824 */ /* 0x000fe200078e00ff */
[----:B------:R-:W-:Y:S01]  /*1630*/  LOP3.LUT R37, R37, 0xffff0000, RZ, 0xc0, !PT ;  /* 0xffff000025257812 */ /* 0x000fe200078ec0ff */
[----:B------:R-:W-:Y:S01]  /*1640*/  FFMA.FTZ R16, R10, R15, R17 ;  /* 0x0000000f0a107223 */ /* 0x000fe20000010011 */
[----:B------:R-:W-:Y:S01]  /*1650*/  LOP3.LUT R20, R21, 0xffff0000, RZ, 0xc0, !PT ;  /* 0xffff000015147812 */ /* 0x000fe200078ec0ff */
[----:B------:R-:W-:Y:S01]  /*1660*/  IMAD.U32 R10, R38, 0x10000, RZ ;  /* 0x00010000260a7824 */ /* 0x000fe200078e00ff */
[----:B------:R-:W-:Y:S01]  /*1670*/  LOP3.LUT R49, R49, 0xffff0000, RZ, 0xc0, !PT ;  /* 0xffff000031317812 */ /* 0x000fe200078ec0ff */
[----:B------:R-:W-:Y:S01]  /*1680*/  FFMA.FTZ R11, R11, R0, R16 ;  /* 0x000000000b0b7223 */ /* 0x000fe20000010010 */
[----:B------:R-:W-:Y:S01]  /*1690*/  FFMA.FTZ R12, R12, R37, R19 ;  /* 0x000000250c0c7223 */ /* 0x000fe20000010013 */
[----:B------:R-:W-:Y:S01]  /*16a0*/  LOP3.LUT R16, R38, 0xffff0000, RZ, 0xc0, !PT ;  /* 0xffff000026107812 */ /* 0x000fe200078ec0ff */
[----:B------:R-:W-:-:S02]  /*16b0*/  IMAD.U32 R0, R22, 0x10000, RZ ;  /* 0x0001000016007824 */ /* 0x000fc400078e00ff */
[----:B------:R-:W-:Y:S01]  /*16c0*/  FFMA.FTZ R49, R20, R49, R11 ;  /* 0x0000003114317223 */ /* 0x000fe2000001000b */
[----:B------:R-:W-:Y:S02]  /*16d0*/  IMAD.U32 R11, R50, 0x10000, RZ ;  /* 0x00010000320b7824 */ /* 0x000fe400078e00ff */
[----:B------:R-:W-:Y:S01]  /*16e0*/  FFMA.FTZ R18, R13, R10, R12 ;  /* 0x0000000a0d127223 */ /* 0x000fe2000001000c */
[----:B------:R-:W-:Y:S01]  /*16f0*/  SHF.L.U32 R17, R39, 0x10, RZ ;  /* 0x0000001027117819 */ /* 0x000fe200000006ff */
[----:B------:R-:W-:Y:S02]  /*1700*/  IMAD.U32 R13, R24, 0x10000, RZ ;  /* 0x00010000180d7824 */ /* 0x000fe400078e00ff */
[----:B------:R-:W-:Y:S01]  /*1710*/  FFMA.FTZ R49, R0, R11, R49 ;  /* 0x0000000b00317223 */ /* 0x000fe20000010031 */
[----:B------:R-:W-:Y:S01]  /*1720*/  LOP3.LUT R10, R22, 0xffff0000, RZ, 0xc0, !PT ;  /* 0xffff0000160a7812 */ /* 0x000fe200078ec0ff */
[----:B------:R-:W-:Y:S01]  /*1730*/  FFMA.FTZ R19, R9, R16, R18 ;  /* 0x0000001009137223 */ /* 0x000fe20000010012 */
[----:B------:R-:W-:Y:S01]  /*1740*/  LOP3.LUT R11, R50, 0xffff0000, RZ, 0xc0, !PT ;  /* 0xffff0000320b7812 */ /* 0x000fe200078ec0ff */
[----:B------:R-:W-:Y:S01]  /*1750*/  IMAD.U32 R15, R25, 0x10000, RZ ;  /* 0x00010000190f7824 */ /* 0x000fe200078e00ff */
[----:B------:R-:W-:Y:S01]  /*1760*/  SHF.L.U32 R12, R23, 0x10, RZ ;  /* 0x00000010170c7819 */ /* 0x000fe200000006ff */
[----:B------:R-:W-:Y:S01]  /*1770*/  IMAD.U32 R18, R41, 0x10000, RZ ;  /* 0x0001000029127824 */ /* 0x000fe200078e00ff */
[----:B------:R-:W-:Y:S01]  /*1780*/  LOP3.LUT R22, R23, 0xffff0000, RZ, 0xc0, !PT ;  /* 0xffff000017167812 */ /* 0x000fe200078ec0ff */
[----:B------:R-:W-:Y:S01]  /*1790*/  FFMA.FTZ R23, R8, R17, R19 ;  /* 0x0000001108177223 */ /* 0x000fe20000010013 */
[----:B------:R-:W-:Y:S01]  /*17a0*/  FFMA.FTZ R49, R10, R11, R49 ;  /* 0x0000000b0a317223 */ /* 0x000fe20000010031 */
[----:B------:R-:W-:Y:S01]  /*17b0*/  IMAD.U32 R17, R51, 0x10000, RZ ;  /* 0x0001000033117824 */ /* 0x000fe200078e00ff */
[----:B------:R-:W-:Y:S01]  /*17c0*/  LOP3.LUT R39, R39, 0xffff0000, RZ, 0xc0, !PT ;  /* 0xffff000027277812 */ /* 0x000fe200078ec0ff */
[----:B------:R-:W-:Y:S01]  /*17d0*/  IMAD.U32 R10, R28, 0x10000, RZ ;  /* 0x000100001c0a7824 */ /* 0x000fe200078e00ff */
[----:B------:R-:W-:Y:S01]  /*17e0*/  LOP3.LUT R51, R51, 0xffff0000, RZ, 0xc0, !PT ;  /* 0xffff000033337812 */ /* 0x000fe200078ec0ff */
[----:B------:R-:W-:Y:S01]  /*17f0*/  FFMA.FTZ R49, R12, R17, R49 ;  /* 0x000000110c317223 */ /* 0x000fe20000010031 */
[----:B------:R-:W-:Y:S01]  /*1800*/  SHF.L.U32 R16, R40, 0x10, RZ ;  /* 0x0000001028107819 */ /* 0x000fe200000006ff */
        /* <DEDUP_REMOVED lines=25> */
[----:B------:R-:W-:Y:S01]  /*19a0*/  SHF.L.U32 R13, R54, 0x10, RZ ;  /* 0x00000010360d7819 */ /* 0x000fe200000006ff */
[----:B------:R-:W-:Y:S01]  /*19b0*/  IMAD R17, R61, 0x3000, RZ ;  /* 0x000030003d117824 */ /* 0x000fe200078e02ff */
[----:B------:R-:W-:Y:S01]  /*19c0*/  LOP3.LUT R26, R26, 0xffff0000, RZ, 0xc0, !PT ;  /* 0xffff00001a1a7812 */ /* 0x000fe200078ec0ff */
[----:B------:R-:W-:Y:S01]  /*19d0*/  FFMA.FTZ R9, R9, R32, R18 ;  /* 0x0000002009097223 */ /* 0x000fe20000010012 */
[----:B------:R-:W-:Y:S01]  /*19e0*/  LOP3.LUT R21, R42, 0xffff0000, RZ, 0xc0, !PT ;  /* 0xffff00002a157812 */ /* 0x000fe200078ec0ff */
[----:B------:R-:W-:Y:S01]  /*19f0*/  FFMA.FTZ R13, R10, R13, R29 ;  /* 0x0000000d0a0d7223 */ /* 0x000fe2000001001d */
[----:B------:R-:W-:Y:S01]  /*1a00*/  LOP3.LUT R30, R30, 0xffff0000, RZ, 0xc0, !PT ;  /* 0xffff00001e1e7812 */ /* 0x000fe200078ec0ff */
[----:B------:R-:W-:Y:S01]  /*1a10*/  VIADD R16, R67, 0x3f ;  /* 0x0000003f43107836 */ /* 0x000fe20000000000 */
[----:B------:R-:W-:Y:S01]  /*1a20*/  LOP3.LUT R15, R54, 0xffff0000, RZ, 0xc0, !PT ;  /* 0xffff0000360f7812 */ /* 0x000fe200078ec0ff */
[----:B------:R-:W-:Y:S01]  /*1a30*/  FFMA.FTZ R21, R26, R21, R9 ;  /* 0x000000151a157223 */ /* 0x000fe20000010009 */
[----:B------:R-:W-:Y:S01]  /*1a40*/  SHF.L.U32 R11, R43, 0x10, RZ ;  /* 0x000000102b0b7819 */ /* 0x000fe200000006ff */
[----:B------:R-:W-:Y:S01]  /*1a50*/  IMAD.U32 R9, R31, 0x10000, RZ ;  /* 0x000100001f097824 */ /* 0x000fe200078e00ff */
[----:B------:R-:W-:Y:S01]  /*1a60*/  SHF.L.U32 R10, R55, 0x10, RZ ;  /* 0x00000010370a7819 */ /* 0x000fe200000006ff */
[----:B------:R-:W-:Y:S01]  /*1a70*/  FFMA.FTZ R30, R30, R15, R13 ;  /* 0x0000000f1e1e7223 */ /* 0x000fe2000001000d */
[----:B------:R-:W-:Y:S01]  /*1a80*/  LOP3.LUT R27, R27, 0xffff0000, RZ, 0xc0, !PT ;  /* 0xffff00001b1b7812 */ /* 0x000fe200078ec0ff */
[----:B------:R-:W-:Y:S01]  /*1a90*/  FFMA.FTZ R0, R0, R11, R21 ;  /* 0x0000000b00007223 */ /* 0x000fe20000010015 */
[----:B------:R-:W-:Y:S01]  /*1aa0*/  LOP3.LUT R8, R43, 0xffff0000, RZ, 0xc0, !PT ;  /* 0xffff00002b087812 */ /* 0x000fe200078ec0ff */
[----:B------:R-:W-:Y:S01]  /*1ab0*/  FFMA.FTZ R10, R9, R10, R30 ;  /* 0x0000000a090a7223 */ /* 0x000fe2000001001e */
[----:B------:R-:W-:Y:S01]  /*1ac0*/  LOP3.LUT R31, R31, 0xffff0000, RZ, 0xc0, !PT ;  /* 0xffff00001f1f7812 */ /* 0x000fe200078ec0ff */
[----:B------:R-:W0:Y:S01]  /*1ad0*/  LDC.64 R20, c[0x0][0x2d0] ;  /* 0x0000b400ff147b82 */ /* 0x000e220000000a00 */
[----:B------:R-:W-:Y:S01]  /*1ae0*/  LOP3.LUT R12, R55, 0xffff0000, RZ, 0xc0, !PT ;  /* 0xffff0000370c7812 */ /* 0x000fe200078ec0ff */
[----:B------:R-:W-:Y:S01]  /*1af0*/  FFMA.FTZ R0, R27, R8, R0 ;  /* 0x000000081b007223 */ /* 0x000fe20000010000 */
[----:B------:R-:W-:-:S02]  /*1b00*/  SHF.R.S32.HI R15, RZ, 0x1f, R16 ;  /* 0x0000001fff0f7819 */ /* 0x000fc40000011410 */
[----:B------:R-:W-:Y:S01]  /*1b10*/  SHF.R.S32.HI R18, RZ, 0x1f, R17 ;  /* 0x0000001fff127819 */ /* 0x000fe20000011411 */
[----:B------:R-:W-:Y:S01]  /*1b20*/  FFMA.FTZ R12, R31, R12, R10 ;  /* 0x0000000c1f0c7223 */ /* 0x000fe2000001000a */
[----:B------:R-:W1:Y:S01]  /*1b30*/  SHFL.BFLY PT, R9, R0, 0x4, 0x1f ;  /* 0x0c801f0000097f89 */ /* 0x000e6200000e0000 */
[----:B------:R-:W-:-:S03]  /*1b40*/  LEA.HI R15, R15, R16, RZ, 0x6 ;  /* 0x000000100f0f7211 */ /* 0x000fc600078f30ff */
[----:B------:R-:W2:Y:S01]  /*1b50*/  SHFL.BFLY PT, R11, R12, 0x4, 0x1f ;  /* 0x0c801f000c0b7f89 */ /* 0x000ea200000e0000 */
[----:B------:R-:W-:Y:S01]  /*1b60*/  LOP3.LUT R15, R15, 0xffffffc0, RZ, 0xc0, !PT ;  /* 0xffffffc00f0f7812 */ /* 0x000fe200078ec0ff */
[----:B-1----:R-:W-:Y:S01]  /*1b70*/  FADD.FTZ R9, R0, R9 ;  /* 0x0000000900097221 */ /* 0x002fe20000010000 */
[--C-:B------:R-:W-:Y:S02]  /*1b80*/  IMAD R0, R61, -0x40, R16.reuse ;  /* 0xffffffc03d007824 */ /* 0x100fe400078e0210 */
[----:B--2---:R-:W-:Y:S02]  /*1b90*/  FADD.FTZ R13, R12, R11 ;  /* 0x0000000b0c0d7221 */ /* 0x004fe40000010000 */
[----:B------:R-:W1:Y:S01]  /*1ba0*/  SHFL.BFLY PT, R8, R9, 0x2, 0x1f ;  /* 0x0c401f0009087f89 */ /* 0x000e6200000e0000 */
[----:B------:R-:W-:Y:S02]  /*1bb0*/  SHF.L.U32 R12, R59, 0x2, RZ ;  /* 0x000000023b0c7819 */ /* 0x000fe400000006ff */
[----:B------:R-:W-:Y:S01]  /*1bc0*/  IADD3 R0, R0, R15, -R16 ;  /* 0x0000000f00007210 */ /* 0x000fe20007ffe810 */
[----:B------:R-:W2:Y:S01]  /*1bd0*/  SHFL.BFLY PT, R14, R13, 0x2, 0x1f ;  /* 0x0c401f000d0e7f89 */ /* 0x000ea200000e0000 */
[----:B-1----:R-:W-:Y:S01]  /*1be0*/  FADD.FTZ R10, R9, R8 ;  /* 0x00000008090a7221 */ /* 0x002fe20000010000 */
[----:B------:R-:W-:-:S02]  /*1bf0*/  IMAD R8, R7, 0xc0, RZ ;  /* 0x000000c007087824 */ /* 0x000fc400078e02ff */
[----:B--2---:R-:W-:Y:S02]  /*1c00*/  FADD.FTZ R14, R13, R14 ;  /* 0x0000000e0d0e7221 */ /* 0x004fe40000010000 */
[----:B------:R-:W1:Y:S01]  /*1c10*/  SHFL.BFLY PT, R11, R10, 0x1, 0x1f ;  /* 0x0c201f000a0b7f89 */ /* 0x000e6200000e0000 */
[----:B------:R-:W-:Y:S02]  /*1c20*/  SHF.R.S32.HI R9, RZ, 0x1f, R8 ;  /* 0x0000001fff097819 */ /* 0x000fe40000011408 */
[----:B------:R-:W-:Y:S01]  /*1c30*/  IADD3 R8, P0, P1, R8, R12, R17 ;  /* 0x0000000c08087210 */ /* 0x000fe2000791e011 */
[----:B------:R-:W2:Y:S01]  /*1c40*/  SHFL.BFLY PT, R13, R14, 0x1, 0x1f ;  /* 0x0c201f000e0d7f89 */ /* 0x000ea200000e0000 */
[----:B------:R-:W-:-:S04]  /*1c50*/  SHF.R.S32.HI R12, RZ, 0x1f, R12 ;  /* 0x0000001fff0c7819 */ /* 0x000fc8000001140c */
[----:B------:R-:W-:Y:S01]  /*1c60*/  IADD3.X R9, R9, R12, R18, P0, P1 ;  /* 0x0000000c09097210 */ /* 0x000fe200007e2412 */
[----:B0-----:R-:W-:Y:S01]  /*1c70*/  IMAD R12, R20, UR7, RZ ;  /* 0x00000007140c7c24 */ /* 0x001fe2000f8e02ff */
[----:B------:R-:W-:Y:S02]  /*1c80*/  ISETP.NE.AND P1, PT, R58, RZ, PT ;  /* 0x000000ff3a00720c */ /* 0x000fe40003f25270 */
[----:B------:R-:W-:Y:S01]  /*1c90*/  ISETP.GE.AND P0, PT, R59, R0, PT ;  /* 0x000000003b00720c */ /* 0x000fe20003f06270 */
[----:B------:R-:W-:Y:S02]  /*1ca0*/  IMAD R15, R21, UR6, R12 ;  /* 0x00000006150f7c24 */ /* 0x000fe4000f8e020c */
[----:B------:R-:W-:Y:S01]  /*1cb0*/  IMAD.WIDE.U32 R8, R20, UR6, R8 ;  /* 0x0000000614087c25 */ /* 0x000fe2000f8e0008 */
[----:B------:R-:W-:-:S03]  /*1cc0*/  ISETP.GT.OR P0, PT, R59, 0x3f, P0 ;  /* 0x0000003f3b00780c */ /* 0x000fc60000704670 */
[----:B-1----:R-:W-:Y:S01]  /*1cd0*/  FADD.FTZ R10, R10, R11 ;  /* 0x0000000b0a0a7221 */ /* 0x002fe20000010000 */
[----:B------:R-:W-:Y:S02]  /*1ce0*/  IMAD.IADD R11, R9, 0x1, R15 ;  /* 0x00000001090b7824 */ /* 0x000fe400078e020f */
[----:B--2---:R-:W-:Y:S01]  /*1cf0*/  FADD.FTZ R17, R14, R13 ;  /* 0x0000000d0e117221 */ /* 0x004fe20000010000 */
[----:B------:R-:W-:Y:S06]  /*1d00*/  @P1 BRA `(.L_x_87) ;  /* 0x00000000005c1947 */ /* 0x000fec0003800000 */
[----:B------:R-:W0:Y:S01]  /*1d10*/  LDC.64 R14, c[0x0][0x278] ;  /* 0x00009e00ff0e7b82 */ /* 0x000e220000000a00 */
[----:B------:R-:W-:Y:S01]  /*1d20*/  SHF.R.S32.HI R13, RZ, 0x1f, R7 ;  /* 0x0000001fff0d7819 */ /* 0x000fe20000011407 */
[----:B------:R-:W-:Y:S01]  /*1d30*/  ULDC.64 UR8, c[0x0][0x280] ;  /* 0x0000a00000087ab9 */ /* 0x000fe20000000a00 */
[----:B------:R-:W-:Y:S02]  /*1d40*/  IADD3 R12, P1, R60, R7, RZ ;  /* 0x000000073c0c7210 */ /* 0x000fe40007f3e0ff */
[----:B------:R-:W-:Y:S02]  /*1d50*/  ISETP.GE.AND P2, PT, R56, R57, PT ;  /* 0x000000393800720c */ /* 0x000fe40003f46270 */
[----:B------:R-:W-:Y:S01]  /*1d60*/  LEA.HI.X.SX32 R13, R60, R13, 0x1, P1 ;  /* 0x0000000d3c0d7211 */ /* 0x000fe200008f0eff */
[C---:B0-----:R-:W-:Y:S02]  /*1d70*/  IMAD R0, R14.reuse, UR7, RZ ;  /* 0x000000070e007c24 */ /* 0x041fe4000f8e02ff */
[----:B------:R-:W-:-:S04]  /*1d80*/  IMAD.WIDE.U32 R12, R14, UR6, R12 ;  /* 0x000000060e0c7c25 */ /* 0x000fc8000f8e000c */
[----:B------:R-:W-:-:S05]  /*1d90*/  IMAD R15, R15, UR6, R0 ;  /* 0x000000060f0f7c24 */ /* 0x000fca000f8e0200 */
[----:B------:R-:W-:Y:S01]  /*1da0*/  IADD3 R13, R13, R15, RZ ;  /* 0x0000000f0d0d7210 */ /* 0x000fe20007ffe0ff */
[----:B------:R-:W-:Y:S02]  /*1db0*/  IMAD R15, R3, UR8, RZ ;  /* 0x00000008030f7c24 */ /* 0x000fe4000f8e02ff */
[----:B------:R-:W-:-:S04]  /*1dc0*/  IMAD.WIDE.U32 R12, R6, UR8, R12 ;  /* 0x00000008060c7c25 */ /* 0x000fc8000f8e000c */
[----:B------:R-:W-:Y:S01]  /*1dd0*/  IMAD R15, R6, UR9, R15 ;  /* 0x00000009060f7c24 */ /* 0x000fe2000f8e020f */
[----:B------:R-:W-:Y:S01]  /*1de0*/  IADD3 R0, P1, R56, R12, RZ ;  /* 0x0000000c38007210 */ /* 0x000fe20007f3e0ff */
[----:B------:R-:W-:-:S03]  /*1df0*/  ULDC.64 UR8, c[0x0][0x260] ;  /* 0x0000980000087ab9 */ /* 0x000fc60000000a00 */
        /* <DEDUP_REMOVED lines=8> */
.L_x_87:
[----:B------:R-:W-:Y:S05]  /*1e80*/  BSYNC B0 ;  /* 0x0000000000007941 */ /* 0x000fea0003800000 */
.L_x_86:
[----:B------:R-:W-:Y:S04]  /*1e90*/  BSSY B0, `(.L_x_88) ;  /* 0x0000018000007945 */ /* 0x000fe80003800000 */
[----:B------:R-:W-:Y:S05]  /*1ea0*/  @P0 BRA `(.L_x_89) ;  /* 0x0000000000580947 */ /* 0x000fea0003800000 */
[----:B0-----:R-:W0:Y:S01]  /*1eb0*/  LDC.64 R14, c[0x0][0x2a8] ;  /* 0x0000aa00ff0e7b82 */ /* 0x001e220000000a00 */
[----:B------:R-:W-:Y:S01]  /*1ec0*/  IADD3 R12, P0, P1, R7, R60, R59 ;  /* 0x0000003c070c7210 */ /* 0x000fe2000791e03b */
[----:B------:R-:W-:Y:S01]  /*1ed0*/  ULDC.64 UR8, c[0x0][0x2b0] ;  /* 0x0000ac0000087ab9 */ /* 0x000fe20000000a00 */
[----:B------:R-:W-:Y:S02]  /*1ee0*/  SHF.R.S32.HI R2, RZ, 0x1f, R7 ;  /* 0x0000001fff027819 */ /* 0x000fe40000011407 */
[----:B------:R-:W-:Y:S02]  /*1ef0*/  SHF.R.S32.HI R0, RZ, 0x1f, R60 ;  /* 0x0000001fff007819 */ /* 0x000fe4000001143c */
[----:B------:R-:W-:-:S04]  /*1f00*/  SHF.R.S32.HI R7, RZ, 0x1f, R59 ;  /* 0x0000001fff077819 */ /* 0x000fc8000001143b */
[----:B------:R-:W-:Y:S02]  /*1f10*/  IADD3.X R13, R2, R0, R7, P0, P1 ;  /* 0x00000000020d7210 */ /* 0x000fe400007e2407 */
[----:B------:R-:W-:Y:S01]  /*1f20*/  FSETP.NEU.FTZ.AND P0, PT, R5, -INF , PT ;  /* 0xff8000000500780b */ /* 0x000fe20003f1d000 */
[C---:B0-----:R-:W-:Y:S02]  /*1f30*/  IMAD R0, R14.reuse, UR7, RZ ;  /* 0x000000070e007c24 */ /* 0x041fe4000f8e02ff */
[----:B------:R-:W-:-:S04]  /*1f40*/  IMAD.WIDE.U32 R12, R14, UR6, R12 ;  /* 0x000000060e0c7c25 */ /* 0x000fc8000f8e000c */
[----:B------:R-:W-:Y:S02]  /*1f50*/  IMAD R7, R15, UR6, R0 ;  /* 0x000000060f077c24 */ /* 0x000fe4000f8e0200 */
[----:B------:R-:W-:Y:S01]  /*1f60*/  FMUL.FTZ R0, R5, 1.4426950216293334961 ;  /* 0x3fb8aa3b05007820 */ /* 0x000fe20000410000 */
[----:B------:R-:W-:Y:S02]  /*1f70*/  IMAD R15, R3, UR8, RZ ;  /* 0x00000008030f7c24 */ /* 0x000fe4000f8e02ff */
[----:B------:R-:W-:Y:S02]  /*1f80*/  IMAD.IADD R13, R13, 0x1, R7 ;  /* 0x000000010d0d7824 */ /* 0x000fe400078e0207 */
[C---:B------:R-:W-:Y:S02]  /*1f90*/  IMAD R7, R6.reuse, UR9, R15 ;  /* 0x0000000906077c24 */ /* 0x040fe4000f8e020f */
[----:B------:R-:W-:Y:S01]  /*1fa0*/  IMAD.WIDE.U32 R12, R6, UR8, R12 ;  /* 0x00000008060c7c25 */ /* 0x000fe2000f8e000c */
[----:B------:R-:W-:-:S04]  /*1fb0*/  ULDC.64 UR8, c[0x0][0x2a0] ;  /* 0x0000a80000087ab9 */ /* 0x000fc80000000a00 */
[----:B------:R-:W-:Y:S02]  /*1fc0*/  IADD3 R7, R13, R7, RZ ;  /* 0x000000070d077210 */ /* 0x000fe40007ffe0ff */
[----:B------:R-:W-:-:S04]  /*1fd0*/  LEA R4, P1, R12, UR8, 0x2 ;  /* 0x000000080c047c11 */ /* 0x000fc8000f8210ff */
[----:B------:R-:W-:Y:S02]  /*1fe0*/  LEA.HI.X R5, R12, UR9, R7, 0x2, P1 ;  /* 0x000000090c057c11 */ /* 0x000fe400088f1407 */
[----:B------:R-:W-:-:S05]  /*1ff0*/  FSEL R7, R0, RZ, P0 ;  /* 0x000000ff00077208 */ /* 0x000fca0000000000 */
[----:B------:R1:W-:Y:S02]  /*2000*/  STG.E desc[UR4][R4.64], R7 ;  /* 0x0000000704007986 */ /* 0x0003e4000c101904 */
.L_x_89:
[----:B------:R-:W-:Y:S05]  /*2010*/  BSYNC B0 ;  /* 0x0000000000007941 */ /* 0x000fea0003800000 */
.L_x_88:
[----:B------:R-:W-:Y:S01]  /*2020*/  ULDC.64 UR10, c[0x0][0x2e8] ;  /* 0x0000ba00000a7ab9 */ /* 0x000fe20000000a00 */
[----:B------:R-:W-:Y:S01]  /*2030*/  ULDC.64 UR8, c[0x0][0x2d8] ;  /* 0x0000b60000087ab9 */ /* 0x000fe20000000a00 */
[----:B------:R-:W-:Y:S01]  /*2040*/  ISETP.NE.U32.AND P0, PT, RZ, UR10, PT ;  /* 0x0000000aff007c0c */ /* 0x000fe2000bf05070 */
[----:B------:R-:W-:Y:S02]  /*2050*/  IMAD R3, R3, UR8, RZ ;  /* 0x0000000803037c24 */ /* 0x000fe4000f8e02ff */
[----:B------:R-:W-:Y:S01]  /*2060*/  IMAD.MOV.U32 R10, RZ, RZ, R8 ;  /* 0x000000ffff0a7224 */ /* 0x000fe200078e0008 */
[----:B------:R-:W-:Y:S01]  /*2070*/  ISETP.NE.AND.EX P0, PT, RZ, UR11, PT, P0 ;  /* 0x0000000bff007c0c */ /* 0x000fe2000bf05300 */
[C---:B------:R-:W-:Y:S02]  /*2080*/  IMAD R3, R6.reuse, UR9, R3 ;  /* 0x0000000906037c24 */ /* 0x040fe4000f8e0203 */
[----:B------:R-:W-:Y:S01]  /*2090*/  IMAD.WIDE.U32 R10, R6, UR8, R10 ;  /* 0x00000008060a7c25 */ /* 0x000fe2000f8e000a */
[----:B------:R-:W-:Y:S01]  /*20a0*/  ISETP.NE.OR P0, PT, R59, RZ, !P0 ;  /* 0x000000ff3b00720c */ /* 0x000fe20004705670 */
[----:B------:R-:W-:-:S02]  /*20b0*/  ULDC.64 UR8, c[0x0][0x2b8] ;  /* 0x0000ae0000087ab9 */ /* 0x000fc40000000a00 */
[----:B------:R-:W-:Y:S02]  /*20c0*/  LEA R2, P1, R10, UR8, 0x2 ;  /* 0x000000080a027c11 */ /* 0x000fe4000f8210ff */
[----:B------:R-:W-:-:S04]  /*20d0*/  IADD3 R3, R11, R3, RZ ;  /* 0x000000030b037210 */ /* 0x000fc80007ffe0ff */
[----:B------:R-:W-:-:S05]  /*20e0*/  LEA.HI.X R3, R10, UR9, R3, 0x2, P1 ;  /* 0x000000090a037c11 */ /* 0x000fca00088f1403 */
        /* <DEDUP_REMOVED lines=13> */
[----:B------:R-:W3:Y:S08]  /*21c0*/  LDC R0, c[0x0][0x2e0] ;  /* 0x0000b800ff007b82 */ /* 0x000ef00000000800 */
[----:B-1----:R-:W1:Y:S08]  /*21d0*/  LDC R4, c[0x0][0x220] ;  /* 0x00008800ff047b82 */ /* 0x002e700000000800 */
[----:B--2---:R-:W2:Y:S01]  /*21e0*/  LDC.64 R2, c[0x0][0x2e8] ;  /* 0x0000ba00ff027b82 */ /* 0x004ea20000000a00 */
[----:B---3--:R-:W-:-:S04]  /*21f0*/  IMAD R61, R61, R0, R66 ;  /* 0x000000003d3d7224 */ /* 0x008fc800078e0242 */
[----:B-1----:R-:W-:-:S04]  /*2200*/  IMAD R61, R61, R4, UR6 ;  /* 0x000000063d3d7e24 */ /* 0x002fc8000f8e0204 */
[----:B--2---:R-:W-:-:S05]  /*2210*/  IMAD.WIDE R2, R61, 0x4, R2 ;  /* 0x000000043d027825 */ /* 0x004fca00078e0202 */
[----:B------:R-:W-:Y:S01]  /*2220*/  STG.E desc[UR4][R2.64], RZ ;  /* 0x000000ff02007986 */ /* 0x000fe2000c101904 */
[----:B------:R-:W-:Y:S05]  /*2230*/  EXIT ;  /* 0x000000000000794d */ /* 0x000fea0003800000 */
.L_x_90:
        /* <DEDUP_REMOVED lines=12> */
.L_x_142:


//--------------------- .nv.shared._ZN7cutlass13device_kernelIN5flash19enable_sm80_to_sm89INS1_16FlashAttnBwdSm80INS1_25CollectiveMainloopBwdSm80ILi1ELi1EN4cute5tupleIJNS5_1CILi64EEES8_NS7_ILi192EEEEEENS_10bfloat16_tEfNS_4arch4Sm80ELb0ELb0ELb0ELb0ELb0ELb0ELb0ELb0ELi2ELi2ELi2ELi2ELb1EEENS1_21CollectiveEpilogueBwdISA_SB_SD_Li256ELb0ELb0ELi4EEENS1_19SingleTileSchedulerILb0ELb0ELb0ELi64EEEEEEEEEvNT_6ParamsE --------------------------
	.section	.nv.shared._ZN7cutlass13device_kernelIN5flash19enable_sm80_to_sm89INS1_16FlashAttnBwdSm80INS1_25CollectiveMainloopBwdSm80ILi1ELi1EN4cute5tupleIJNS5_1CILi64EEES8_NS7_ILi192EEEEEENS_10bfloat16_tEfNS_4arch4Sm80ELb0ELb0ELb0ELb0ELb0ELb0ELb0ELb0ELi2ELi2ELi2ELi2ELb1EEENS1_21CollectiveEpilogueBwdISA_SB_SD_Li256ELb0ELb0ELi4EEENS1_19SingleTileSchedulerILb0ELb0ELb0ELi64EEEEEEEEEvNT_6ParamsE,"aw",@nobits
	.sectionflags	@""
	.align	16
	.zero		1024


//--------------------- .nv.shared.reserved.0     --------------------------
	.section	.nv.shared.reserved.0,"aw",@nobits
	.weak		__nv_reservedSMEM_offset_0_alias
	.size		__nv_reservedSMEM_offset_0_alias, 0, 0
	.other		__nv_reservedSMEM_offset_0_alias,@"STO_CUDA_RESERVED_SHARED STV_DEFAULT"
__nv_reservedSMEM_offset_0_alias:
	.zero		0


//--------------------- .nv.global                --------------------------
	.section	.nv.global,"aw",@nobits
.nv.global:
	.type		_ZN66_INTERNAL_2631af10_30_flash_bwd_hdim192_bf16_sm80_cu_3fbc093a_33564cute1_E,@object
	.size		_ZN66_INTERNAL_2631af10_30_flash_bwd_hdim192_bf16_sm80_cu_3fbc093a_33564cute1_E,(_ZN66_INTERNAL_2631af10_30_flash_bwd_hdim192_bf16_sm80_cu_3fbc093a_33564cuda3std3__45__cpo6cbeginE - _ZN66_INTERNAL_2631af10_30_flash_bwd_hdim192_bf16_sm80_cu_3fbc093a_33564cute1_E)
_ZN66_INTERNAL_2631af10_30_flash_bwd_hdim192_bf16_sm80_cu_3fbc093a_33564cute1_E:
	.zero		1
	.type		_ZN66_INTERNAL_2631af10_30_flash_bwd_hdim192_bf16_sm80_cu_3fbc093a_33564cuda3std3__45__cpo6cbeginE,@object
	.size		_ZN66_INTERNAL_2631af10_30_flash_bwd_hdim192_bf16_sm80_cu_3fbc093a_33564cuda3std3__45__cpo6cbeginE,(_ZN66_INTERNAL_2631af10_30_flash_bwd_hdim192_bf16_sm80_cu_3fbc093a_33564cuda3std3__48in_placeE - _ZN66_INTERNAL_2631af10_30_flash_bwd_hdim192_bf16_sm80_cu_3fbc093a_33564cuda3std3__45__cpo6cbeginE)
_ZN66_INTERNAL_2631af10_30_flash_bwd_hdim192_bf16_sm80_cu_3fbc093a_33564cuda3std3__45__cpo6cbeginE:
	.zero		1
	.type		_ZN66_INTERNAL_2631af10_30_flash_bwd_hdim192_bf16_sm80_cu_3fbc093a_33564cuda3std3__48in_placeE,@object
	.size		_ZN66_INTERNAL_2631af10_30_flash_bwd_hdim192_bf16_sm80_cu_3fbc093a_33564cuda3std3__48in_placeE,(_ZN66_INTERNAL_2631af10_30_flash_bwd_hdim192_bf16_sm80_cu_3fbc093a_33564cuda3std6ranges3__45__cpo9iter_moveE - _ZN66_INTERNAL_2631af10_30_flash_bwd_hdim192_bf16_sm80_cu_3fbc093a_33564cuda3std3__48in_placeE)
_ZN66_INTERNAL_2631af10_30_flash_bwd_hdim192_bf16_sm80_cu_3fbc093a_33564cuda3std3__48in_placeE:
	.zero		1
	.type		_ZN66_INTERNAL_2631af10_30_flash_bwd_hdim192_bf16_sm80_cu_3fbc093a_33564cuda3std6ranges3__45__cpo9iter_moveE,@object
	.size		_ZN66_INTERNAL_2631af10_30_flash_bwd_hdim192_bf16_sm80_cu_3fbc093a_33564cuda3std6ranges3__45__cpo9iter_moveE,(_ZN66_INTERNAL_2631af10_30_flash_bwd_hdim192_bf16_sm80_cu_3fbc093a_33564cuda3std3__45__cpo5beginE - _ZN66_INTERNAL_2631af10_30_flash_bwd_hdim192_bf16_sm80_cu_3fbc093a_33564cuda3std6ranges3__45__cpo9iter_moveE)
_ZN66_INTERNAL_2631af10_30_flash_bwd_hdim192_bf16_sm80_cu_3fbc093a_33564cuda3std6ranges3__45__cpo9iter_moveE:
	.zero		1
	.type		_ZN66_INTERNAL_2631af10_30_flash_bwd_hdim192_bf16_sm80_cu_3fbc093a_33564cuda3std3__45__cpo5beginE,@object
	.size		_ZN66_INTERNAL_2631af10_30_flash_bwd_hdim192_bf16_sm80_cu_3fbc093a_33564cuda3std3__45__cpo5beginE,(_ZN66_INTERNAL_2631af10_30_flash_bwd_hdim192_bf16_sm80_cu_3fbc093a_33564cuda3std3__468_GLOBAL__N__2631af10_30_flash_bwd_hdim192_bf16_sm80_cu_3fbc093a_33566ignoreE - _ZN66_INTERNAL_2631af10_30_flash_bwd_hdim192_bf16_sm80_cu_3fbc093a_33564cuda3std3__45__cpo5beginE)
_ZN66_INTERNAL_2631af10_30_flash_bwd_hdim192_bf16_sm80_cu_3fbc093a_33564cuda3std3__45__cpo5beginE:
	.zero		1
	.type		_ZN66_INTERNAL_2631af10_30_flash_bwd_hdim192_bf16_sm80_cu_3fbc093a_33564cuda3std3__468_GLOBAL__N__2631af10_30_flash_bwd_hdim192_bf16_sm80_cu_3fbc093a_33566ignoreE,@object
	.size		_ZN66_INTERNAL_2631af10_30_flash_bwd_hdim192_bf16_sm80_cu_3fbc093a_33564cuda3std3__468_GLOBAL__N__2631af10_30_flash_bwd_hdim192_bf16_sm80_cu_3fbc093a_33566ignoreE,(_ZN66_INTERNAL_2631af10_30_flash_bwd_hdim192_bf16_sm80_cu_3fbc093a_33564cute7productE - _ZN66_INTERNAL_2631af10_30_flash_bwd_hdim192_bf16_sm80_cu_3fbc093a_33564cuda3std3__468_GLOBAL__N__2631af10_30_flash_bwd_hdim192_bf16_sm80_cu_3fbc093a_33566ignoreE)
_ZN66_INTERNAL_2631af10_30_flash_bwd_hdim192_bf16_sm80_cu_3fbc093a_33564cuda3std3__468_GLOBAL__N__2631af10_30_flash_bwd_hdim192_bf16_sm80_cu_3fbc093a_33566ignoreE:
	.zero		1
	.type		_ZN66_INTERNAL_2631af10_30_flash_bwd_hdim192_bf16_sm80_cu_3fbc093a_33564cute7productE,@object
	.size		_ZN66_INTERNAL_2631af10_30_flash_bwd_hdim192_bf16_sm80_cu_3fbc093a_33564cute7productE,(_ZN66_INTERNAL_2631af10_30_flash_bwd_hdim192_bf16_sm80_cu_3fbc093a_33564cuda3std3__45__cpo3endE - _ZN66_INTERNAL_2631af10_30_flash_bwd_hdim192_bf16_sm80_cu_3fbc093a_33564cute7productE)
_ZN66_INTERNAL_2631af10_30_flash_bwd_hdim192_bf16_sm80_cu_3fbc093a_33564cute7productE:
	.zero		1
	.type		_ZN66_INTERNAL_2631af10_30_flash_bwd_hdim192_bf16_sm80_cu_3fbc093a_33564cuda3std3__45__cpo3endE,@object
	.size		_ZN66_INTERNAL_2631af10_30_flash_bwd_hdim192_bf16_sm80_cu_3fbc093a_33564cuda3std3__45__cpo3endE,(_ZN66_INTERNAL_2631af10_30_flash_bwd_hdim192_bf16_sm80_cu_3fbc093a_33564cuda3std3__419piecewise_constructE - _ZN66_INTERNAL_2631af10_30_flash_bwd_hdim192_bf16_sm80_cu_3fbc093a_33564cuda3std3__45__cpo3endE)
_ZN66_INTERNAL_2631af10_30_flash_bwd_hdim192_bf16_sm80_cu_3fbc093a_33564cuda3std3__45__cpo3endE:
	.zero		1
	.type		_ZN66_INTERNAL_2631af10_30_flash_bwd_hdim192_bf16_sm80_cu_3fbc093a_33564cuda3std3__419piecewise_constructE,@object
	.size		_ZN66_INTERNAL_2631af10_30_flash_bwd_hdim192_bf16_sm80_cu_3fbc093a_33564cuda3std3__419piecewise_constructE,(_ZN66_INTERNAL_2631af10_30_flash_bwd_hdim192_bf16_sm80_cu_3fbc093a_33564cuda3std3__45__cpo4cendE - _ZN66_INTERNAL_2631af10_30_flash_bwd_hdim192_bf16_sm80_cu_3fbc093a_33564cuda3std3__419piecewise_constructE)
_ZN66_INTERNAL_2631af10_30_flash_bwd_hdim192_bf16_sm80_cu_3fbc093a_33564cuda3std3__419piecewise_constructE:
	.zero		1
	.type		_ZN66_INTERNAL_2631af10_30_flash_bwd_hdim192_bf16_sm80_cu_3fbc093a_33564cuda3std3__45__cpo4cendE,@object
	.size		_ZN66_INTERNAL_2631af10_30_flash_bwd_hdim192_bf16_sm80_cu_3fbc093a_33564cuda3std3__45__cpo4cendE,(_ZN66_INTERNAL_2631af10_30_flash_bwd_hdim192_bf16_sm80_cu_3fbc093a_33564cuda3std6ranges3__45__cpo4swapE - _ZN66_INTERNAL_2631af10_30_flash_bwd_hdim192_bf16_sm80_cu_3fbc093a_33564cuda3std3__45__cpo4cendE)
_ZN66_INTERNAL_2631af10_30_flash_bwd_hdim192_bf16_sm80_cu_3fbc093a_33564cuda3std3__45__cpo4cendE:
	.zero		1
	.type		_ZN66_INTERNAL_2631af10_30_flash_bwd_hdim192_bf16_sm80_cu_3fbc093a_33564cuda3std6ranges3__45__cpo4swapE,@object
	.size		_ZN66_INTERNAL_2631af10_30_flash_bwd_hdim192_bf16_sm80_cu_3fbc093a_33564cuda3std6ranges3__45__cpo4swapE,(.L_7 - _ZN66_INTERNAL_2631af10_30_flash_bwd_hdim192_bf16_sm80_cu_3fbc093a_33564cuda3std6ranges3__45__cpo4swapE)
_ZN66_INTERNAL_2631af10_30_flash_bwd_hdim192_bf16_sm80_cu_3fbc093a_33564cuda3std6ranges3__45__cpo4swapE:
	.zero		1
.L_7:


//--------------------- .nv.shared._ZN7cutlass13device_kernelIN5flash19enable_sm80_to_sm89INS1_16FlashAttnBwdSm80INS1_25CollectiveMainloopBwdSm80ILi1ELi1EN4cute5tupleIJNS5_1CILi64EEES8_NS7_ILi192EEEEEENS_10bfloat16_tEfNS_4arch4Sm80ELb0ELb0ELb0ELb0ELb1ELb0ELb0ELb0ELi2ELi2ELi2ELi2ELb1EEENS1_21CollectiveEpilogueBwdISA_SB_SD_Li256ELb0ELb0ELi4EEENS1_19SingleTileSchedulerILb0ELb0ELb0ELi64EEEEEEEEEvNT_6ParamsE --------------------------
	.section	.nv.shared._ZN7cutlass13device_kernelIN5flash19enable_sm80_to_sm89INS1_16FlashAttnBwdSm80INS1_25CollectiveMainloopBwdSm80ILi1ELi1EN4cute5tupleIJNS5_1CILi64EEES8_NS7_ILi192EEEEEENS_10bfloat16_tEfNS_4arch4Sm80ELb0ELb0ELb0ELb0ELb1ELb0ELb0ELb0ELi2ELi2ELi2ELi2ELb1EEENS1_21CollectiveEpilogueBwdISA_SB_SD_Li256ELb0ELb0ELi4EEENS1_19SingleTileSchedulerILb0ELb0ELb0ELi64EEEEEEEEEvNT_6ParamsE,"aw",@nobits
	.sectionflags	@""
	.align	16
	.zero		1024


//--------------------- .nv.shared._ZN7cutlass13device_kernelIN5flash19enable_sm80_to_sm89INS1_16FlashAttnBwdSm80INS1_25CollectiveMainloopBwdSm80ILi1ELi1EN4cute5tupleIJNS5_1CILi64EEES8_NS7_ILi192EEEEEENS_10bfloat16_tEfNS_4arch4Sm80ELb0ELb0ELb0ELb0ELb0ELb0ELb0ELb0ELi2ELi2ELi2ELi2ELb1EEENS1_24CollectiveEpilogueBwdGQAISA_fSD_Li256ELb0ELb0EEENS1_19SingleTileSchedulerILb0ELb0ELb0ELi64EEEEEEEEEvNT_6ParamsE --------------------------
	.section	.nv.shared._ZN7cutlass13device_kernelIN5flash19enable_sm80_to_sm89INS1_16FlashAttnBwdSm80INS1_25CollectiveMainloopBwdSm80ILi1ELi1EN4cute5tupleIJNS5_1CILi64EEES8_NS7_ILi192EEEEEENS_10bfloat16_tEfNS_4arch4Sm80ELb0ELb0ELb0ELb0ELb0ELb0ELb0ELb0ELi2ELi2ELi2ELi2ELb1EEENS1_24CollectiveEpilogueBwdGQAISA_fSD_Li256ELb0ELb0EEENS1_19SingleTileSchedulerILb0ELb0ELb0ELi64EEEEEEEEEvNT_6ParamsE,"aw",@nobits
	.sectionflags	@""
	.align	16
	.zero		1024


//--------------------- .nv.shared._ZN7cutlass13device_kernelIN5flash19enable_sm80_to_sm89INS1_16FlashAttnBwdSm80INS1_25CollectiveMainloopBwdSm80ILi1ELi1EN4cute5tupleIJNS5_1CILi64EEES8_NS7_ILi192EEEEEENS_10bfloat16_tEfNS_4arch4Sm80ELb0ELb0ELb0ELb0ELb1ELb0ELb0ELb0ELi2ELi2ELi2ELi2ELb1EEENS1_24CollectiveEpilogueBwdGQAISA_fSD_Li256ELb0ELb1EEENS1_19SingleTileSchedulerILb0ELb0ELb0ELi64EEEEEEEEEvNT_6ParamsE --------------------------
	.section	.nv.shared._ZN7cutlass13device_kernelIN5flash19enable_sm80_to_sm89INS1_16FlashAttnBwdSm80INS1_25CollectiveMainloopBwdSm80ILi1ELi1EN4cute5tupleIJNS5_1CILi64EEES8_NS7_ILi192EEEEEENS_10bfloat16_tEfNS_4arch4Sm80ELb0ELb0ELb0ELb0ELb1ELb0ELb0ELb0ELi2ELi2ELi2ELi2ELb1EEENS1_24CollectiveEpilogueBwdGQAISA_fSD_Li256ELb0ELb1EEENS1_19SingleTileSchedulerILb0ELb0ELb0ELi64EEEEEEEEEvNT_6ParamsE,"aw",@nobits
	.sectionflags	@""
	.align	16
	.zero		1024


//--------------------- .nv.shared._ZN7cutlass13device_kernelIN5flash19enable_sm80_to_sm89INS1_16FlashAttnBwdSm80INS1_25CollectiveMainloopBwdSm80ILi1ELi1EN4cute5tupleIJNS5_1CILi64EEES8_NS7_ILi192EEEEEENS_10bfloat16_tEfNS_4arch4Sm80ELb0ELb0ELb0ELb1ELb0ELb0ELb0ELb0ELi2ELi2ELi2ELi2ELb1EEENS1_21CollectiveEpilogueBwdISA_SB_SD_Li256ELb1ELb0ELi4EEENS1_19SingleTileSchedulerILb1ELb0ELb0ELi64EEEEEEEEEvNT_6ParamsE --------------------------
	.section	.nv.shared._ZN7cutlass13device_kernelIN5flash19enable_sm80_to_sm89INS1_16FlashAttnBwdSm80INS1_25CollectiveMainloopBwdSm80ILi1ELi1EN4cute5tupleIJNS5_1CILi64EEES8_NS7_ILi192EEEEEENS_10bfloat16_tEfNS_4arch4Sm80ELb0ELb0ELb0ELb1ELb0ELb0ELb0ELb0ELi2ELi2ELi2ELi2ELb1EEENS1_21CollectiveEpilogueBwdISA_SB_SD_Li256ELb1ELb0ELi4EEENS1_19SingleTileSchedulerILb1ELb0ELb0ELi64EEEEEEEEEvNT_6ParamsE,"aw",@nobits
	.sectionflags	@""
	.align	16
	.zero		1024


//--------------------- .nv.shared._ZN7cutlass13device_kernelIN5flash19enable_sm80_to_sm89INS1_16FlashAttnBwdSm80INS1_25CollectiveMainloopBwdSm80ILi1ELi1EN4cute5tupleIJNS5_1CILi64EEES8_NS7_ILi192EEEEEENS_10bfloat16_tEfNS_4arch4Sm80ELb0ELb0ELb0ELb1ELb1ELb0ELb0ELb0ELi2ELi2ELi2ELi2ELb1EEENS1_21CollectiveEpilogueBwdISA_SB_SD_Li256ELb1ELb0ELi4EEENS1_19SingleTileSchedulerILb1ELb0ELb0ELi64EEEEEEEEEvNT_6ParamsE --------------------------
	.section	.nv.shared._ZN7cutlass13device_kernelIN5flash19enable_sm80_to_sm89INS1_16FlashAttnBwdSm80INS1_25CollectiveMainloopBwdSm80ILi1ELi1EN4cute5tupleIJNS5_1CILi64EEES8_NS7_ILi192EEEEEENS_10bfloat16_tEfNS_4arch4Sm80ELb0ELb0ELb0ELb1ELb1ELb0ELb0ELb0ELi2ELi2ELi2ELi2ELb1EEENS1_21CollectiveEpilogueBwdISA_SB_SD_Li256ELb1ELb0ELi4EEENS1_19SingleTileSchedulerILb1ELb0ELb0ELi64EEEEEEEEEvNT_6ParamsE,"aw",@nobits
	.sectionflags	@""
	.align	16
	.zero		1024


//--------------------- .nv.shared._ZN7cutlass13device_kernelIN5flash19enable_sm80_to_sm89INS1_16FlashAttnBwdSm80INS1_25CollectiveMainloopBwdSm80ILi1ELi1EN4cute5tupleIJNS5_1CILi64EEES8_NS7_ILi192EEEEEENS_10bfloat16_tEfNS_4arch4Sm80ELb0ELb0ELb0ELb1ELb0ELb0ELb0ELb0ELi2ELi2ELi2ELi2ELb1EEENS1_24CollectiveEpilogueBwdGQAISA_fSD_Li256ELb1ELb0EEENS1_19SingleTileSchedulerILb1ELb0ELb0ELi64EEEEEEEEEvNT_6ParamsE --------------------------
	.section	.nv.shared._ZN7cutlass13device_kernelIN5flash19enable_sm80_to_sm89INS1_16FlashAttnBwdSm80INS1_25CollectiveMainloopBwdSm80ILi1ELi1EN4cute5tupleIJNS5_1CILi64EEES8_NS7_ILi192EEEEEENS_10bfloat16_tEfNS_4arch4Sm80ELb0ELb0ELb0ELb1ELb0ELb0ELb0ELb0ELi2ELi2ELi2ELi2ELb1EEENS1_24CollectiveEpilogueBwdGQAISA_fSD_Li256ELb1ELb0EEENS1_19SingleTileSchedulerILb1ELb0ELb0ELi64EEEEEEEEEvNT_6ParamsE,"aw",@nobits
	.sectionflags	@""
	.align	16
	.zero		1024


//--------------------- .nv.shared._ZN7cutlass13device_kernelIN5flash19enable_sm80_to_sm89INS1_16FlashAttnBwdSm80INS1_25CollectiveMainloopBwdSm80ILi1ELi1EN4cute5tupleIJNS5_1CILi64EEES8_NS7_ILi192EEEEEENS_10bfloat16_tEfNS_4arch4Sm80ELb0ELb0ELb0ELb1ELb1ELb0ELb0ELb0ELi2ELi2ELi2ELi2ELb1EEENS1_24CollectiveEpilogueBwdGQAISA_fSD_Li256ELb1ELb1EEENS1_19SingleTileSchedulerILb1ELb0ELb0ELi64EEEEEEEEEvNT_6ParamsE --------------------------
	.section	.nv.shared._ZN7cutlass13device_kernelIN5flash19enable_sm80_to_sm89INS1_16FlashAttnBwdSm80INS1_25CollectiveMainloopBwdSm80ILi1ELi1EN4cute5tupleIJNS5_1CILi64EEES8_NS7_ILi192EEEEEENS_10bfloat16_tEfNS_4arch4Sm80ELb0ELb0ELb0ELb1ELb1ELb0ELb0ELb0ELi2ELi2ELi2ELi2ELb1EEENS1_24CollectiveEpilogueBwdGQAISA_fSD_Li256ELb1ELb1EEENS1_19SingleTileSchedulerILb1ELb0ELb0ELi64EEEEEEEEEvNT_6ParamsE,"aw",@nobits
	.sectionflags	@""
	.align	16
	.zero		1024


//--------------------- .nv.shared._ZN7cutlass13device_kernelIN5flash19enable_sm80_to_sm89INS1_16FlashAttnBwdSm80INS1_25CollectiveMainloopBwdSm80ILi1ELi1EN4cute5tupleIJNS5_1CILi64EEES8_NS7_ILi192EEEEEENS_10bfloat16_tEfNS_4arch4Sm80ELb0ELb1ELb0ELb0ELb0ELb0ELb0ELb0ELi2ELi2ELi2ELi2ELb1EEENS1_21CollectiveEpilogueBwdISA_SB_SD_Li256ELb0ELb0ELi4EEENS1_19SingleTileSchedulerILb0ELb0ELb0ELi64EEEEEEEEEvNT_6ParamsE --------------------------
	.section	.nv.shared._ZN7cutlass13device_kernelIN5flash19enable_sm80_to_sm89INS1_16FlashAttnBwdSm80INS1_25CollectiveMainloopBwdSm80ILi1ELi1EN4cute5tupleIJNS5_1CILi64EEES8_NS7_ILi192EEEEEENS_10bfloat16_tEfNS_4arch4Sm80ELb0ELb1ELb0ELb0ELb0ELb0ELb0ELb0ELi2ELi2ELi2ELi2ELb1EEENS1_21CollectiveEpilogueBwdISA_SB_SD_Li256ELb0ELb0ELi4EEENS1_19SingleTileSchedulerILb0ELb0ELb0ELi64EEEEEEEEEvNT_6ParamsE,"aw",@nobits
	.sectionflags	@""
	.align	16
	.zero		1024


//--------------------- .nv.shared._ZN7cutlass13device_kernelIN5flash19enable_sm80_to_sm89INS1_16FlashAttnBwdSm80INS1_25CollectiveMainloopBwdSm80ILi1ELi1EN4cute5tupleIJNS5_1CILi64EEES8_NS7_ILi192EEEEEENS_10bfloat16_tEfNS_4arch4Sm80ELb0ELb1ELb0ELb0ELb1ELb0ELb0ELb0ELi2ELi2ELi2ELi2ELb1EEENS1_21CollectiveEpilogueBwdISA_SB_SD_Li256ELb0ELb0ELi4EEENS1_19SingleTileSchedulerILb0ELb0ELb0ELi64EEEEEEEEEvNT_6ParamsE --------------------------
	.section	.nv.shared._ZN7cutlass13device_kernelIN5flash19enable_sm80_to_sm89INS1_16FlashAttnBwdSm80INS1_25CollectiveMainloopBwdSm80ILi1ELi1EN4cute5tupleIJNS5_1CILi64EEES8_NS7_ILi192EEEEEENS_10bfloat16_tEfNS_4arch4Sm80ELb0ELb1ELb0ELb0ELb1ELb0ELb0ELb0ELi2ELi2ELi2ELi2ELb1EEENS1_21CollectiveEpilogueBwdISA_SB_SD_Li256ELb0ELb0ELi4EEENS1_19SingleTileSchedulerILb0ELb0ELb0ELi64EEEEEEEEEvNT_6ParamsE,"aw",@nobits
	.sectionflags	@""
	.align	16
	.zero		1024


//--------------------- .nv.shared._ZN7cutlass13device_kernelIN5flash19enable_sm80_to_sm89INS1_16FlashAttnBwdSm80INS1_25CollectiveMainloopBwdSm80ILi1ELi1EN4cute5tupleIJNS5_1CILi64EEES8_NS7_ILi192EEEEEENS_10bfloat16_tEfNS_4arch4Sm80ELb0ELb1ELb0ELb0ELb0ELb0ELb0ELb0ELi2ELi2ELi2ELi2ELb1EEENS1_24CollectiveEpilogueBwdGQAISA_fSD_Li256ELb0ELb0EEENS1_19SingleTileSchedulerILb0ELb0ELb0ELi64EEEEEEEEEvNT_6ParamsE --------------------------
	.section	.nv.shared._ZN7cutlass13device_kernelIN5flash19enable_sm80_to_sm89INS1_16FlashAttnBwdSm80INS1_25CollectiveMainloopBwdSm80ILi1ELi1EN4cute5tupleIJNS5_1CILi64EEES8_NS7_ILi192EEEEEENS_10bfloat16_tEfNS_4arch4Sm80ELb0ELb1ELb0ELb0ELb0ELb0ELb0ELb0ELi2ELi2ELi2ELi2ELb1EEENS1_24CollectiveEpilogueBwdGQAISA_fSD_Li256ELb0ELb0EEENS1_19SingleTileSchedulerILb0ELb0ELb0ELi64EEEEEEEEEvNT_6ParamsE,"aw",@nobits
	.sectionflags	@""
	.align	16
	.zero		1024


//--------------------- .nv.shared._ZN7cutlass13device_kernelIN5flash19enable_sm80_to_sm89INS1_16FlashAttnBwdSm80INS1_25CollectiveMainloopBwdSm80ILi1ELi1EN4cute5tupleIJNS5_1CILi64EEES8_NS7_ILi192EEEEEENS_10bfloat16_tEfNS_4arch4Sm80ELb0ELb1ELb0ELb0ELb1ELb0ELb0ELb0ELi2ELi2ELi2ELi2ELb1EEENS1_24CollectiveEpilogueBwdGQAISA_fSD_Li256ELb0ELb1EEENS1_19SingleTileSchedulerILb0ELb0ELb0ELi64EEEEEEEEEvNT_6ParamsE --------------------------
	.section	.nv.shared._ZN7cutlass13device_kernelIN5flash19enable_sm80_to_sm89INS1_16FlashAttnBwdSm80INS1_25CollectiveMainloopBwdSm80ILi1ELi1EN4cute5tupleIJNS5_1CILi64EEES8_NS7_ILi192EEEEEENS_10bfloat16_tEfNS_4arch4Sm80ELb0ELb1ELb0ELb0ELb1ELb0ELb0ELb0ELi2ELi2ELi2ELi2ELb1EEENS1_24CollectiveEpilogueBwdGQAISA_fSD_Li256ELb0ELb1EEENS1_19SingleTileSchedulerILb0ELb0ELb0ELi64EEEEEEEEEvNT_6ParamsE,"aw",@nobits
	.sectionflags	@""
	.align	16
	.zero		1024


//--------------------- .nv.shared._ZN7cutlass13device_kernelIN5flash19enable_sm80_to_sm89INS1_16FlashAttnBwdSm80INS1_25CollectiveMainloopBwdSm80ILi1ELi1EN4cute5tupleIJNS5_1CILi64EEES8_NS7_ILi192EEEEEENS_10bfloat16_tEfNS_4arch4Sm80ELb0ELb1ELb0ELb1ELb0ELb0ELb0ELb0ELi2ELi2ELi2ELi2ELb1EEENS1_21CollectiveEpilogueBwdISA_SB_SD_Li256ELb1ELb0ELi4EEENS1_19SingleTileSchedulerILb1ELb0ELb0ELi64EEEEEEEEEvNT_6ParamsE --------------------------
	.section	.nv.shared._ZN7cutlass13device_kernelIN5flash19enable_sm80_to_sm89INS1_16FlashAttnBwdSm80INS1_25CollectiveMainloopBwdSm80ILi1ELi1EN4cute5tupleIJNS5_1CILi64EEES8_NS7_ILi192EEEEEENS_10bfloat16_tEfNS_4arch4Sm80ELb0ELb1ELb0ELb1ELb0ELb0ELb0ELb0ELi2ELi2ELi2ELi2ELb1EEENS1_21CollectiveEpilogueBwdISA_SB_SD_Li256ELb1ELb0ELi4EEENS1_19SingleTileSchedulerILb1ELb0ELb0ELi64EEEEEEEEEvNT_6ParamsE,"aw",@nobits
	.sectionflags	@""
	.align	16
	.zero		1024


//--------------------- .nv.shared._ZN7cutlass13device_kernelIN5flash19enable_sm80_to_sm89INS1_16FlashAttnBwdSm80INS1_25CollectiveMainloopBwdSm80ILi1ELi1EN4cute5tupleIJNS5_1CILi64EEES8_NS7_ILi192EEEEEENS_10bfloat16_tEfNS_4arch4Sm80ELb0ELb1ELb0ELb1ELb1ELb0ELb0ELb0ELi2ELi2ELi2ELi2ELb1EEENS1_21CollectiveEpilogueBwdISA_SB_SD_Li256ELb1ELb0ELi4EEENS1_19SingleTileSchedulerILb1ELb0ELb0ELi64EEEEEEEEEvNT_6ParamsE --------------------------
	.section	.nv.shared._ZN7cutlass13device_kernelIN5flash19enable_sm80_to_sm89INS1_16FlashAttnBwdSm80INS1_25CollectiveMainloopBwdSm80ILi1ELi1EN4cute5tupleIJNS5_1CILi64EEES8_NS7_ILi192EEEEEENS_10bfloat16_tEfNS_4arch4Sm80ELb0ELb1ELb0ELb1ELb1ELb0ELb0ELb0ELi2ELi2ELi2ELi2ELb1EEENS1_21CollectiveEpilogueBwdISA_SB_SD_Li256ELb1ELb0ELi4EEENS1_19SingleTileSchedulerILb1ELb0ELb0ELi64EEEEEEEEEvNT_6ParamsE,"aw",@nobits
	.sectionflags	@""
	.align	16
	.zero		1024


//--------------------- .nv.shared._ZN7cutlass13device_kernelIN5flash19enable_sm80_to_sm89INS1_16FlashAttnBwdSm80INS1_25CollectiveMainloopBwdSm80ILi1ELi1EN4cute5tupleIJNS5_1CILi64EEES8_NS7_ILi192EEEEEENS_10bfloat16_tEfNS_4arch4Sm80ELb0ELb1ELb0ELb1ELb0ELb0ELb0ELb0ELi2ELi2ELi2ELi2ELb1EEENS1_24CollectiveEpilogueBwdGQAISA_fSD_Li256ELb1ELb0EEENS1_19SingleTileSchedulerILb1ELb0ELb0ELi64EEEEEEEEEvNT_6ParamsE --------------------------
	.section	.nv.shared._ZN7cutlass13device_kernelIN5flash19enable_sm80_to_sm89INS1_16FlashAttnBwdSm80INS1_25CollectiveMainloopBwdSm80ILi1ELi1EN4cute5tupleIJNS5_1CILi64EEES8_NS7_ILi192EEEEEENS_10bfloat16_tEfNS_4arch4Sm80ELb0ELb1ELb0ELb1ELb0ELb0ELb0ELb0ELi2ELi2ELi2ELi2ELb1EEENS1_24CollectiveEpilogueBwdGQAISA_fSD_Li256ELb1ELb0EEENS1_19SingleTileSchedulerILb1ELb0ELb0ELi64EEEEEEEEEvNT_6ParamsE,"aw",@nobits
	.sectionflags	@""
	.align	16
	.zero		1024


//--------------------- .nv.shared._ZN7cutlass13device_kernelIN5flash19enable_sm80_to_sm89INS1_16FlashAttnBwdSm80INS1_25CollectiveMainloopBwdSm80ILi1ELi1EN4cute5tupleIJNS5_1CILi64EEES8_NS7_ILi192EEEEEENS_10bfloat16_tEfNS_4arch4Sm80ELb0ELb1ELb0ELb1ELb1ELb0ELb0ELb0ELi2ELi2ELi2ELi2ELb1EEENS1_24CollectiveEpilogueBwdGQAISA_fSD_Li256ELb1ELb1EEENS1_19SingleTileSchedulerILb1ELb0ELb0ELi64EEEEEEEEEvNT_6ParamsE --------------------------
	.section	.nv.shared._ZN7cutlass13device_kernelIN5flash19enable_sm80_to_sm89INS1_16FlashAttnBwdSm80INS1_25CollectiveMainloopBwdSm80ILi1ELi1EN4cute5tupleIJNS5_1CILi64EEES8_NS7_ILi192EEEEEENS_10bfloat16_tEfNS_4arch4Sm80ELb0ELb1ELb0ELb1ELb1ELb0ELb0ELb0ELi2ELi2ELi2ELi2ELb1EEENS1_24CollectiveEpilogueBwdGQAISA_fSD_Li256ELb1ELb1EEENS1_19SingleTileSchedulerILb1ELb0ELb0ELi64EEEEEEEEEvNT_6ParamsE,"aw",@nobits
	.sectionflags	@""
	.align	16
	.zero		1024


//--------------------- .nv.shared._ZN7cutlass13device_kernelIN5flash19enable_sm80_to_sm89INS1_16FlashAttnBwdSm80INS1_25CollectiveMainloopBwdSm80ILi1ELi1EN4cute5tupleIJNS5_1CILi64EEES8_NS7_ILi192EEEEEENS_10bfloat16_tEfNS_4arch4Sm80ELb1ELb0ELb0ELb0ELb0ELb0ELb0ELb0ELi2ELi2ELi2ELi2ELb1EEENS1_21CollectiveEpilogueBwdISA_SB_SD_Li256ELb0ELb0ELi4EEENS1_25SingleTileBwdLPTSchedulerILb0ELi64ELb0EEEEEEEEEvNT_6ParamsE --------------------------
	.section	.nv.shared._ZN7cutlass13device_kernelIN5flash19enable_sm80_to_sm89INS1_16FlashAttnBwdSm80INS1_25CollectiveMainloopBwdSm80ILi1ELi1EN4cute5tupleIJNS5_1CILi64EEES8_NS7_ILi192EEEEEENS_10bfloat16_tEfNS_4arch4Sm80ELb1ELb0ELb0ELb0ELb0ELb0ELb0ELb0ELi2ELi2ELi2ELi2ELb1EEENS1_21CollectiveEpilogueBwdISA_SB_SD_Li256ELb0ELb0ELi4EEENS1_25SingleTileBwdLPTSchedulerILb0ELi64ELb0EEEEEEEEEvNT_6ParamsE,"aw",@nobits
	.sectionflags	@""
	.align	16
	.zero		1024


//--------------------- .nv.shared._ZN7cutlass13device_kernelIN5flash19enable_sm80_to_sm89INS1_16FlashAttnBwdSm80INS1_25CollectiveMainloopBwdSm80ILi1ELi1EN4cute5tupleIJNS5_1CILi64EEES8_NS7_ILi192EEEEEENS_10bfloat16_tEfNS_4arch4Sm80ELb1ELb0ELb0ELb0ELb1ELb0ELb0ELb0ELi2ELi2ELi2ELi2ELb1EEENS1_21CollectiveEpilogueBwdISA_SB_SD_Li256ELb0ELb0ELi4EEENS1_25SingleTileBwdLPTSchedulerILb0ELi64ELb1EEEEEEEEEvNT_6ParamsE --------------------------
	.section	.nv.shared._ZN7cutlass13device_kernelIN5flash19enable_sm80_to_sm89INS1_16FlashAttnBwdSm80INS1_25CollectiveMainloopBwdSm80ILi1ELi1EN4cute5tupleIJNS5_1CILi64EEES8_NS7_ILi192EEEEEENS_10bfloat16_tEfNS_4arch4Sm80ELb1ELb0ELb0ELb0ELb1ELb0ELb0ELb0ELi2ELi2ELi2ELi2ELb1EEENS1_21CollectiveEpilogueBwdISA_SB_SD_Li256ELb0ELb0ELi4EEENS1_25SingleTileBwdLPTSchedulerILb0ELi64ELb1EEEEEEEEEvNT_6ParamsE,"aw",@nobits
	.sectionflags	@""
	.align	16
	.zero		1024


//--------------------- .nv.shared._ZN7cutlass13device_kernelIN5flash19enable_sm80_to_sm89INS1_16FlashAttnBwdSm80INS1_25CollectiveMainloopBwdSm80ILi1ELi1EN4cute5tupleIJNS5_1CILi64EEES8_NS7_ILi192EEEEEENS_10bfloat16_tEfNS_4arch4Sm80ELb1ELb0ELb0ELb0ELb0ELb0ELb0ELb0ELi2ELi2ELi2ELi2ELb1EEENS1_24CollectiveEpilogueBwdGQAISA_fSD_Li256ELb0ELb0EEENS1_25SingleTileBwdLPTSchedulerILb0ELi64ELb0EEEEEEEEEvNT_6ParamsE --------------------------
	.section	.nv.shared._ZN7cutlass13device_kernelIN5flash19enable_sm80_to_sm89INS1_16FlashAttnBwdSm80INS1_25CollectiveMainloopBwdSm80ILi1ELi1EN4cute5tupleIJNS5_1CILi64EEES8_NS7_ILi192EEEEEENS_10bfloat16_tEfNS_4arch4Sm80ELb1ELb0ELb0ELb0ELb0ELb0ELb0ELb0ELi2ELi2ELi2ELi2ELb1EEENS1_24CollectiveEpilogueBwdGQAISA_fSD_Li256ELb0ELb0EEENS1_25SingleTileBwdLPTSchedulerILb0ELi64ELb0EEEEEEEEEvNT_6ParamsE,"aw",@nobits
	.sectionflags	@""
	.align	16
	.zero		1024


//--------------------- .nv.shared._ZN7cutlass13device_kernelIN5flash19enable_sm80_to_sm89INS1_16FlashAttnBwdSm80INS1_25CollectiveMainloopBwdSm80ILi1ELi1EN4cute5tupleIJNS5_1CILi64EEES8_NS7_ILi192EEEEEENS_10bfloat16_tEfNS_4arch4Sm80ELb1ELb0ELb0ELb0ELb1ELb0ELb0ELb0ELi2ELi2ELi2ELi2ELb1EEENS1_24CollectiveEpilogueBwdGQAISA_fSD_Li256ELb0ELb1EEENS1_25SingleTileBwdLPTSchedulerILb0ELi64ELb1EEEEEEEEEvNT_6ParamsE --------------------------
	.section	.nv.shared._ZN7cutlass13device_kernelIN5flash19enable_sm80_to_sm89INS1_16FlashAttnBwdSm80INS1_25CollectiveMainloopBwdSm80ILi1ELi1EN4cute5tupleIJNS5_1CILi64EEES8_NS7_ILi192EEEEEENS_10bfloat16_tEfNS_4arch4Sm80ELb1ELb0ELb0ELb0ELb1ELb0ELb0ELb0ELi2ELi2ELi2ELi2ELb1EEENS1_24CollectiveEpilogueBwdGQAISA_fSD_Li256ELb0ELb1EEENS1_25SingleTileBwdLPTSchedulerILb0ELi64ELb1EEEEEEEEEvNT_6ParamsE,"aw",@nobits
	.sectionflags	@""
	.align	16
	.zero		1024


//--------------------- .nv.shared._ZN7cutlass13device_kernelIN5flash19enable_sm80_to_sm89INS1_16FlashAttnBwdSm80INS1_25CollectiveMainloopBwdSm80ILi1ELi1EN4cute5tupleIJNS5_1CILi64EEES8_NS7_ILi192EEEEEENS_10bfloat16_tEfNS_4arch4Sm80ELb1ELb0ELb0ELb1ELb0ELb0ELb0ELb0ELi2ELi2ELi2ELi2ELb1EEENS1_21CollectiveEpilogueBwdISA_SB_SD_Li256ELb1ELb0ELi4EEENS1_25SingleTileBwdLPTSchedulerILb1ELi64ELb0EEEEEEEEEvNT_6ParamsE --------------------------
	.section	.nv.shared._ZN7cutlass13device_kernelIN5flash19enable_sm80_to_sm89INS1_16FlashAttnBwdSm80INS1_25CollectiveMainloopBwdSm80ILi1ELi1EN4cute5tupleIJNS5_1CILi64EEES8_NS7_ILi192EEEEEENS_10bfloat16_tEfNS_4arch4Sm80ELb1ELb0ELb0ELb1ELb0ELb0ELb0ELb0ELi2ELi2ELi2ELi2ELb1EEENS1_21CollectiveEpilogueBwdISA_SB_SD_Li256ELb1ELb0ELi4EEENS1_25SingleTileBwdLPTSchedulerILb1ELi64ELb0EEEEEEEEEvNT_6ParamsE,"aw",@nobits
	.sectionflags	@""
	.align	16
	.zero		1024


//--------------------- .nv.shared._ZN7cutlass13device_kernelIN5flash19enable_sm80_to_sm89INS1_16FlashAttnBwdSm80INS1_25CollectiveMainloopBwdSm80ILi1ELi1EN4cute5tupleIJNS5_1CILi64EEES8_NS7_ILi192EEEEEENS_10bfloat16_tEfNS_4arch4Sm80ELb1ELb0ELb0ELb1ELb1ELb0ELb0ELb0ELi2ELi2ELi2ELi2ELb1EEENS1_21CollectiveEpilogueBwdISA_SB_SD_Li256ELb1ELb0ELi4EEENS1_25SingleTileBwdLPTSchedulerILb1ELi64ELb1EEEEEEEEEvNT_6ParamsE --------------------------
	.section	.nv.shared._ZN7cutlass13device_kernelIN5flash19enable_sm80_to_sm89INS1_16FlashAttnBwdSm80INS1_25CollectiveMainloopBwdSm80ILi1ELi1EN4cute5tupleIJNS5_1CILi64EEES8_NS7_ILi192EEEEEENS_10bfloat16_tEfNS_4arch4Sm80ELb1ELb0ELb0ELb1ELb1ELb0ELb0ELb0ELi2ELi2ELi2ELi2ELb1EEENS1_21CollectiveEpilogueBwdISA_SB_SD_Li256ELb1ELb0ELi4EEENS1_25SingleTileBwdLPTSchedulerILb1ELi64ELb1EEEEEEEEEvNT_6ParamsE,"aw",@nobits
	.sectionflags	@""
	.align	16
	.zero		1024


//--------------------- .nv.shared._ZN7cutlass13device_kernelIN5flash19enable_sm80_to_sm89INS1_16FlashAttnBwdSm80INS1_25CollectiveMainloopBwdSm80ILi1ELi1EN4cute5tupleIJNS5_1CILi64EEES8_NS7_ILi192EEEEEENS_10bfloat16_tEfNS_4arch4Sm80ELb1ELb0ELb0ELb1ELb0ELb0ELb0ELb0ELi2ELi2ELi2ELi2ELb1EEENS1_24CollectiveEpilogueBwdGQAISA_fSD_Li256ELb1ELb0EEENS1_25SingleTileBwdLPTSchedulerILb1ELi64ELb0EEEEEEEEEvNT_6ParamsE --------------------------
	.section	.nv.shared._ZN7cutlass13device_kernelIN5flash19enable_sm80_to_sm89INS1_16FlashAttnBwdSm80INS1_25CollectiveMainloopBwdSm80ILi1ELi1EN4cute5tupleIJNS5_1CILi64EEES8_NS7_ILi192EEEEEENS_10bfloat16_tEfNS_4arch4Sm80ELb1ELb0ELb0ELb1ELb0ELb0ELb0ELb0ELi2ELi2ELi2ELi2ELb1EEENS1_24CollectiveEpilogueBwdGQAISA_fSD_Li256ELb1ELb0EEENS1_25SingleTileBwdLPTSchedulerILb1ELi64ELb0EEEEEEEEEvNT_6ParamsE,"aw",@nobits
	.sectionflags	@""
	.align	16
	.zero		1024


//--------------------- .nv.shared._ZN7cutlass13device_kernelIN5flash19enable_sm80_to_sm89INS1_16FlashAttnBwdSm80INS1_25CollectiveMainloopBwdSm80ILi1ELi1EN4cute5tupleIJNS5_1CILi64EEES8_NS7_ILi192EEEEEENS_10bfloat16_tEfNS_4arch4Sm80ELb1ELb0ELb0ELb1ELb1ELb0ELb0ELb0ELi2ELi2ELi2ELi2ELb1EEENS1_24CollectiveEpilogueBwdGQAISA_fSD_Li256ELb1ELb1EEENS1_25SingleTileBwdLPTSchedulerILb1ELi64ELb1EEEEEEEEEvNT_6ParamsE --------------------------
	.section	.nv.shared._ZN7cutlass13device_kernelIN5flash19enable_sm80_to_sm89INS1_16FlashAttnBwdSm80INS1_25CollectiveMainloopBwdSm80ILi1ELi1EN4cute5tupleIJNS5_1CILi64EEES8_NS7_ILi192EEEEEENS_10bfloat16_tEfNS_4arch4Sm80ELb1ELb0ELb0ELb1ELb1ELb0ELb0ELb0ELi2ELi2ELi2ELi2ELb1EEENS1_24CollectiveEpilogueBwdGQAISA_fSD_Li256ELb1ELb1EEENS1_25SingleTileBwdLPTSchedulerILb1ELi64ELb1EEEEEEEEEvNT_6ParamsE,"aw",@nobits
	.sectionflags	@""
	.align	16
	.zero		1024


//--------------------- .nv.shared._ZN7cutlass13device_kernelIN5flash19enable_sm80_to_sm89INS1_16FlashAttnBwdSm80INS1_25CollectiveMainloopBwdSm80ILi2ELi1EN4cute5tupleIJNS5_1CILi64EEENS7_ILi80EEENS7_ILi192EEEEEENS_10bfloat16_tEfNS_4arch4Sm80ELb0ELb0ELb0ELb0ELb0ELb0ELb1ELb0ELi2ELi4ELi2ELi2ELb0EEENS1_21CollectiveEpilogueBwdISB_SC_SE_Li256ELb0ELb1ELi4EEENS1_19SingleTileSchedulerILb0ELb0ELb0ELi80EEEEEEEEEvNT_6ParamsE --------------------------
	.section	.nv.shared._ZN7cutlass13device_kernelIN5flash19enable_sm80_to_sm89INS1_16FlashAttnBwdSm80INS1_25CollectiveMainloopBwdSm80ILi2ELi1EN4cute5tupleIJNS5_1CILi64EEENS7_ILi80EEENS7_ILi192EEEEEENS_10bfloat16_tEfNS_4arch4Sm80ELb0ELb0ELb0ELb0ELb0ELb0ELb1ELb0ELi2ELi4ELi2ELi2ELb0EEENS1_21CollectiveEpilogueBwdISB_SC_SE_Li256ELb0ELb1ELi4EEENS1_19SingleTileSchedulerILb0ELb0ELb0ELi80EEEEEEEEEvNT_6ParamsE,"aw",@nobits
	.sectionflags	@""
	.align	16
	.zero		1024


//--------------------- .nv.shared._ZN7cutlass13device_kernelIN5flash19enable_sm80_to_sm89INS1_16FlashAttnBwdSm80INS1_25CollectiveMainloopBwdSm80ILi2ELi1EN4cute5tupleIJNS5_1CILi64EEENS7_ILi80EEENS7_ILi192EEEEEENS_10bfloat16_tEfNS_4arch4Sm80ELb0ELb0ELb0ELb0ELb1ELb0ELb1ELb0ELi2ELi4ELi2ELi2ELb0EEENS1_21CollectiveEpilogueBwdISB_SC_SE_Li256ELb0ELb1ELi4EEENS1_19SingleTileSchedulerILb0ELb0ELb0ELi80EEEEEEEEEvNT_6ParamsE --------------------------
	.section	.nv.shared._ZN7cutlass13device_kernelIN5flash19enable_sm80_to_sm89INS1_16FlashAttnBwdSm80INS1_25CollectiveMainloopBwdSm80ILi2ELi1EN4cute5tupleIJNS5_1CILi64EEENS7_ILi80EEENS7_ILi192EEEEEENS_10bfloat16_tEfNS_4arch4Sm80ELb0ELb0ELb0ELb0ELb1ELb0ELb1ELb0ELi2ELi4ELi2ELi2ELb0EEENS1_21CollectiveEpilogueBwdISB_SC_SE_Li256ELb0ELb1ELi4EEENS1_19SingleTileSchedulerILb0ELb0ELb0ELi80EEEEEEEEEvNT_6ParamsE,"aw",@nobits
	.sectionflags	@""
	.align	16
	.zero		1024


//--------------------- .nv.shared._ZN7cutlass13device_kernelIN5flash19enable_sm80_to_sm89INS1_16FlashAttnBwdSm80INS1_25CollectiveMainloopBwdSm80ILi2ELi1EN4cute5tupleIJNS5_1CILi64EEENS7_ILi80EEENS7_ILi192EEEEEENS_10bfloat16_tEfNS_4arch4Sm80ELb0ELb0ELb0ELb0ELb0ELb0ELb1ELb0ELi2ELi4ELi2ELi2ELb0EEENS1_24CollectiveEpilogueBwdGQAISB_fSE_Li256ELb0ELb0EEENS1_19SingleTileSchedulerILb0ELb0ELb0ELi80EEEEEEEEEvNT_6ParamsE --------------------------
	.section	.nv.shared._ZN7cutlass13device_kernelIN5flash19enable_sm80_to_sm89INS1_16FlashAttnBwdSm80INS1_25CollectiveMainloopBwdSm80ILi2ELi1EN4cute5tupleIJNS5_1CILi64EEENS7_ILi80EEENS7_ILi192EEEEEENS_10bfloat16_tEfNS_4arch4Sm80ELb0ELb0ELb0ELb0ELb0ELb0ELb1ELb0ELi2ELi4ELi2ELi2ELb0EEENS1_24CollectiveEpilogueBwdGQAISB_fSE_Li256ELb0ELb0EEENS1_19SingleTileSchedulerILb0ELb0ELb0ELi80EEEEEEEEEvNT_6ParamsE,"aw",@nobits
	.sectionflags	@""
	.align	16
	.zero		1024


//--------------------- .nv.shared._ZN7cutlass13device_kernelIN5flash19enable_sm80_to_sm89INS1_16FlashAttnBwdSm80INS1_25CollectiveMainloopBwdSm80ILi2ELi1EN4cute5tupleIJNS5_1CILi64EEENS7_ILi80EEENS7_ILi192EEEEEENS_10bfloat16_tEfNS_4arch4Sm80ELb0ELb0ELb0ELb0ELb1ELb0ELb1ELb0ELi2ELi4ELi2ELi2ELb0EEENS1_24CollectiveEpilogueBwdGQAISB_fSE_Li256ELb0ELb1EEENS1_19SingleTileSchedulerILb0ELb0ELb0ELi80EEEEEEEEEvNT_6ParamsE --------------------------
	.section	.nv.shared._ZN7cutlass13device_kernelIN5flash19enable_sm80_to_sm89INS1_16FlashAttnBwdSm80INS1_25CollectiveMainloopBwdSm80ILi2ELi1EN4cute5tupleIJNS5_1CILi64EEENS7_ILi80EEENS7_ILi192EEEEEENS_10bfloat16_tEfNS_4arch4Sm80ELb0ELb0ELb0ELb0ELb1ELb0ELb1ELb0ELi2ELi4ELi2ELi2ELb0EEENS1_24CollectiveEpilogueBwdGQAISB_fSE_Li256ELb0ELb1EEENS1_19SingleTileSchedulerILb0ELb0ELb0ELi80EEEEEEEEEvNT_6ParamsE,"aw",@nobits
	.sectionflags	@""
	.align	16
	.zero		1024


//--------------------- .nv.shared._ZN7cutlass13device_kernelIN5flash19enable_sm80_to_sm89INS1_16FlashAttnBwdSm80INS1_25CollectiveMainloopBwdSm80ILi2ELi1EN4cute5tupleIJNS5_1CILi64EEENS7_ILi80EEENS7_ILi192EEEEEENS_10bfloat16_tEfNS_4arch4Sm80ELb0ELb0ELb0ELb1ELb0ELb0ELb1ELb0ELi2ELi4ELi2ELi2ELb0EEENS1_21CollectiveEpilogueBwdISB_SC_SE_Li256ELb1ELb1ELi4EEENS1_19SingleTileSchedulerILb1ELb0ELb0ELi80EEEEEEEEEvNT_6ParamsE --------------------------
	.section	.nv.shared._ZN7cutlass13device_kernelIN5flash19enable_sm80_to_sm89INS1_16FlashAttnBwdSm80INS1_25CollectiveMainloopBwdSm80ILi2ELi1EN4cute5tupleIJNS5_1CILi64EEENS7_ILi80EEENS7_ILi192EEEEEENS_10bfloat16_tEfNS_4arch4Sm80ELb0ELb0ELb0ELb1ELb0ELb0ELb1ELb0ELi2ELi4ELi2ELi2ELb0EEENS1_21CollectiveEpilogueBwdISB_SC_SE_Li256ELb1ELb1ELi4EEENS1_19SingleTileSchedulerILb1ELb0ELb0ELi80EEEEEEEEEvNT_6ParamsE,"aw",@nobits
	.sectionflags	@""
	.align	16
	.zero		1024


//--------------------- .nv.shared._ZN7cutlass13device_kernelIN5flash19enable_sm80_to_sm89INS1_16FlashAttnBwdSm80INS1_25CollectiveMainloopBwdSm80ILi2ELi1EN4cute5tupleIJNS5_1CILi64EEENS7_ILi80EEENS7_ILi192EEEEEENS_10bfloat16_tEfNS_4arch4Sm80ELb0ELb0ELb0ELb1ELb1ELb0ELb1ELb0ELi2ELi4ELi2ELi2ELb0EEENS1_21CollectiveEpilogueBwdISB_SC_SE_Li256ELb1ELb1ELi4EEENS1_19SingleTileSchedulerILb1ELb0ELb0ELi80EEEEEEEEEvNT_6ParamsE --------------------------
	.section	.nv.shared._ZN7cutlass13device_kernelIN5flash19enable_sm80_to_sm89INS1_16FlashAttnBwdSm80INS1_25CollectiveMainloopBwdSm80ILi2ELi1EN4cute5tupleIJNS5_1CILi64EEENS7_ILi80EEENS7_ILi192EEEEEENS_10bfloat16_tEfNS_4arch4Sm80ELb0ELb0ELb0ELb1ELb1ELb0ELb1ELb0ELi2ELi4ELi2ELi2ELb0EEENS1_21CollectiveEpilogueBwdISB_SC_SE_Li256ELb1ELb1ELi4EEENS1_19SingleTileSchedulerILb1ELb0ELb0ELi80EEEEEEEEEvNT_6ParamsE,"aw",@nobits
	.sectionflags	@""
	.align	16
	.zero		1024


//--------------------- .nv.shared._ZN7cutlass13device_kernelIN5flash19enable_sm80_to_sm89INS1_16FlashAttnBwdSm80INS1_25CollectiveMainloopBwdSm80ILi2ELi1EN4cute5tupleIJNS5_1CILi64EEENS7_ILi80EEENS7_ILi192EEEEEENS_10bfloat16_tEfNS_4arch4Sm80ELb0ELb0ELb0ELb1ELb0ELb0ELb1ELb0ELi2ELi4ELi2ELi2ELb0EEENS1_24CollectiveEpilogueBwdGQAISB_fSE_Li256ELb1ELb0EEENS1_19SingleTileSchedulerILb1ELb0ELb0ELi80EEEEEEEEEvNT_6ParamsE --------------------------
	.section	.nv.shared._ZN7cutlass13device_kernelIN5flash19enable_sm80_to_sm89INS1_16FlashAttnBwdSm80INS1_25CollectiveMainloopBwdSm80ILi2ELi1EN4cute5tupleIJNS5_1CILi64EEENS7_ILi80EEENS7_ILi192EEEEEENS_10bfloat16_tEfNS_4arch4Sm80ELb0ELb0ELb0ELb1ELb0ELb0ELb1ELb0ELi2ELi4ELi2ELi2ELb0EEENS1_24CollectiveEpilogueBwdGQAISB_fSE_Li256ELb1ELb0EEENS1_19SingleTileSchedulerILb1ELb0ELb0ELi80EEEEEEEEEvNT_6ParamsE,"aw",@nobits
	.sectionflags	@""
	.align	16
	.zero		1024


//--------------------- .nv.shared._ZN7cutlass13device_kernelIN5flash19enable_sm80_to_sm89INS1_16FlashAttnBwdSm80INS1_25CollectiveMainloopBwdSm80ILi2ELi1EN4cute5tupleIJNS5_1CILi64EEENS7_ILi80EEENS7_ILi192EEEEEENS_10bfloat16_tEfNS_4arch4Sm80ELb0ELb0ELb0ELb1ELb1ELb0ELb1ELb0ELi2ELi4ELi2ELi2ELb0EEENS1_24CollectiveEpilogueBwdGQAISB_fSE_Li256ELb1ELb1EEENS1_19SingleTileSchedulerILb1ELb0ELb0ELi80EEEEEEEEEvNT_6ParamsE --------------------------
	.section	.nv.shared._ZN7cutlass13device_kernelIN5flash19enable_sm80_to_sm89INS1_16FlashAttnBwdSm80INS1_25CollectiveMainloopBwdSm80ILi2ELi1EN4cute5tupleIJNS5_1CILi64EEENS7_ILi80EEENS7_ILi192EEEEEENS_10bfloat16_tEfNS_4arch4Sm80ELb0ELb0ELb0ELb1ELb1ELb0ELb1ELb0ELi2ELi4ELi2ELi2ELb0EEENS1_24CollectiveEpilogueBwdGQAISB_fSE_Li256ELb1ELb1EEENS1_19SingleTileSchedulerILb1ELb0ELb0ELi80EEEEEEEEEvNT_6ParamsE,"aw",@nobits
	.sectionflags	@""
	.align	16
	.zero		1024


//--------------------- .nv.shared._ZN7cutlass13device_kernelIN5flash19enable_sm80_to_sm89INS1_16FlashAttnBwdSm80INS1_25CollectiveMainloopBwdSm80ILi2ELi1EN4cute5tupleIJNS5_1CILi64EEENS7_ILi80EEENS7_ILi192EEEEEENS_10bfloat16_tEfNS_4arch4Sm80ELb0ELb1ELb0ELb0ELb0ELb0ELb1ELb0ELi2ELi4ELi2ELi2ELb0EEENS1_21CollectiveEpilogueBwdISB_SC_SE_Li256ELb0ELb1ELi4EEENS1_19SingleTileSchedulerILb0ELb0ELb0ELi80EEEEEEEEEvNT_6ParamsE --------------------------
	.section	.nv.shared._ZN7cutlass13device_kernelIN5flash19enable_sm80_to_sm89INS1_16FlashAttnBwdSm80INS1_25CollectiveMainloopBwdSm80ILi2ELi1EN4cute5tupleIJNS5_1CILi64EEENS7_ILi80EEENS7_ILi192EEEEEENS_10bfloat16_tEfNS_4arch4Sm80ELb0ELb1ELb0ELb0ELb0ELb0ELb1ELb0ELi2ELi4ELi2ELi2ELb0EEENS1_21CollectiveEpilogueBwdISB_SC_SE_Li256ELb0ELb1ELi4EEENS1_19SingleTileSchedulerILb0ELb0ELb0ELi80EEEEEEEEEvNT_6ParamsE,"aw",@nobits
	.sectionflags	@""
	.align	16
	.zero		1024


//--------------------- .nv.shared._ZN7cutlass13device_kernelIN5flash19enable_sm80_to_sm89INS1_16FlashAttnBwdSm80INS1_25CollectiveMainloopBwdSm80ILi2ELi1EN4cute5tupleIJNS5_1CILi64EEENS7_ILi80EEENS7_ILi192EEEEEENS_10bfloat16_tEfNS_4arch4Sm80ELb0ELb1ELb0ELb0ELb1ELb0ELb1ELb0ELi2ELi4ELi2ELi2ELb0EEENS1_21CollectiveEpilogueBwdISB_SC_SE_Li256ELb0ELb1ELi4EEENS1_19SingleTileSchedulerILb0ELb0ELb0ELi80EEEEEEEEEvNT_6ParamsE --------------------------
	.section	.nv.shared._ZN7cutlass13device_kernelIN5flash19enable_sm80_to_sm89INS1_16FlashAttnBwdSm80INS1_25CollectiveMainloopBwdSm80ILi2ELi1EN4cute5tupleIJNS5_1CILi64EEENS7_ILi80EEENS7_ILi192EEEEEENS_10bfloat16_tEfNS_4arch4Sm80ELb0ELb1ELb0ELb0ELb1ELb0ELb1ELb0ELi2ELi4ELi2ELi2ELb0EEENS1_21CollectiveEpilogueBwdISB_SC_SE_Li256ELb0ELb1ELi4EEENS1_19SingleTileSchedulerILb0ELb0ELb0ELi80EEEEEEEEEvNT_6ParamsE,"aw",@nobits
	.sectionflags	@""
	.align	16
	.zero		1024


//--------------------- .nv.shared._ZN7cutlass13device_kernelIN5flash19enable_sm80_to_sm89INS1_16FlashAttnBwdSm80INS1_25CollectiveMainloopBwdSm80ILi2ELi1EN4cute5tupleIJNS5_1CILi64EEENS7_ILi80EEENS7_ILi192EEEEEENS_10bfloat16_tEfNS_4arch4Sm80ELb0ELb1ELb0ELb0ELb0ELb0ELb1ELb0ELi2ELi4ELi2ELi2ELb0EEENS1_24CollectiveEpilogueBwdGQAISB_fSE_Li256ELb0ELb0EEENS1_19SingleTileSchedulerILb0ELb0ELb0ELi80EEEEEEEEEvNT_6ParamsE --------------------------
	.section	.nv.shared._ZN7cutlass13device_kernelIN5flash19enable_sm80_to_sm89INS1_16FlashAttnBwdSm80INS1_25CollectiveMainloopBwdSm80ILi2ELi1EN4cute5tupleIJNS5_1CILi64EEENS7_ILi80EEENS7_ILi192EEEEEENS_10bfloat16_tEfNS_4arch4Sm80ELb0ELb1ELb0ELb0ELb0ELb0ELb1ELb0ELi2ELi4ELi2ELi2ELb0EEENS1_24CollectiveEpilogueBwdGQAISB_fSE_Li256ELb0ELb0EEENS1_19SingleTileSchedulerILb0ELb0ELb0ELi80EEEEEEEEEvNT_6ParamsE,"aw",@nobits
	.sectionflags	@""
	.align	16
	.zero		1024


//--------------------- .nv.shared._ZN7cutlass13device_kernelIN5flash19enable_sm80_to_sm89INS1_16FlashAttnBwdSm80INS1_25CollectiveMainloopBwdSm80ILi2ELi1EN4cute5tupleIJNS5_1CILi64EEENS7_ILi80EEENS7_ILi192EEEEEENS_10bfloat16_tEfNS_4arch4Sm80ELb0ELb1ELb0ELb0ELb1ELb0ELb1ELb0ELi2ELi4ELi2ELi2ELb0EEENS1_24CollectiveEpilogueBwdGQAISB_fSE_Li256ELb0ELb1EEENS1_19SingleTileSchedulerILb0ELb0ELb0ELi80EEEEEEEEEvNT_6ParamsE --------------------------
	.section	.nv.shared._ZN7cutlass13device_kernelIN5flash19enable_sm80_to_sm89INS1_16FlashAttnBwdSm80INS1_25CollectiveMainloopBwdSm80ILi2ELi1EN4cute5tupleIJNS5_1CILi64EEENS7_ILi80EEENS7_ILi192EEEEEENS_10bfloat16_tEfNS_4arch4Sm80ELb0ELb1ELb0ELb0ELb1ELb0ELb1ELb0ELi2ELi4ELi2ELi2ELb0EEENS1_24CollectiveEpilogueBwdGQAISB_fSE_Li256ELb0ELb1EEENS1_19SingleTileSchedulerILb0ELb0ELb0ELi80EEEEEEEEEvNT_6ParamsE,"aw",@nobits
	.sectionflags	@""
	.align	16
	.zero		1024


//--------------------- .nv.shared._ZN7cutlass13device_kernelIN5flash19enable_sm80_to_sm89INS1_16FlashAttnBwdSm80INS1_25CollectiveMainloopBwdSm80ILi2ELi1EN4cute5tupleIJNS5_1CILi64EEENS7_ILi80EEENS7_ILi192EEEEEENS_10bfloat16_tEfNS_4arch4Sm80ELb0ELb1ELb0ELb1ELb0ELb0ELb1ELb0ELi2ELi4ELi2ELi2ELb0EEENS1_21CollectiveEpilogueBwdISB_SC_SE_Li256ELb1ELb1ELi4EEENS1_19SingleTileSchedulerILb1ELb0ELb0ELi80EEEEEEEEEvNT_6ParamsE --------------------------
	.section	.nv.shared._ZN7cutlass13device_kernelIN5flash19enable_sm80_to_sm89INS1_16FlashAttnBwdSm80INS1_25CollectiveMainloopBwdSm80ILi2ELi1EN4cute5tupleIJNS5_1CILi64EEENS7_ILi80EEENS7_ILi192EEEEEENS_10bfloat16_tEfNS_4arch4Sm80ELb0ELb1ELb0ELb1ELb0ELb0ELb1ELb0ELi2ELi4ELi2ELi2ELb0EEENS1_21CollectiveEpilogueBwdISB_SC_SE_Li256ELb1ELb1ELi4EEENS1_19SingleTileSchedulerILb1ELb0ELb0ELi80EEEEEEEEEvNT_6ParamsE,"aw",@nobits
	.sectionflags	@""
	.align	16
	.zero		1024


//--------------------- .nv.shared._ZN7cutlass13device_kernelIN5flash19enable_sm80_to_sm89INS1_16FlashAttnBwdSm80INS1_25CollectiveMainloopBwdSm80ILi2ELi1EN4cute5tupleIJNS5_1CILi64EEENS7_ILi80EEENS7_ILi192EEEEEENS_10bfloat16_tEfNS_4arch4Sm80ELb0ELb1ELb0ELb1ELb1ELb0ELb1ELb0ELi2ELi4ELi2ELi2ELb0EEENS1_21CollectiveEpilogueBwdISB_SC_SE_Li256ELb1ELb1ELi4EEENS1_19SingleTileSchedulerILb1ELb0ELb0ELi80EEEEEEEEEvNT_6ParamsE --------------------------
	.section	.nv.shared._ZN7cutlass13device_kernelIN5flash19enable_sm80_to_sm89INS1_16FlashAttnBwdSm80INS1_25CollectiveMainloopBwdSm80ILi2ELi1EN4cute5tupleIJNS5_1CILi64EEENS7_ILi80EEENS7_ILi192EEEEEENS_10bfloat16_tEfNS_4arch4Sm80ELb0ELb1ELb0ELb1ELb1ELb0ELb1ELb0ELi2ELi4ELi2ELi2ELb0EEENS1_21CollectiveEpilogueBwdISB_SC_SE_Li256ELb1ELb1ELi4EEENS1_19SingleTileSchedulerILb1ELb0ELb0ELi80EEEEEEEEEvNT_6ParamsE,"aw",@nobits
	.sectionflags	@""
	.align	16
	.zero		1024


//--------------------- .nv.shared._ZN7cutlass13device_kernelIN5flash19enable_sm80_to_sm89INS1_16FlashAttnBwdSm80INS1_25CollectiveMainloopBwdSm80ILi2ELi1EN4cute5tupleIJNS5_1CILi64EEENS7_ILi80EEENS7_ILi192EEEEEENS_10bfloat16_tEfNS_4arch4Sm80ELb0ELb1ELb0ELb1ELb0ELb0ELb1ELb0ELi2ELi4ELi2ELi2ELb0EEENS1_24CollectiveEpilogueBwdGQAISB_fSE_Li256ELb1ELb0EEENS1_19SingleTileSchedulerILb1ELb0ELb0ELi80EEEEEEEEEvNT_6ParamsE --------------------------
	.section	.nv.shared._ZN7cutlass13device_kernelIN5flash19enable_sm80_to_sm89INS1_16FlashAttnBwdSm80INS1_25CollectiveMainloopBwdSm80ILi2ELi1EN4cute5tupleIJNS5_1CILi64EEENS7_ILi80EEENS7_ILi192EEEEEENS_10bfloat16_tEfNS_4arch4Sm80ELb0ELb1ELb0ELb1ELb0ELb0ELb1ELb0ELi2ELi4ELi2ELi2ELb0EEENS1_24CollectiveEpilogueBwdGQAISB_fSE_Li256ELb1ELb0EEENS1_19SingleTileSchedulerILb1ELb0ELb0ELi80EEEEEEEEEvNT_6ParamsE,"aw",@nobits
	.sectionflags	@""
	.align	16
	.zero		1024


//--------------------- .nv.shared._ZN7cutlass13device_kernelIN5flash19enable_sm80_to_sm89INS1_16FlashAttnBwdSm80INS1_25CollectiveMainloopBwdSm80ILi2ELi1EN4cute5tupleIJNS5_1CILi64EEENS7_ILi80EEENS7_ILi192EEEEEENS_10bfloat16_tEfNS_4arch4Sm80ELb0ELb1ELb0ELb1ELb1ELb0ELb1ELb0ELi2ELi4ELi2ELi2ELb0EEENS1_24CollectiveEpilogueBwdGQAISB_fSE_Li256ELb1ELb1EEENS1_19SingleTileSchedulerILb1ELb0ELb0ELi80EEEEEEEEEvNT_6ParamsE --------------------------
	.section	.nv.shared._ZN7cutlass13device_kernelIN5flash19enable_sm80_to_sm89INS1_16FlashAttnBwdSm80INS1_25CollectiveMainloopBwdSm80ILi2ELi1EN4cute5tupleIJNS5_1CILi64EEENS7_ILi80EEENS7_ILi192EEEEEENS_10bfloat16_tEfNS_4arch4Sm80ELb0ELb1ELb0ELb1ELb1ELb0ELb1ELb0ELi2ELi4ELi2ELi2ELb0EEENS1_24CollectiveEpilogueBwdGQAISB_fSE_Li256ELb1ELb1EEENS1_19SingleTileSchedulerILb1ELb0ELb0ELi80EEEEEEEEEvNT_6ParamsE,"aw",@nobits
	.sectionflags	@""
	.align	16
	.zero		1024


//--------------------- .nv.shared._ZN7cutlass13device_kernelIN5flash19enable_sm80_to_sm89INS1_16FlashAttnBwdSm80INS1_25CollectiveMainloopBwdSm80ILi2ELi1EN4cute5tupleIJNS5_1CILi64EEENS7_ILi80EEENS7_ILi192EEEEEENS_10bfloat16_tEfNS_4arch4Sm80ELb1ELb0ELb0ELb0ELb0ELb0ELb1ELb0ELi2ELi4ELi2ELi2ELb0EEENS1_21CollectiveEpilogueBwdISB_SC_SE_Li256ELb0ELb1ELi4EEENS1_25SingleTileBwdLPTSchedulerILb0ELi80ELb0EEEEEEEEEvNT_6ParamsE --------------------------
	.section	.nv.shared._ZN7cutlass13device_kernelIN5flash19enable_sm80_to_sm89INS1_16FlashAttnBwdSm80INS1_25CollectiveMainloopBwdSm80ILi2ELi1EN4cute5tupleIJNS5_1CILi64EEENS7_ILi80EEENS7_ILi192EEEEEENS_10bfloat16_tEfNS_4arch4Sm80ELb1ELb0ELb0ELb0ELb0ELb0ELb1ELb0ELi2ELi4ELi2ELi2ELb0EEENS1_21CollectiveEpilogueBwdISB_SC_SE_Li256ELb0ELb1ELi4EEENS1_25SingleTileBwdLPTSchedulerILb0ELi80ELb0EEEEEEEEEvNT_6ParamsE,"aw",@nobits
	.sectionflags	@""
	.align	16
	.zero		1024


//--------------------- .nv.shared._ZN7cutlass13device_kernelIN5flash19enable_sm80_to_sm89INS1_16FlashAttnBwdSm80INS1_25CollectiveMainloopBwdSm80ILi2ELi1EN4cute5tupleIJNS5_1CILi64EEENS7_ILi80EEENS7_ILi192EEEEEENS_10bfloat16_tEfNS_4arch4Sm80ELb1ELb0ELb0ELb0ELb1ELb0ELb1ELb0ELi2ELi4ELi2ELi2ELb0EEENS1_21CollectiveEpilogueBwdISB_SC_SE_Li256ELb0ELb1ELi4EEENS1_25SingleTileBwdLPTSchedulerILb0ELi80ELb1EEEEEEEEEvNT_6ParamsE --------------------------
	.section	.nv.shared._ZN7cutlass13device_kernelIN5flash19enable_sm80_to_sm89INS1_16FlashAttnBwdSm80INS1_25CollectiveMainloopBwdSm80ILi2ELi1EN4cute5tupleIJNS5_1CILi64EEENS7_ILi80EEENS7_ILi192EEEEEENS_10bfloat16_tEfNS_4arch4Sm80ELb1ELb0ELb0ELb0ELb1ELb0ELb1ELb0ELi2ELi4ELi2ELi2ELb0EEENS1_21CollectiveEpilogueBwdISB_SC_SE_Li256ELb0ELb1ELi4EEENS1_25SingleTileBwdLPTSchedulerILb0ELi80ELb1EEEEEEEEEvNT_6ParamsE,"aw",@nobits
	.sectionflags	@""
	.align	16
	.zero		1024


//--------------------- .nv.shared._ZN7cutlass13device_kernelIN5flash19enable_sm80_to_sm89INS1_16FlashAttnBwdSm80INS1_25CollectiveMainloopBwdSm80ILi2ELi1EN4cute5tupleIJNS5_1CILi64EEENS7_ILi80EEENS7_ILi192EEEEEENS_10bfloat16_tEfNS_4arch4Sm80ELb1ELb0ELb0ELb0ELb0ELb0ELb1ELb0ELi2ELi4ELi2ELi2ELb0EEENS1_24CollectiveEpilogueBwdGQAISB_fSE_Li256ELb0ELb0EEENS1_25SingleTileBwdLPTSchedulerILb0ELi80ELb0EEEEEEEEEvNT_6ParamsE --------------------------
	.section	.nv.shared._ZN7cutlass13device_kernelIN5flash19enable_sm80_to_sm89INS1_16FlashAttnBwdSm80INS1_25CollectiveMainloopBwdSm80ILi2ELi1EN4cute5tupleIJNS5_1CILi64EEENS7_ILi80EEENS7_ILi192EEEEEENS_10bfloat16_tEfNS_4arch4Sm80ELb1ELb0ELb0ELb0ELb0ELb0ELb1ELb0ELi2ELi4ELi2ELi2ELb0EEENS1_24CollectiveEpilogueBwdGQAISB_fSE_Li256ELb0ELb0EEENS1_25SingleTileBwdLPTSchedulerILb0ELi80ELb0EEEEEEEEEvNT_6ParamsE,"aw",@nobits
	.sectionflags	@""
	.align	16
	.zero		1024


//--------------------- .nv.shared._ZN7cutlass13device_kernelIN5flash19enable_sm80_to_sm89INS1_16FlashAttnBwdSm80INS1_25CollectiveMainloopBwdSm80ILi2ELi1EN4cute5tupleIJNS5_1CILi64EEENS7_ILi80EEENS7_ILi192EEEEEENS_10bfloat16_tEfNS_4arch4Sm80ELb1ELb0ELb0ELb0ELb1ELb0ELb1ELb0ELi2ELi4ELi2ELi2ELb0EEENS1_24CollectiveEpilogueBwdGQAISB_fSE_Li256ELb0ELb1EEENS1_25SingleTileBwdLPTSchedulerILb0ELi80ELb1EEEEEEEEEvNT_6ParamsE --------------------------
	.section	.nv.shared._ZN7cutlass13device_kernelIN5flash19enable_sm80_to_sm89INS1_16FlashAttnBwdSm80INS1_25CollectiveMainloopBwdSm80ILi2ELi1EN4cute5tupleIJNS5_1CILi64EEENS7_ILi80EEENS7_ILi192EEEEEENS_10bfloat16_tEfNS_4arch4Sm80ELb1ELb0ELb0ELb0ELb1ELb0ELb1ELb0ELi2ELi4ELi2ELi2ELb0EEENS1_24CollectiveEpilogueBwdGQAISB_fSE_Li256ELb0ELb1EEENS1_25SingleTileBwdLPTSchedulerILb0ELi80ELb1EEEEEEEEEvNT_6ParamsE,"aw",@nobits
	.sectionflags	@""
	.align	16
	.zero		1024


//--------------------- .nv.shared._ZN7cutlass13device_kernelIN5flash22FlashAttnBwdPreprocessIN4cute5tupleIJNS3_1CILi64EEENS5_ILi192EEEEEENS_10bfloat16_tEfNS_4arch4Sm80ELb1ELb0EEEEEvNT_6ParamsE --------------------------
	.section	.nv.shared._ZN7cutlass13device_kernelIN5flash22FlashAttnBwdPreprocessIN4cute5tupleIJNS3_1CILi64EEENS5_ILi192EEEEEENS_10bfloat16_tEfNS_4arch4Sm80ELb1ELb0EEEEEvNT_6ParamsE,"aw",@nobits
	.sectionflags	@""
	.align	16
	.zero		1024


//--------------------- .nv.shared._ZN7cutlass13device_kernelIN5flash19enable_sm80_to_sm89INS1_16FlashAttnBwdSm80INS1_25CollectiveMainloopBwdSm80ILi2ELi1EN4cute5tupleIJNS5_1CILi64EEENS7_ILi80EEENS7_ILi192EEEEEENS_10bfloat16_tEfNS_4arch4Sm80ELb1ELb0ELb0ELb1ELb0ELb0ELb1ELb0ELi2ELi4ELi2ELi2ELb0EEENS1_21CollectiveEpilogueBwdISB_SC_SE_Li256ELb1ELb1ELi4EEENS1_25SingleTileBwdLPTSchedulerILb1ELi80ELb0EEEEEEEEEvNT_6ParamsE --------------------------
	.section	.nv.shared._ZN7cutlass13device_kernelIN5flash19enable_sm80_to_sm89INS1_16FlashAttnBwdSm80INS1_25CollectiveMainloopBwdSm80ILi2ELi1EN4cute5tupleIJNS5_1CILi64EEENS7_ILi80EEENS7_ILi192EEEEEENS_10bfloat16_tEfNS_4arch4Sm80ELb1ELb0ELb0ELb1ELb0ELb0ELb1ELb0ELi2ELi4ELi2ELi2ELb0EEENS1_21CollectiveEpilogueBwdISB_SC_SE_Li256ELb1ELb1ELi4EEENS1_25SingleTileBwdLPTSchedulerILb1ELi80ELb0EEEEEEEEEvNT_6ParamsE,"aw",@nobits
	.sectionflags	@""
	.align	16
	.zero		1024


//--------------------- .nv.shared._ZN7cutlass13device_kernelIN5flash19enable_sm80_to_sm89INS1_16FlashAttnBwdSm80INS1_25CollectiveMainloopBwdSm80ILi2ELi1EN4cute5tupleIJNS5_1CILi64EEENS7_ILi80EEENS7_ILi192EEEEEENS_10bfloat16_tEfNS_4arch4Sm80ELb1ELb0ELb0ELb1ELb1ELb0ELb1ELb0ELi2ELi4ELi2ELi2ELb0EEENS1_21CollectiveEpilogueBwdISB_SC_SE_Li256ELb1ELb1ELi4EEENS1_25SingleTileBwdLPTSchedulerILb1ELi80ELb1EEEEEEEEEvNT_6ParamsE --------------------------
	.section	.nv.shared._ZN7cutlass13device_kernelIN5flash19enable_sm80_to_sm89INS1_16FlashAttnBwdSm80INS1_25CollectiveMainloopBwdSm80ILi2ELi1EN4cute5tupleIJNS5_1CILi64EEENS7_ILi80EEENS7_ILi192EEEEEENS_10bfloat16_tEfNS_4arch4Sm80ELb1ELb0ELb0ELb1ELb1ELb0ELb1ELb0ELi2ELi4ELi2ELi2ELb0EEENS1_21CollectiveEpilogueBwdISB_SC_SE_Li256ELb1ELb1ELi4EEENS1_25SingleTileBwdLPTSchedulerILb1ELi80ELb1EEEEEEEEEvNT_6ParamsE,"aw",@nobits
	.sectionflags	@""
	.align	16
	.zero		1024


//--------------------- .nv.shared._ZN7cutlass13device_kernelIN5flash19enable_sm80_to_sm89INS1_16FlashAttnBwdSm80INS1_25CollectiveMainloopBwdSm80ILi2ELi1EN4cute5tupleIJNS5_1CILi64EEENS7_ILi80EEENS7_ILi192EEEEEENS_10bfloat16_tEfNS_4arch4Sm80ELb1ELb0ELb0ELb1ELb0ELb0ELb1ELb0ELi2ELi4ELi2ELi2ELb0EEENS1_24CollectiveEpilogueBwdGQAISB_fSE_Li256ELb1ELb0EEENS1_25SingleTileBwdLPTSchedulerILb1ELi80ELb0EEEEEEEEEvNT_6ParamsE --------------------------
	.section	.nv.shared._ZN7cutlass13device_kernelIN5flash19enable_sm80_to_sm89INS1_16FlashAttnBwdSm80INS1_25CollectiveMainloopBwdSm80ILi2ELi1EN4cute5tupleIJNS5_1CILi64EEENS7_ILi80EEENS7_ILi192EEEEEENS_10bfloat16_tEfNS_4arch4Sm80ELb1ELb0ELb0ELb1ELb0ELb0ELb1ELb0ELi2ELi4ELi2ELi2ELb0EEENS1_24CollectiveEpilogueBwdGQAISB_fSE_Li256ELb1ELb0EEENS1_25SingleTileBwdLPTSchedulerILb1ELi80ELb0EEEEEEEEEvNT_6ParamsE,"aw",@nobits
	.sectionflags	@""
	.align	16
	.zero		1024


//--------------------- .nv.shared._ZN7cutlass13device_kernelIN5flash32FlashAttnBwdPostprocessConvertdQIN4cute5tupleIJNS3_1CILi80EEENS5_ILi192EEEEEENS_10bfloat16_tEfNS_4arch4Sm80ELi256ENS3_8TiledMMAINS3_8MMA_AtomIJNS3_30SM80_16x8x16_F32BF16BF16F32_TNEEEENS3_6LayoutINS4_IJNS5_ILi4EEENS5_ILi2EEENS5_ILi1EEEEEENS4_IJSJ_SH_NS5_ILi0EEEEEEEENS4_IJNS5_ILi64EEENS5_ILi16EEESP_EEEEELb1EEEEEvNT_6ParamsE --------------------------
	.section	.nv.shared._ZN7cutlass13device_kernelIN5flash32FlashAttnBwdPostprocessConvertdQIN4cute5tupleIJNS3_1CILi80EEENS5_ILi192EEEEEENS_10bfloat16_tEfNS_4arch4Sm80ELi256ENS3_8TiledMMAINS3_8MMA_AtomIJNS3_30SM80_16x8x16_F32BF16BF16F32_TNEEEENS3_6LayoutINS4_IJNS5_ILi4EEENS5_ILi2EEENS5_ILi1EEEEEENS4_IJSJ_SH_NS5_ILi0EEEEEEEENS4_IJNS5_ILi64EEENS5_ILi16EEESP_EEEEELb1EEEEEvNT_6ParamsE,"aw",@nobits
	.sectionflags	@""
	.align	16
	.zero		1024


//--------------------- .nv.shared._ZN7cutlass13device_kernelIN5flash32FlashAttnBwdPostprocessConvertdQIN4cute5tupleIJNS3_1CILi64EEENS5_ILi192EEEEEENS_10bfloat16_tEfNS_4arch4Sm80ELi256ENS3_8TiledMMAINS3_8MMA_AtomIJNS3_30SM80_16x8x16_F32BF16BF16F32_TNEEEENS3_6LayoutINS4_IJNS5_ILi2EEENS5_ILi4EEENS5_ILi1EEEEEENS4_IJSJ_SH_NS5_ILi0EEEEEEEENS4_IJNS5_ILi32EEES6_NS5_ILi16EEEEEEEELb0EEEEEvNT_6ParamsE --------------------------
	.section	.nv.shared._ZN7cutlass13device_kernelIN5flash32FlashAttnBwdPostprocessConvertdQIN4cute5tupleIJNS3_1CILi64EEENS5_ILi192EEEEEENS_10bfloat16_tEfNS_4arch4Sm80ELi256ENS3_8TiledMMAINS3_8MMA_AtomIJNS3_30SM80_16x8x16_F32BF16BF16F32_TNEEEENS3_6LayoutINS4_IJNS5_ILi2EEENS5_ILi4EEENS5_ILi1EEEEEENS4_IJSJ_SH_NS5_ILi0EEEEEEEENS4_IJNS5_ILi32EEES6_NS5_ILi16EEEEEEEELb0EEEEEvNT_6ParamsE,"aw",@nobits
	.sectionflags	@""
	.align	16
	.zero		1024


//--------------------- .nv.shared._ZN7cutlass13device_kernelIN5flash19enable_sm80_to_sm89INS1_16FlashAttnBwdSm80INS1_25CollectiveMainloopBwdSm80ILi2ELi1EN4cute5tupleIJNS5_1CILi64EEENS7_ILi80EEENS7_ILi192EEEEEENS_10bfloat16_tEfNS_4arch4Sm80ELb1ELb0ELb0ELb1ELb1ELb0ELb1ELb0ELi2ELi4ELi2ELi2ELb0EEENS1_24CollectiveEpilogueBwdGQAISB_fSE_Li256ELb1ELb1EEENS1_25SingleTileBwdLPTSchedulerILb1ELi80ELb1EEEEEEEEEvNT_6ParamsE --------------------------
	.section	.nv.shared._ZN7cutlass13device_kernelIN5flash19enable_sm80_to_sm89INS1_16FlashAttnBwdSm80INS1_25CollectiveMainloopBwdSm80ILi2ELi1EN4cute5tupleIJNS5_1CILi64EEENS7_ILi80EEENS7_ILi192EEEEEENS_10bfloat16_tEfNS_4arch4Sm80ELb1ELb0ELb0ELb1ELb1ELb0ELb1ELb0ELi2ELi4ELi2ELi2ELb0EEENS1_24CollectiveEpilogueBwdGQAISB_fSE_Li256ELb1ELb1EEENS1_25SingleTileBwdLPTSchedulerILb1ELi80ELb1EEEEEEEEEvNT_6ParamsE,"aw",@nobits
	.sectionflags	@""
	.align	16
	.zero		1024


//--------------------- .nv.shared._ZN7cutlass13device_kernelIN5flash22FlashAttnBwdPreprocessIN4cute5tupleIJNS3_1CILi64EEENS5_ILi192EEEEEENS_10bfloat16_tEfNS_4arch4Sm80ELb1ELb1EEEEEvNT_6ParamsE --------------------------
	.section	.nv.shared._ZN7cutlass13device_kernelIN5flash22FlashAttnBwdPreprocessIN4cute5tupleIJNS3_1CILi64EEENS5_ILi192EEEEEENS_10bfloat16_tEfNS_4arch4Sm80ELb1ELb1EEEEEvNT_6ParamsE,"aw",@nobits
	.sectionflags	@""
	.align	16
	.zero		1024


//--------------------- .nv.constant0._ZN7cutlass13device_kernelIN5flash19enable_sm80_to_sm89INS1_16FlashAttnBwdSm80INS1_25CollectiveMainloopBwdSm80ILi1ELi1EN4cute5tupleIJNS5_1CILi64EEES8_NS7_ILi192EEEEEENS_10bfloat16_tEfNS_4arch4Sm80ELb0ELb0ELb0ELb0ELb0ELb0ELb0ELb0ELi2ELi2ELi2ELi2ELb1EEENS1_21CollectiveEpilogueBwdISA_SB_SD_Li256ELb0ELb0ELi4EEENS1_19SingleTileSchedulerILb0ELb0ELb0ELi64EEEEEEEEEvNT_6ParamsE --------------------------
	.section	.nv.constant0._ZN7cutlass13device_kernelIN5flash19enable_sm80_to_sm89INS1_16FlashAttnBwdSm80INS1_25CollectiveMainloopBwdSm80ILi1ELi1EN4cute5tupleIJNS5_1CILi64EEES8_NS7_ILi192EEEEEENS_10bfloat16_tEfNS_4arch4Sm80ELb0ELb0ELb0ELb0ELb0ELb0ELb0ELb0ELi2ELi2ELi2ELi2ELb1EEENS1_21CollectiveEpilogueBwdISA_SB_SD_Li256ELb0ELb0ELi4EEENS1_19SingleTileSchedulerILb0ELb0ELb0ELi64EEEEEEEEEvNT_6ParamsE,"a",@progbits
	.sectionflags	@""
	.align	4
.nv.constant0._ZN7cutlass13device_kernelIN5flash19enable_sm80_to_sm89INS1_16FlashAttnBwdSm80INS1_25CollectiveMainloopBwdSm80ILi1ELi1EN4cute5tupleIJNS5_1CILi64EEES8_NS7_ILi192EEEEEENS_10bfloat16_tEfNS_4arch4Sm80ELb0ELb0ELb0ELb0ELb0ELb0ELb0ELb0ELi2ELi2ELi2ELi2ELb1EEENS1_21CollectiveEpilogueBwdISA_SB_SD_Li256ELb0ELb0ELi4EEENS1_19SingleTileSchedulerILb0ELb0ELb0ELi64EEEEEEEEEvNT_6ParamsE:
	.zero		1152


//--------------------- .nv.constant0._ZN7cutlass13device_kernelIN5flash19enable_sm80_to_sm89INS1_16FlashAttnBwdSm80INS1_25CollectiveMainloopBwdSm80ILi1ELi1EN4cute5tupleIJNS5_1CILi64EEES8_NS7_ILi192EEEEEENS_10bfloat16_tEfNS_4arch4Sm80ELb0ELb0ELb0ELb0ELb1ELb0ELb0ELb0ELi2ELi2ELi2ELi2ELb1EEENS1_21CollectiveEpilogueBwdISA_SB_SD_Li256ELb0ELb0ELi4EEENS1_19SingleTileSchedulerILb0ELb0ELb0ELi64EEEEEEEEEvNT_6ParamsE --------------------------
	.section	.nv.constant0._ZN7cutlass13device_kernelIN5flash19enable_sm80_to_sm89INS1_16FlashAttnBwdSm80INS1_25CollectiveMainloopBwdSm80ILi1ELi1EN4cute5tupleIJNS5_1CILi64EEES8_NS7_ILi192EEEEEENS_10bfloat16_tEfNS_4arch4Sm80ELb0ELb0ELb0ELb0ELb1ELb0ELb0ELb0ELi2ELi2ELi2ELi2ELb1EEENS1_21CollectiveEpilogueBwdISA_SB_SD_Li256ELb0ELb0ELi4EEENS1_19SingleTileSchedulerILb0ELb0ELb0ELi64EEEEEEEEEvNT_6ParamsE,"a",@progbits
	.sectionflags	@""
	.align	4
.nv.constant0._ZN7cutlass13device_kernelIN5flash19enable_sm80_to_sm89INS1_16FlashAttnBwdSm80INS1_25CollectiveMainloopBwdSm80ILi1ELi1EN4cute5tupleIJNS5_1CILi64EEES8_NS7_ILi192EEEEEENS_10bfloat16_tEfNS_4arch4Sm80ELb0ELb0ELb0ELb0ELb1ELb0ELb0ELb0ELi2ELi2ELi2ELi2ELb1EEENS1_21CollectiveEpilogueBwdISA_SB_SD_Li256ELb0ELb0ELi4EEENS1_19SingleTileSchedulerILb0ELb0ELb0ELi64EEEEEEEEEvNT_6ParamsE:
	.zero		1152


//--------------------- .nv.constant0._ZN7cutlass13device_kernelIN5flash19enable_sm80_to_sm89INS1_16FlashAttnBwdSm80INS1_25CollectiveMainloopBwdSm80ILi1ELi1EN4cute5tupleIJNS5_1CILi64EEES8_NS7_ILi192EEEEEENS_10bfloat16_tEfNS_4arch4Sm80ELb0ELb0ELb0ELb0ELb0ELb0ELb0ELb0ELi2ELi2ELi2ELi2ELb1EEENS1_24CollectiveEpilogueBwdGQAISA_fSD_Li256ELb0ELb0EEENS1_19SingleTileSchedulerILb0ELb0ELb0ELi64EEEEEEEEEvNT_6ParamsE --------------------------
	.section	.nv.constant0._ZN7cutlass13device_kernelIN5flash19enable_sm80_to_sm89INS1_16FlashAttnBwdSm80INS1_25CollectiveMainloopBwdSm80ILi1ELi1EN4cute5tupleIJNS5_1CILi64EEES8_NS7_ILi192EEEEEENS_10bfloat16_tEfNS_4arch4Sm80ELb0ELb0ELb0ELb0ELb0ELb0ELb0ELb0ELi2ELi2ELi2ELi2ELb1EEENS1_24CollectiveEpilogueBwdGQAISA_fSD_Li256ELb0ELb0EEENS1_19SingleTileSchedulerILb0ELb0ELb0ELi64EEEEEEEEEvNT_6ParamsE,"a",@progbits
	.sectionflags	@""
	.align	4
.nv.constant0._ZN7cutlass13device_kernelIN5flash19enable_sm80_to_sm89INS1_16FlashAttnBwdSm80INS1_25CollectiveMainloopBwdSm80ILi1ELi1EN4cute5tupleIJNS5_1CILi64EEES8_NS7_ILi192EEEEEENS_10bfloat16_tEfNS_4arch4Sm80ELb0ELb0ELb0ELb0ELb0ELb0ELb0ELb0ELi2ELi2ELi2ELi2ELb1EEENS1_24CollectiveEpilogueBwdGQAISA_fSD_Li256ELb0ELb0EEENS1_19SingleTileSchedulerILb0ELb0ELb0ELi64EEEEEEEEEvNT_6ParamsE:
	.zero		1160


//--------------------- .nv.constant0._ZN7cutlass13device_kernelIN5flash19enable_sm80_to_sm89INS1_16FlashAttnBwdSm80INS1_25CollectiveMainloopBwdSm80ILi1ELi1EN4cute5tupleIJNS5_1CILi64EEES8_NS7_ILi192EEEEEENS_10bfloat16_tEfNS_4arch4Sm80ELb0ELb0ELb0ELb0ELb1ELb0ELb0ELb0ELi2ELi2ELi2ELi2ELb1EEENS1_24CollectiveEpilogueBwdGQAISA_fSD_Li256ELb0ELb1EEENS1_19SingleTileSchedulerILb0ELb0ELb0ELi64EEEEEEEEEvNT_6ParamsE --------------------------
	.section	.nv.constant0._ZN7cutlass13device_kernelIN5flash19enable_sm80_to_sm89INS1_16FlashAttnBwdSm80INS1_25CollectiveMainloopBwdSm80ILi1ELi1EN4cute5tupleIJNS5_1CILi64EEES8_NS7_ILi192EEEEEENS_10bfloat16_tEfNS_4arch4Sm80ELb0ELb0ELb0ELb0ELb1ELb0ELb0ELb0ELi2ELi2ELi2ELi2ELb1EEENS1_24CollectiveEpilogueBwdGQAISA_fSD_Li256ELb0ELb1EEENS1_19SingleTileSchedulerILb0ELb0ELb0ELi64EEEEEEEEEvNT_6ParamsE,"a",@progbits
	.sectionflags	@""
	.align	4
.nv.constant0._ZN7cutlass13device_kernelIN5flash19enable_sm80_to_sm89INS1_16FlashAttnBwdSm80INS1_25CollectiveMainloopBwdSm80ILi1ELi1EN4cute5tupleIJNS5_1CILi64EEES8_NS7_ILi192EEEEEENS_10bfloat16_tEfNS_4arch4Sm80ELb0ELb0ELb0ELb0ELb1ELb0ELb0ELb0ELi2ELi2ELi2ELi2ELb1EEENS1_24CollectiveEpilogueBwdGQAISA_fSD_Li256ELb0ELb1EEENS1_19SingleTileSchedulerILb0ELb0ELb0ELi64EEEEEEEEEvNT_6ParamsE:
	.zero		1160


//--------------------- .nv.constant0._ZN7cutlass13device_kernelIN5flash19enable_sm80_to_sm89INS1_16FlashAttnBwdSm80INS1_25CollectiveMainloopBwdSm80ILi1ELi1EN4cute5tupleIJNS5_1CILi64EEES8_NS7_ILi192EEEEEENS_10bfloat16_tEfNS_4arch4Sm80ELb0ELb0ELb0ELb1ELb0ELb0ELb0ELb0ELi2ELi2ELi2ELi2ELb1EEENS1_21CollectiveEpilogueBwdISA_SB_SD_Li256ELb1ELb0ELi4EEENS1_19SingleTileSchedulerILb1ELb0ELb0ELi64EEEEEEEEEvNT_6ParamsE --------------------------
	.section	.nv.constant0._ZN7cutlass13device_kernelIN5flash19enable_sm80_to_sm89INS1_16FlashAttnBwdSm80INS1_25CollectiveMainloopBwdSm80ILi1ELi1EN4cute5tupleIJNS5_1CILi64EEES8_NS7_ILi192EEEEEENS_10bfloat16_tEfNS_4arch4Sm80ELb0ELb0ELb0ELb1ELb0ELb0ELb0ELb0ELi2ELi2ELi2ELi2ELb1EEENS1_21CollectiveEpilogueBwdISA_SB_SD_Li256ELb1ELb0ELi4EEENS1_19SingleTileSchedulerILb1ELb0ELb0ELi64EEEEEEEEEvNT_6ParamsE,"a",@progbits
	.sectionflags	@""
	.align	4
.nv.constant0._ZN7cutlass13device_kernelIN5flash19enable_sm80_to_sm89INS1_16FlashAttnBwdSm80INS1_25CollectiveMainloopBwdSm80ILi1ELi1EN4cute5tupleIJNS5_1CILi64EEES8_NS7_ILi192EEEEEENS_10bfloat16_tEfNS_4arch4Sm80ELb0ELb0ELb0ELb1ELb0ELb0ELb0ELb0ELi2ELi2ELi2ELi2ELb1EEENS1_21CollectiveEpilogueBwdISA_SB_SD_Li256ELb1ELb0ELi4EEENS1_19SingleTileSchedulerILb1ELb0ELb0ELi64EEEEEEEEEvNT_6ParamsE:
	.zero		1152


//--------------------- .nv.constant0._ZN7cutlass13device_kernelIN5flash19enable_sm80_to_sm89INS1_16FlashAttnBwdSm80INS1_25CollectiveMainloopBwdSm80ILi1ELi1EN4cute5tupleIJNS5_1CILi64EEES8_NS7_ILi192EEEEEENS_10bfloat16_tEfNS_4arch4Sm80ELb0ELb0ELb0ELb1ELb1ELb0ELb0ELb0ELi2ELi2ELi2ELi2ELb1EEENS1_21CollectiveEpilogueBwdISA_SB_SD_Li256ELb1ELb0ELi4EEENS1_19SingleTileSchedulerILb1ELb0ELb0ELi64EEEEEEEEEvNT_6ParamsE --------------------------
	.section	.nv.constant0._ZN7cutlass13device_kernelIN5flash19enable_sm80_to_sm89INS1_16FlashAttnBwdSm80INS1_25CollectiveMainloopBwdSm80ILi1ELi1EN4cute5tupleIJNS5_1CILi64EEES8_NS7_ILi192EEEEEENS_10bfloat16_tEfNS_4arch4Sm80ELb0ELb0ELb0ELb1ELb1ELb0ELb0ELb0ELi2ELi2ELi2ELi2ELb1EEENS1_21CollectiveEpilogueBwdISA_SB_SD_Li256ELb1ELb0ELi4EEENS1_19SingleTileSchedulerILb1ELb0ELb0ELi64EEEEEEEEEvNT_6ParamsE,"a",@progbits
	.sectionflags	@""
	.align	4
.nv.constant0._ZN7cutlass13device_kernelIN5flash19enable_sm80_to_sm89INS1_16FlashAttnBwdSm80INS1_25CollectiveMainloopBwdSm80ILi1ELi1EN4cute5tupleIJNS5_1CILi64EEES8_NS7_ILi192EEEEEENS_10bfloat16_tEfNS_4arch4Sm80ELb0ELb0ELb0ELb1ELb1ELb0ELb0ELb0ELi2ELi2ELi2ELi2ELb1EEENS1_21CollectiveEpilogueBwdISA_SB_SD_Li256ELb1ELb0ELi4EEENS1_19SingleTileSchedulerILb1ELb0ELb0ELi64EEEEEEEEEvNT_6ParamsE:
	.zero		1152


//--------------------- .nv.constant0._ZN7cutlass13device_kernelIN5flash19enable_sm80_to_sm89INS1_16FlashAttnBwdSm80INS1_25CollectiveMainloopBwdSm80ILi1ELi1EN4cute5tupleIJNS5_1CILi64EEES8_NS7_ILi192EEEEEENS_10bfloat16_tEfNS_4arch4Sm80ELb0ELb0ELb0ELb1ELb0ELb0ELb0ELb0ELi2ELi2ELi2ELi2ELb1EEENS1_24CollectiveEpilogueBwdGQAISA_fSD_Li256ELb1ELb0EEENS1_19SingleTileSchedulerILb1ELb0ELb0ELi64EEEEEEEEEvNT_6ParamsE --------------------------
	.section	.nv.constant0._ZN7cutlass13device_kernelIN5flash19enable_sm80_to_sm89INS1_16FlashAttnBwdSm80INS1_25CollectiveMainloopBwdSm80ILi1ELi1EN4cute5tupleIJNS5_1CILi64EEES8_NS7_ILi192EEEEEENS_10bfloat16_tEfNS_4arch4Sm80ELb0ELb0ELb0ELb1ELb0ELb0ELb0ELb0ELi2ELi2ELi2ELi2ELb1EEENS1_24CollectiveEpilogueBwdGQAISA_fSD_Li256ELb1ELb0EEENS1_19SingleTileSchedulerILb1ELb0ELb0ELi64EEEEEEEEEvNT_6ParamsE,"a",@progbits
	.sectionflags	@""
	.align	4
.nv.constant0._ZN7cutlass13device_kernelIN5flash19enable_sm80_to_sm89INS1_16FlashAttnBwdSm80INS1_25CollectiveMainloopBwdSm80ILi1ELi1EN4cute5tupleIJNS5_1CILi64EEES8_NS7_ILi192EEEEEENS_10bfloat16_tEfNS_4arch4Sm80ELb0ELb0ELb0ELb1ELb0ELb0ELb0ELb0ELi2ELi2ELi2ELi2ELb1EEENS1_24CollectiveEpilogueBwdGQAISA_fSD_Li256ELb1ELb0EEENS1_19SingleTileSchedulerILb1ELb0ELb0ELi64EEEEEEEEEvNT_6ParamsE:
	.zero		1160


//--------------------- .nv.constant0._ZN7cutlass13device_kernelIN5flash19enable_sm80_to_sm89INS1_16FlashAttnBwdSm80INS1_25CollectiveMainloopBwdSm80ILi1ELi1EN4cute5tupleIJNS5_1CILi64EEES8_NS7_ILi192EEEEEENS_10bfloat16_tEfNS_4arch4Sm80ELb0ELb0ELb0ELb1ELb1ELb0ELb0ELb0ELi2ELi2ELi2ELi2ELb1EEENS1_24CollectiveEpilogueBwdGQAISA_fSD_Li256ELb1ELb1EEENS1_19SingleTileSchedulerILb1ELb0ELb0ELi64EEEEEEEEEvNT_6ParamsE --------------------------
	.section	.nv.constant0._ZN7cutlass13device_kernelIN5flash19enable_sm80_to_sm89INS1_16FlashAttnBwdSm80INS1_25CollectiveMainloopBwdSm80ILi1ELi1EN4cute5tupleIJNS5_1CILi64EEES8_NS7_ILi192EEEEEENS_10bfloat16_tEfNS_4arch4Sm80ELb0ELb0ELb0ELb1ELb1ELb0ELb0ELb0ELi2ELi2ELi2ELi2ELb1EEENS1_24CollectiveEpilogueBwdGQAISA_fSD_Li256ELb1ELb1EEENS1_19SingleTileSchedulerILb1ELb0ELb0ELi64EEEEEEEEEvNT_6ParamsE,"a",@progbits
	.sectionflags	@""
	.align	4
.nv.constant0._ZN7cutlass13device_kernelIN5flash19enable_sm80_to_sm89INS1_16FlashAttnBwdSm80INS1_25CollectiveMainloopBwdSm80ILi1ELi1EN4cute5tupleIJNS5_1CILi64EEES8_NS7_ILi192EEEEEENS_10bfloat16_tEfNS_4arch4Sm80ELb0ELb0ELb0ELb1ELb1ELb0ELb0ELb0ELi2ELi2ELi2ELi2ELb1EEENS1_24CollectiveEpilogueBwdGQAISA_fSD_Li256ELb1ELb1EEENS1_19SingleTileSchedulerILb1ELb0ELb0ELi64EEEEEEEEEvNT_6ParamsE:
	.zero		1160


//--------------------- .nv.constant0._ZN7cutlass13device_kernelIN5flash19enable_sm80_to_sm89INS1_16FlashAttnBwdSm80INS1_25CollectiveMainloopBwdSm80ILi1ELi1EN4cute5tupleIJNS5_1CILi64EEES8_NS7_ILi192EEEEEENS_10bfloat16_tEfNS_4arch4Sm80ELb0ELb1ELb0ELb0ELb0ELb0ELb0ELb0ELi2ELi2ELi2ELi2ELb1EEENS1_21CollectiveEpilogueBwdISA_SB_SD_Li256ELb0ELb0ELi4EEENS1_19SingleTileSchedulerILb0ELb0ELb0ELi64EEEEEEEEEvNT_6ParamsE --------------------------
	.section	.nv.constant0._ZN7cutlass13device_kernelIN5flash19enable_sm80_to_sm89INS1_16FlashAttnBwdSm80INS1_25CollectiveMainloopBwdSm80ILi1ELi1EN4cute5tupleIJNS5_1CILi64EEES8_NS7_ILi192EEEEEENS_10bfloat16_tEfNS_4arch4Sm80ELb0ELb1ELb0ELb0ELb0ELb0ELb0ELb0ELi2ELi2ELi2ELi2ELb1EEENS1_21CollectiveEpilogueBwdISA_SB_SD_Li256ELb0ELb0ELi4EEENS1_19SingleTileSchedulerILb0ELb0ELb0ELi64EEEEEEEEEvNT_6ParamsE,"a",@progbits
	.sectionflags	@""
	.align	4
.nv.constant0._ZN7cutlass13device_kernelIN5flash19enable_sm80_to_sm89INS1_16FlashAttnBwdSm80INS1_25CollectiveMainloopBwdSm80ILi1ELi1EN4cute5tupleIJNS5_1CILi64EEES8_NS7_ILi192EEEEEENS_10bfloat16_tEfNS_4arch4Sm80ELb0ELb1ELb0ELb0ELb0ELb0ELb0ELb0ELi2ELi2ELi2ELi2ELb1EEENS1_21CollectiveEpilogueBwdISA_SB_SD_Li256ELb0ELb0ELi4EEENS1_19SingleTileSchedulerILb0ELb0ELb0ELi64EEEEEEEEEvNT_6ParamsE:
	.zero		1152


//--------------------- .nv.constant0._ZN7cutlass13device_kernelIN5flash19enable_sm80_to_sm89INS1_16FlashAttnBwdSm80INS1_25CollectiveMainloopBwdSm80ILi1ELi1EN4cute5tupleIJNS5_1CILi64EEES8_NS7_ILi192EEEEEENS_10bfloat16_tEfNS_4arch4Sm80ELb0ELb1ELb0ELb0ELb1ELb0ELb0ELb0ELi2ELi2ELi2ELi2ELb1EEENS1_21CollectiveEpilogueBwdISA_SB_SD_Li256ELb0ELb0ELi4EEENS1_19SingleTileSchedulerILb0ELb0ELb0ELi64EEEEEEEEEvNT_6ParamsE --------------------------
	.section	.nv.constant0._ZN7cutlass13device_kernelIN5flash19enable_sm80_to_sm89INS1_16FlashAttnBwdSm80INS1_25CollectiveMainloopBwdSm80ILi1ELi1EN4cute5tupleIJNS5_1CILi64EEES8_NS7_ILi192EEEEEENS_10bfloat16_tEfNS_4arch4Sm80ELb0ELb1ELb0ELb0ELb1ELb0ELb0ELb0ELi2ELi2ELi2ELi2ELb1EEENS1_21CollectiveEpilogueBwdISA_SB_SD_Li256ELb0ELb0ELi4EEENS1_19SingleTileSchedulerILb0ELb0ELb0ELi64EEEEEEEEEvNT_6ParamsE,"a",@progbits
	.sectionflags	@""
	.align	4
.nv.constant0._ZN7cutlass13device_kernelIN5flash19enable_sm80_to_sm89INS1_16FlashAttnBwdSm80INS1_25CollectiveMainloopBwdSm80ILi1ELi1EN4cute5tupleIJNS5_1CILi64EEES8_NS7_ILi192EEEEEENS_10bfloat16_tEfNS_4arch4Sm80ELb0ELb1ELb0ELb0ELb1ELb0ELb0ELb0ELi2ELi2ELi2ELi2ELb1EEENS1_21CollectiveEpilogueBwdISA_SB_SD_Li256ELb0ELb0ELi4EEENS1_19SingleTileSchedulerILb0ELb0ELb0ELi64EEEEEEEEEvNT_6ParamsE:
	.zero		1152


//--------------------- .nv.constant0._ZN7cutlass13device_kernelIN5flash19enable_sm80_to_sm89INS1_16FlashAttnBwdSm80INS1_25CollectiveMainloopBwdSm80ILi1ELi1EN4cute5tupleIJNS5_1CILi64EEES8_NS7_ILi192EEEEEENS_10bfloat16_tEfNS_4arch4Sm80ELb0ELb1ELb0ELb0ELb0ELb0ELb0ELb0ELi2ELi2ELi2ELi2ELb1EEENS1_24CollectiveEpilogueBwdGQAISA_fSD_Li256ELb0ELb0EEENS1_19SingleTileSchedulerILb0ELb0ELb0ELi64EEEEEEEEEvNT_6ParamsE --------------------------
	.section	.nv.constant0._ZN7cutlass13device_kernelIN5flash19enable_sm80_to_sm89INS1_16FlashAttnBwdSm80INS1_25CollectiveMainloopBwdSm80ILi1ELi1EN4cute5tupleIJNS5_1CILi64EEES8_NS7_ILi192EEEEEENS_10bfloat16_tEfNS_4arch4Sm80ELb0ELb1ELb0ELb0ELb0ELb0ELb0ELb0ELi2ELi2ELi2ELi2ELb1EEENS1_24CollectiveEpilogueBwdGQAISA_fSD_Li256ELb0ELb0EEENS1_19SingleTileSchedulerILb0ELb0ELb0ELi64EEEEEEEEEvNT_6ParamsE,"a",@progbits
	.sectionflags	@""
	.align	4
.nv.constant0._ZN7cutlass13device_kernelIN5flash19enable_sm80_to_sm89INS1_16FlashAttnBwdSm80INS1_25CollectiveMainloopBwdSm80ILi1ELi1EN4cute5tupleIJNS5_1CILi64EEES8_NS7_ILi192EEEEEENS_10bfloat16_tEfNS_4arch4Sm80ELb0ELb1ELb0ELb0ELb0ELb0ELb0ELb0ELi2ELi2ELi2ELi2ELb1EEENS1_24CollectiveEpilogueBwdGQAISA_fSD_Li256ELb0ELb0EEENS1_19SingleTileSchedulerILb0ELb0ELb0ELi64EEEEEEEEEvNT_6ParamsE:
	.zero		1160


//--------------------- .nv.constant0._ZN7cutlass13device_kernelIN5flash19enable_sm80_to_sm89INS1_16FlashAttnBwdSm80INS1_25CollectiveMainloopBwdSm80ILi1ELi1EN4cute5tupleIJNS5_1CILi64EEES8_NS7_ILi192EEEEEENS_10bfloat16_tEfNS_4arch4Sm80ELb0ELb1ELb0ELb0ELb1ELb0ELb0ELb0ELi2ELi2ELi2ELi2ELb1EEENS1_24CollectiveEpilogueBwdGQAISA_fSD_Li256ELb0ELb1EEENS1_19SingleTileSchedulerILb0ELb0ELb0ELi64EEEEEEEEEvNT_6ParamsE --------------------------
	.section	.nv.constant0._ZN7cutlass13device_kernelIN5flash19enable_sm80_to_sm89INS1_16FlashAttnBwdSm80INS1_25CollectiveMainloopBwdSm80ILi1ELi1EN4cute5tupleIJNS5_1CILi64EEES8_NS7_ILi192EEEEEENS_10bfloat16_tEfNS_4arch4Sm80ELb0ELb1ELb0ELb0ELb1ELb0ELb0ELb0ELi2ELi2ELi2ELi2ELb1EEENS1_24CollectiveEpilogueBwdGQAISA_fSD_Li256ELb0ELb1EEENS1_19SingleTileSchedulerILb0ELb0ELb0ELi64EEEEEEEEEvNT_6ParamsE,"a",@progbits
	.sectionflags	@""
	.align	4
.nv.constant0._ZN7cutlass13device_kernelIN5flash19enable_sm80_to_sm89INS1_16FlashAttnBwdSm80INS1_25CollectiveMainloopBwdSm80ILi1ELi1EN4cute5tupleIJNS5_1CILi64EEES8_NS7_ILi192EEEEEENS_10bfloat16_tEfNS_4arch4Sm80ELb0ELb1ELb0ELb0ELb1ELb0ELb0ELb0ELi2ELi2ELi2ELi2ELb1EEENS1_24CollectiveEpilogueBwdGQAISA_fSD_Li256ELb0ELb1EEENS1_19SingleTileSchedulerILb0ELb0ELb0ELi64EEEEEEEEEvNT_6ParamsE:
	.zero		1160


//--------------------- .nv.constant0._ZN7cutlass13device_kernelIN5flash19enable_sm80_to_sm89INS1_16FlashAttnBwdSm80INS1_25CollectiveMainloopBwdSm80ILi1ELi1EN4cute5tupleIJNS5_1CILi64EEES8_NS7_ILi192EEEEEENS_10bfloat16_tEfNS_4arch4Sm80ELb0ELb1ELb0ELb1ELb0ELb0ELb0ELb0ELi2ELi2ELi2ELi2ELb1EEENS1_21CollectiveEpilogueBwdISA_SB_SD_Li256ELb1ELb0ELi4EEENS1_19SingleTileSchedulerILb1ELb0ELb0ELi64EEEEEEEEEvNT_6ParamsE --------------------------
	.section	.nv.constant0._ZN7cutlass13device_kernelIN5flash19enable_sm80_to_sm89INS1_16FlashAttnBwdSm80INS1_25CollectiveMainloopBwdSm80ILi1ELi1EN4cute5tupleIJNS5_1CILi64EEES8_NS7_ILi192EEEEEENS_10bfloat16_tEfNS_4arch4Sm80ELb0ELb1ELb0ELb1ELb0ELb0ELb0ELb0ELi2ELi2ELi2ELi2ELb1EEENS1_21CollectiveEpilogueBwdISA_SB_SD_Li256ELb1ELb0ELi4EEENS1_19SingleTileSchedulerILb1ELb0ELb0ELi64EEEEEEEEEvNT_6ParamsE,"a",@progbits
	.sectionflags	@""
	.align	4
.nv.constant0._ZN7cutlass13device_kernelIN5flash19enable_sm80_to_sm89INS1_16FlashAttnBwdSm80INS1_25CollectiveMainloopBwdSm80ILi1ELi1EN4cute5tupleIJNS5_1CILi64EEES8_NS7_ILi192EEEEEENS_10bfloat16_tEfNS_4arch4Sm80ELb0ELb1ELb0ELb1ELb0ELb0ELb0ELb0ELi2ELi2ELi2ELi2ELb1EEENS1_21CollectiveEpilogueBwdISA_SB_SD_Li256ELb1ELb0ELi4EEENS1_19SingleTileSchedulerILb1ELb0ELb0ELi64EEEEEEEEEvNT_6ParamsE:
	.zero		1152


//--------------------- .nv.constant0._ZN7cutlass13device_kernelIN5flash19enable_sm80_to_sm89INS1_16FlashAttnBwdSm80INS1_25CollectiveMainloopBwdSm80ILi1ELi1EN4cute5tupleIJNS5_1CILi64EEES8_NS7_ILi192EEEEEENS_10bfloat16_tEfNS_4arch4Sm80ELb0ELb1ELb0ELb1ELb1ELb0ELb0ELb0ELi2ELi2ELi2ELi2ELb1EEENS1_21CollectiveEpilogueBwdISA_SB_SD_Li256ELb1ELb0ELi4EEENS1_19SingleTileSchedulerILb1ELb0ELb0ELi64EEEEEEEEEvNT_6ParamsE --------------------------
	.section	.nv.constant0._ZN7cutlass13device_kernelIN5flash19enable_sm80_to_sm89INS1_16FlashAttnBwdSm80INS1_25CollectiveMainloopBwdSm80ILi1ELi1EN4cute5tupleIJNS5_1CILi64EEES8_NS7_ILi192EEEEEENS_10bfloat16_tEfNS_4arch4Sm80ELb0ELb1ELb0ELb1ELb1ELb0ELb0ELb0ELi2ELi2ELi2ELi2ELb1EEENS1_21CollectiveEpilogueBwdISA_SB_SD_Li256ELb1ELb0ELi4EEENS1_19SingleTileSchedulerILb1ELb0ELb0ELi64EEEEEEEEEvNT_6ParamsE,"a",@progbits
	.sectionflags	@""
	.align	4
.nv.constant0._ZN7cutlass13device_kernelIN5flash19enable_sm80_to_sm89INS1_16FlashAttnBwdSm80INS1_25CollectiveMainloopBwdSm80ILi1ELi1EN4cute5tupleIJNS5_1CILi64EEES8_NS7_ILi192EEEEEENS_10bfloat16_tEfNS_4arch4Sm80ELb0ELb1ELb0ELb1ELb1ELb0ELb0ELb0ELi2ELi2ELi2ELi2ELb1EEENS1_21CollectiveEpilogueBwdISA_SB_SD_Li256ELb1ELb0ELi4EEENS1_19SingleTileSchedulerILb1ELb0ELb0ELi64EEEEEEEEEvNT_6ParamsE:
	.zero		1152


//--------------------- .nv.constant0._ZN7cutlass13device_kernelIN5flash19enable_sm80_to_sm89INS1_16FlashAttnBwdSm80INS1_25CollectiveMainloopBwdSm80ILi1ELi1EN4cute5tupleIJNS5_1CILi64EEES8_NS7_ILi192EEEEEENS_10bfloat16_tEfNS_4arch4Sm80ELb0ELb1ELb0ELb1ELb0ELb0ELb0ELb0ELi2ELi2ELi2ELi2ELb1EEENS1_24CollectiveEpilogueBwdGQAISA_fSD_Li256ELb1ELb0EEENS1_19SingleTileSchedulerILb1ELb0ELb0ELi64EEEEEEEEEvNT_6ParamsE --------------------------
	.section	.nv.constant0._ZN7cutlass13device_kernelIN5flash19enable_sm80_to_sm89INS1_16FlashAttnBwdSm80INS1_25CollectiveMainloopBwdSm80ILi1ELi1EN4cute5tupleIJNS5_1CILi64EEES8_NS7_ILi192EEEEEENS_10bfloat16_tEfNS_4arch4Sm80ELb0ELb1ELb0ELb1ELb0ELb0ELb0ELb0ELi2ELi2ELi2ELi2ELb1EEENS1_24CollectiveEpilogueBwdGQAISA_fSD_Li256ELb1ELb0EEENS1_19SingleTileSchedulerILb1ELb0ELb0ELi64EEEEEEEEEvNT_6ParamsE,"a",@progbits
	.sectionflags	@""
	.align	4
.nv.constant0._ZN7cutlass13device_kernelIN5flash19enable_sm80_to_sm89INS1_16FlashAttnBwdSm80INS1_25CollectiveMainloopBwdSm80ILi1ELi1EN4cute5tupleIJNS5_1CILi64EEES8_NS7_ILi192EEEEEENS_10bfloat16_tEfNS_4arch4Sm80ELb0ELb1ELb0ELb1ELb0ELb0ELb0ELb0ELi2ELi2ELi2ELi2ELb1EEENS1_24CollectiveEpilogueBwdGQAISA_fSD_Li256ELb1ELb0EEENS1_19SingleTileSchedulerILb1ELb0ELb0ELi64EEEEEEEEEvNT_6ParamsE:
	.zero		1160


//--------------------- .nv.constant0._ZN7cutlass13device_kernelIN5flash19enable_sm80_to_sm89INS1_16FlashAttnBwdSm80INS1_25CollectiveMainloopBwdSm80ILi1ELi1EN4cute5tupleIJNS5_1CILi64EEES8_NS7_ILi192EEEEEENS_10bfloat16_tEfNS_4arch4Sm80ELb0ELb1ELb0ELb1ELb1ELb0ELb0ELb0ELi2ELi2ELi2ELi2ELb1EEENS1_24CollectiveEpilogueBwdGQAISA_fSD_Li256ELb1ELb1EEENS1_19SingleTileSchedulerILb1ELb0ELb0ELi64EEEEEEEEEvNT_6ParamsE --------------------------
	.section	.nv.constant0._ZN7cutlass13device_kernelIN5flash19enable_sm80_to_sm89INS1_16FlashAttnBwdSm80INS1_25CollectiveMainloopBwdSm80ILi1ELi1EN4cute5tupleIJNS5_1CILi64EEES8_NS7_ILi192EEEEEENS_10bfloat16_tEfNS_4arch4Sm80ELb0ELb1ELb0ELb1ELb1ELb0ELb0ELb0ELi2ELi2ELi2ELi2ELb1EEENS1_24CollectiveEpilogueBwdGQAISA_fSD_Li256ELb1ELb1EEENS1_19SingleTileSchedulerILb1ELb0ELb0ELi64EEEEEEEEEvNT_6ParamsE,"a",@progbits
	.sectionflags	@""
	.align	4
.nv.constant0._ZN7cutlass13device_kernelIN5flash19enable_sm80_to_sm89INS1_16FlashAttnBwdSm80INS1_25CollectiveMainloopBwdSm80ILi1ELi1EN4cute5tupleIJNS5_1CILi64EEES8_NS7_ILi192EEEEEENS_10bfloat16_tEfNS_4arch4Sm80ELb0ELb1ELb0ELb1ELb1ELb0ELb0ELb0ELi2ELi2ELi2ELi2ELb1EEENS1_24CollectiveEpilogueBwdGQAISA_fSD_Li256ELb1ELb1EEENS1_19SingleTileSchedulerILb1ELb0ELb0ELi64EEEEEEEEEvNT_6ParamsE:
	.zero		1160


//--------------------- .nv.constant0._ZN7cutlass13device_kernelIN5flash19enable_sm80_to_sm89INS1_16FlashAttnBwdSm80INS1_25CollectiveMainloopBwdSm80ILi1ELi1EN4cute5tupleIJNS5_1CILi64EEES8_NS7_ILi192EEEEEENS_10bfloat16_tEfNS_4arch4Sm80ELb1ELb0ELb0ELb0ELb0ELb0ELb0ELb0ELi2ELi2ELi2ELi2ELb1EEENS1_21CollectiveEpilogueBwdISA_SB_SD_Li256ELb0ELb0ELi4EEENS1_25SingleTileBwdLPTSchedulerILb0ELi64ELb0EEEEEEEEEvNT_6ParamsE --------------------------
	.section	.nv.constant0._ZN7cutlass13device_kernelIN5flash19enable_sm80_to_sm89INS1_16FlashAttnBwdSm80INS1_25CollectiveMainloopBwdSm80ILi1ELi1EN4cute5tupleIJNS5_1CILi64EEES8_NS7_ILi192EEEEEENS_10bfloat16_tEfNS_4arch4Sm80ELb1ELb0ELb0ELb0ELb0ELb0ELb0ELb0ELi2ELi2ELi2ELi2ELb1EEENS1_21CollectiveEpilogueBwdISA_SB_SD_Li256ELb0ELb0ELi4EEENS1_25SingleTileBwdLPTSchedulerILb0ELi64ELb0EEEEEEEEEvNT_6ParamsE,"a",@progbits
	.sectionflags	@""
	.align	4
.nv.constant0._ZN7cutlass13device_kernelIN5flash19enable_sm80_to_sm89INS1_16FlashAttnBwdSm80INS1_25CollectiveMainloopBwdSm80ILi1ELi1EN4cute5tupleIJNS5_1CILi64EEES8_NS7_ILi192EEEEEENS_10bfloat16_tEfNS_4arch4Sm80ELb1ELb0ELb0ELb0ELb0ELb0ELb0ELb0ELi2ELi2ELi2ELi2ELb1EEENS1_21CollectiveEpilogueBwdISA_SB_SD_Li256ELb0ELb0ELi4EEENS1_25SingleTileBwdLPTSchedulerILb0ELi64ELb0EEEEEEEEEvNT_6ParamsE:
	.zero		1176


//--------------------- .nv.constant0._ZN7cutlass13device_kernelIN5flash19enable_sm80_to_sm89INS1_16FlashAttnBwdSm80INS1_25CollectiveMainloopBwdSm80ILi1ELi1EN4cute5tupleIJNS5_1CILi64EEES8_NS7_ILi192EEEEEENS_10bfloat16_tEfNS_4arch4Sm80ELb1ELb0ELb0ELb0ELb1ELb0ELb0ELb0ELi2ELi2ELi2ELi2ELb1EEENS1_21CollectiveEpilogueBwdISA_SB_SD_Li256ELb0ELb0ELi4EEENS1_25SingleTileBwdLPTSchedulerILb0ELi64ELb1EEEEEEEEEvNT_6ParamsE --------------------------
	.section	.nv.constant0._ZN7cutlass13device_kernelIN5flash19enable_sm80_to_sm89INS1_16FlashAttnBwdSm80INS1_25CollectiveMainloopBwdSm80ILi1ELi1EN4cute5tupleIJNS5_1CILi64EEES8_NS7_ILi192EEEEEENS_10bfloat16_tEfNS_4arch4Sm80ELb1ELb0ELb0ELb0ELb1ELb0ELb0ELb0ELi2ELi2ELi2ELi2ELb1EEENS1_21CollectiveEpilogueBwdISA_SB_SD_Li256ELb0ELb0ELi4EEENS1_25SingleTileBwdLPTSchedulerILb0ELi64ELb1EEEEEEEEEvNT_6ParamsE,"a",@progbits
	.sectionflags	@""
	.align	4
.nv.constant0._ZN7cutlass13device_kernelIN5flash19enable_sm80_to_sm89INS1_16FlashAttnBwdSm80INS1_25CollectiveMainloopBwdSm80ILi1ELi1EN4cute5tupleIJNS5_1CILi64EEES8_NS7_ILi192EEEEEENS_10bfloat16_tEfNS_4arch4Sm80ELb1ELb0ELb0ELb0ELb1ELb0ELb0ELb0ELi2ELi2ELi2ELi2ELb1EEENS1_21CollectiveEpilogueBwdISA_SB_SD_Li256ELb0ELb0ELi4EEENS1_25SingleTileBwdLPTSchedulerILb0ELi64ELb1EEEEEEEEEvNT_6ParamsE:
	.zero		1176


//--------------------- .nv.constant0._ZN7cutlass13device_kernelIN5flash19enable_sm80_to_sm89INS1_16FlashAttnBwdSm80INS1_25CollectiveMainloopBwdSm80ILi1ELi1EN4cute5tupleIJNS5_1CILi64EEES8_NS7_ILi192EEEEEENS_10bfloat16_tEfNS_4arch4Sm80ELb1ELb0ELb0ELb0ELb0ELb0ELb0ELb0ELi2ELi2ELi2ELi2ELb1EEENS1_24CollectiveEpilogueBwdGQAISA_fSD_Li256ELb0ELb0EEENS1_25SingleTileBwdLPTSchedulerILb0ELi64ELb0EEEEEEEEEvNT_6ParamsE --------------------------
	.section	.nv.constant0._ZN7cutlass13device_kernelIN5flash19enable_sm80_to_sm89INS1_16FlashAttnBwdSm80INS1_25CollectiveMainloopBwdSm80ILi1ELi1EN4cute5tupleIJNS5_1CILi64EEES8_NS7_ILi192EEEEEENS_10bfloat16_tEfNS_4arch4Sm80ELb1ELb0ELb0ELb0ELb0ELb0ELb0ELb0ELi2ELi2ELi2ELi2ELb1EEENS1_24CollectiveEpilogueBwdGQAISA_fSD_Li256ELb0ELb0EEENS1_25SingleTileBwdLPTSchedulerILb0ELi64ELb0EEEEEEEEEvNT_6ParamsE,"a",@progbits
	.sectionflags	@""
	.align	4
.nv.constant0._ZN7cutlass13device_kernelIN5flash19enable_sm80_to_sm89INS1_16FlashAttnBwdSm80INS1_25CollectiveMainloopBwdSm80ILi1ELi1EN4cute5tupleIJNS5_1CILi64EEES8_NS7_ILi192EEEEEENS_10bfloat16_tEfNS_4arch4Sm80ELb1ELb0ELb0ELb0ELb0ELb0ELb0ELb0ELi2ELi2ELi2ELi2ELb1EEENS1_24CollectiveEpilogueBwdGQAISA_fSD_Li256ELb0ELb0EEENS1_25SingleTileBwdLPTSchedulerILb0ELi64ELb0EEEEEEEEEvNT_6ParamsE:
	.zero		1184


//--------------------- .nv.constant0._ZN7cutlass13device_kernelIN5flash19enable_sm80_to_sm89INS1_16FlashAttnBwdSm80INS1_25CollectiveMainloopBwdSm80ILi1ELi1EN4cute5tupleIJNS5_1CILi64EEES8_NS7_ILi192EEEEEENS_10bfloat16_tEfNS_4arch4Sm80ELb1ELb0ELb0ELb0ELb1ELb0ELb0ELb0ELi2ELi2ELi2ELi2ELb1EEENS1_24CollectiveEpilogueBwdGQAISA_fSD_Li256ELb0ELb1EEENS1_25SingleTileBwdLPTSchedulerILb0ELi64ELb1EEEEEEEEEvNT_6ParamsE --------------------------
	.section	.nv.constant0._ZN7cutlass13device_kernelIN5flash19enable_sm80_to_sm89INS1_16FlashAttnBwdSm80INS1_25CollectiveMainloopBwdSm80ILi1ELi1EN4cute5tupleIJNS5_1CILi64EEES8_NS7_ILi192EEEEEENS_10bfloat16_tEfNS_4arch4Sm80ELb1ELb0ELb0ELb0ELb1ELb0ELb0ELb0ELi2ELi2ELi2ELi2ELb1EEENS1_24CollectiveEpilogueBwdGQAISA_fSD_Li256ELb0ELb1EEENS1_25SingleTileBwdLPTSchedulerILb0ELi64ELb1EEEEEEEEEvNT_6ParamsE,"a",@progbits
	.sectionflags	@""
	.align	4
.nv.constant0._ZN7cutlass13device_kernelIN5flash19enable_sm80_to_sm89INS1_16FlashAttnBwdSm80INS1_25CollectiveMainloopBwdSm80ILi1ELi1EN4cute5tupleIJNS5_1CILi64EEES8_NS7_ILi192EEEEEENS_10bfloat16_tEfNS_4arch4Sm80ELb1ELb0ELb0ELb0ELb1ELb0ELb0ELb0ELi2ELi2ELi2ELi2ELb1EEENS1_24CollectiveEpilogueBwdGQAISA_fSD_Li256ELb0ELb1EEENS1_25SingleTileBwdLPTSchedulerILb0ELi64ELb1EEEEEEEEEvNT_6ParamsE:
	.zero		1184


//--------------------- .nv.constant0._ZN7cutlass13device_kernelIN5flash19enable_sm80_to_sm89INS1_16FlashAttnBwdSm80INS1_25CollectiveMainloopBwdSm80ILi1ELi1EN4cute5tupleIJNS5_1CILi64EEES8_NS7_ILi192EEEEEENS_10bfloat16_tEfNS_4arch4Sm80ELb1ELb0ELb0ELb1ELb0ELb0ELb0ELb0ELi2ELi2ELi2ELi2ELb1EEENS1_21CollectiveEpilogueBwdISA_SB_SD_Li256ELb1ELb0ELi4EEENS1_25SingleTileBwdLPTSchedulerILb1ELi64ELb0EEEEEEEEEvNT_6ParamsE --------------------------
	.section	.nv.constant0._ZN7cutlass13device_kernelIN5flash19enable_sm80_to_sm89INS1_16FlashAttnBwdSm80INS1_25CollectiveMainloopBwdSm80ILi1ELi1EN4cute5tupleIJNS5_1CILi64EEES8_NS7_ILi192EEEEEENS_10bfloat16_tEfNS_4arch4Sm80ELb1ELb0ELb0ELb1ELb0ELb0ELb0ELb0ELi2ELi2ELi2ELi2ELb1EEENS1_21CollectiveEpilogueBwdISA_SB_SD_Li256ELb1ELb0ELi4EEENS1_25SingleTileBwdLPTSchedulerILb1ELi64ELb0EEEEEEEEEvNT_6ParamsE,"a",@progbits
	.sectionflags	@""
	.align	4
.nv.constant0._ZN7cutlass13device_kernelIN5flash19enable_sm80_to_sm89INS1_16FlashAttnBwdSm80INS1_25CollectiveMainloopBwdSm80ILi1ELi1EN4cute5tupleIJNS5_1CILi64EEES8_NS7_ILi192EEEEEENS_10bfloat16_tEfNS_4arch4Sm80ELb1ELb0ELb0ELb1ELb0ELb0ELb0ELb0ELi2ELi2ELi2ELi2ELb1EEENS1_21CollectiveEpilogueBwdISA_SB_SD_Li256ELb1ELb0ELi4EEENS1_25SingleTileBwdLPTSchedulerILb1ELi64ELb0EEEEEEEEEvNT_6ParamsE:
	.zero		1176


//--------------------- .nv.constant0._ZN7cutlass13device_kernelIN5flash19enable_sm80_to_sm89INS1_16FlashAttnBwdSm80INS1_25CollectiveMainloopBwdSm80ILi1ELi1EN4cute5tupleIJNS5_1CILi64EEES8_NS7_ILi192EEEEEENS_10bfloat16_tEfNS_4arch4Sm80ELb1ELb0ELb0ELb1ELb1ELb0ELb0ELb0ELi2ELi2ELi2ELi2ELb1EEENS1_21CollectiveEpilogueBwdISA_SB_SD_Li256ELb1ELb0ELi4EEENS1_25SingleTileBwdLPTSchedulerILb1ELi64ELb1EEEEEEEEEvNT_6ParamsE --------------------------
	.section	.nv.constant0._ZN7cutlass13device_kernelIN5flash19enable_sm80_to_sm89INS1_16FlashAttnBwdSm80INS1_25CollectiveMainloopBwdSm80ILi1ELi1EN4cute5tupleIJNS5_1CILi64EEES8_NS7_ILi192EEEEEENS_10bfloat16_tEfNS_4arch4Sm80ELb1ELb0ELb0ELb1ELb1ELb0ELb0ELb0ELi2ELi2ELi2ELi2ELb1EEENS1_21CollectiveEpilogueBwdISA_SB_SD_Li256ELb1ELb0ELi4EEENS1_25SingleTileBwdLPTSchedulerILb1ELi64ELb1EEEEEEEEEvNT_6ParamsE,"a",@progbits
	.sectionflags	@""
	.align	4
.nv.constant0._ZN7cutlass13device_kernelIN5flash19enable_sm80_to_sm89INS1_16FlashAttnBwdSm80INS1_25CollectiveMainloopBwdSm80ILi1ELi1EN4cute5tupleIJNS5_1CILi64EEES8_NS7_ILi192EEEEEENS_10bfloat16_tEfNS_4arch4Sm80ELb1ELb0ELb0ELb1ELb1ELb0ELb0ELb0ELi2ELi2ELi2ELi2ELb1EEENS1_21CollectiveEpilogueBwdISA_SB_SD_Li256ELb1ELb0ELi4EEENS1_25SingleTileBwdLPTSchedulerILb1ELi64ELb1EEEEEEEEEvNT_6ParamsE:
	.zero		1176


//--------------------- .nv.constant0._ZN7cutlass13device_kernelIN5flash19enable_sm80_to_sm89INS1_16FlashAttnBwdSm80INS1_25CollectiveMainloopBwdSm80ILi1ELi1EN4cute5tupleIJNS5_1CILi64EEES8_NS7_ILi192EEEEEENS_10bfloat16_tEfNS_4arch4Sm80ELb1ELb0ELb0ELb1ELb0ELb0ELb0ELb0ELi2ELi2ELi2ELi2ELb1EEENS1_24CollectiveEpilogueBwdGQAISA_fSD_Li256ELb1ELb0EEENS1_25SingleTileBwdLPTSchedulerILb1ELi64ELb0EEEEEEEEEvNT_6ParamsE --------------------------
	.section	.nv.constant0._ZN7cutlass13device_kernelIN5flash19enable_sm80_to_sm89INS1_16FlashAttnBwdSm80INS1_25CollectiveMainloopBwdSm80ILi1ELi1EN4cute5tupleIJNS5_1CILi64EEES8_NS7_ILi192EEEEEENS_10bfloat16_tEfNS_4arch4Sm80ELb1ELb0ELb0ELb1ELb0ELb0ELb0ELb0ELi2ELi2ELi2ELi2ELb1EEENS1_24CollectiveEpilogueBwdGQAISA_fSD_Li256ELb1ELb0EEENS1_25SingleTileBwdLPTSchedulerILb1ELi64ELb0EEEEEEEEEvNT_6ParamsE,"a",@progbits
	.sectionflags	@""
	.align	4
.nv.constant0._ZN7cutlass13device_kernelIN5flash19enable_sm80_to_sm89INS1_16FlashAttnBwdSm80INS1_25CollectiveMainloopBwdSm80ILi1ELi1EN4cute5tupleIJNS5_1CILi64EEES8_NS7_ILi192EEEEEENS_10bfloat16_tEfNS_4arch4Sm80ELb1ELb0ELb0ELb1ELb0ELb0ELb0ELb0ELi2ELi2ELi2ELi2ELb1EEENS1_24CollectiveEpilogueBwdGQAISA_fSD_Li256ELb1ELb0EEENS1_25SingleTileBwdLPTSchedulerILb1ELi64ELb0EEEEEEEEEvNT_6ParamsE:
	.zero		1184


//--------------------- .nv.constant0._ZN7cutlass13device_kernelIN5flash19enable_sm80_to_sm89INS1_16FlashAttnBwdSm80INS1_25CollectiveMainloopBwdSm80ILi1ELi1EN4cute5tupleIJNS5_1CILi64EEES8_NS7_ILi192EEEEEENS_10bfloat16_tEfNS_4arch4Sm80ELb1ELb0ELb0ELb1ELb1ELb0ELb0ELb0ELi2ELi2ELi2ELi2ELb1EEENS1_24CollectiveEpilogueBwdGQAISA_fSD_Li256ELb1ELb1EEENS1_25SingleTileBwdLPTSchedulerILb1ELi64ELb1EEEEEEEEEvNT_6ParamsE --------------------------
	.section	.nv.constant0._ZN7cutlass13device_kernelIN5flash19enable_sm80_to_sm89INS1_16FlashAttnBwdSm80INS1_25CollectiveMainloopBwdSm80ILi1ELi1EN4cute5tupleIJNS5_1CILi64EEES8_NS7_ILi192EEEEEENS_10bfloat16_tEfNS_4arch4Sm80ELb1ELb0ELb0ELb1ELb1ELb0ELb0ELb0ELi2ELi2ELi2ELi2ELb1EEENS1_24CollectiveEpilogueBwdGQAISA_fSD_Li256ELb1ELb1EEENS1_25SingleTileBwdLPTSchedulerILb1ELi64ELb1EEEEEEEEEvNT_6ParamsE,"a",@progbits
	.sectionflags	@""
	.align	4
.nv.constant0._ZN7cutlass13device_kernelIN5flash19enable_sm80_to_sm89INS1_16FlashAttnBwdSm80INS1_25CollectiveMainloopBwdSm80ILi1ELi1EN4cute5tupleIJNS5_1CILi64EEES8_NS7_ILi192EEEEEENS_10bfloat16_tEfNS_4arch4Sm80ELb1ELb0ELb0ELb1ELb1ELb0ELb0ELb0ELi2ELi2ELi2ELi2ELb1EEENS1_24CollectiveEpilogueBwdGQAISA_fSD_Li256ELb1ELb1EEENS1_25SingleTileBwdLPTSchedulerILb1ELi64ELb1EEEEEEEEEvNT_6ParamsE:
	.zero		1184


//--------------------- .nv.constant0._ZN7cutlass13device_kernelIN5flash19enable_sm80_to_sm89INS1_16FlashAttnBwdSm80INS1_25CollectiveMainloopBwdSm80ILi2ELi1EN4cute5tupleIJNS5_1CILi64EEENS7_ILi80EEENS7_ILi192EEEEEENS_10bfloat16_tEfNS_4arch4Sm80ELb0ELb0ELb0ELb0ELb0ELb0ELb1ELb0ELi2ELi4ELi2ELi2ELb0EEENS1_21CollectiveEpilogueBwdISB_SC_SE_Li256ELb0ELb1ELi4EEENS1_19SingleTileSchedulerILb0ELb0ELb0ELi80EEEEEEEEEvNT_6ParamsE --------------------------
	.section	.nv.constant0._ZN7cutlass13device_kernelIN5flash19enable_sm80_to_sm89INS1_16FlashAttnBwdSm80INS1_25CollectiveMainloopBwdSm80ILi2ELi1EN4cute5tupleIJNS5_1CILi64EEENS7_ILi80EEENS7_ILi192EEEEEENS_10bfloat16_tEfNS_4arch4Sm80ELb0ELb0ELb0ELb0ELb0ELb0ELb1ELb0ELi2ELi4ELi2ELi2ELb0EEENS1_21CollectiveEpilogueBwdISB_SC_SE_Li256ELb0ELb1ELi4EEENS1_19SingleTileSchedulerILb0ELb0ELb0ELi80EEEEEEEEEvNT_6ParamsE,"a",@progbits
	.sectionflags	@""
	.align	4
.nv.constant0._ZN7cutlass13device_kernelIN5flash19enable_sm80_to_sm89INS1_16FlashAttnBwdSm80INS1_25CollectiveMainloopBwdSm80ILi2ELi1EN4cute5tupleIJNS5_1CILi64EEENS7_ILi80EEENS7_ILi192EEEEEENS_10bfloat16_tEfNS_4arch4Sm80ELb0ELb0ELb0ELb0ELb0ELb0ELb1ELb0ELi2ELi4ELi2ELi2ELb0EEENS1_21CollectiveEpilogueBwdISB_SC_SE_Li256ELb0ELb1ELi4EEENS1_19SingleTileSchedulerILb0ELb0ELb0ELi80EEEEEEEEEvNT_6ParamsE:
	.zero		1152


//--------------------- .nv.constant0._ZN7cutlass13device_kernelIN5flash19enable_sm80_to_sm89INS1_16FlashAttnBwdSm80INS1_25CollectiveMainloopBwdSm80ILi2ELi1EN4cute5tupleIJNS5_1CILi64EEENS7_ILi80EEENS7_ILi192EEEEEENS_10bfloat16_tEfNS_4arch4Sm80ELb0ELb0ELb0ELb0ELb1ELb0ELb1ELb0ELi2ELi4ELi2ELi2ELb0EEENS1_21CollectiveEpilogueBwdISB_SC_SE_Li256ELb0ELb1ELi4EEENS1_19SingleTileSchedulerILb0ELb0ELb0ELi80EEEEEEEEEvNT_6ParamsE --------------------------
	.section	.nv.constant0._ZN7cutlass13device_kernelIN5flash19enable_sm80_to_sm89INS1_16FlashAttnBwdSm80INS1_25CollectiveMainloopBwdSm80ILi2ELi1EN4cute5tupleIJNS5_1CILi64EEENS7_ILi80EEENS7_ILi192EEEEEENS_10bfloat16_tEfNS_4arch4Sm80ELb0ELb0ELb0ELb0ELb1ELb0ELb1ELb0ELi2ELi4ELi2ELi2ELb0EEENS1_21CollectiveEpilogueBwdISB_SC_SE_Li256ELb0ELb1ELi4EEENS1_19SingleTileSchedulerILb0ELb0ELb0ELi80EEEEEEEEEvNT_6ParamsE,"a",@progbits
	.sectionflags	@""
	.align	4
.nv.constant0._ZN7cutlass13device_kernelIN5flash19enable_sm80_to_sm89INS1_16FlashAttnBwdSm80INS1_25CollectiveMainloopBwdSm80ILi2ELi1EN4cute5tupleIJNS5_1CILi64EEENS7_ILi80EEENS7_ILi192EEEEEENS_10bfloat16_tEfNS_4arch4Sm80ELb0ELb0ELb0ELb0ELb1ELb0ELb1ELb0ELi2ELi4ELi2ELi2ELb0EEENS1_21CollectiveEpilogueBwdISB_SC_SE_Li256ELb0ELb1ELi4EEENS1_19SingleTileSchedulerILb0ELb0ELb0ELi80EEEEEEEEEvNT_6ParamsE:
	.zero		1152


//--------------------- .nv.constant0._ZN7cutlass13device_kernelIN5flash19enable_sm80_to_sm89INS1_16FlashAttnBwdSm80INS1_25CollectiveMainloopBwdSm80ILi2ELi1EN4cute5tupleIJNS5_1CILi64EEENS7_ILi80EEENS7_ILi192EEEEEENS_10bfloat16_tEfNS_4arch4Sm80ELb0ELb0ELb0ELb0ELb0ELb0ELb1ELb0ELi2ELi4ELi2ELi2ELb0EEENS1_24CollectiveEpilogueBwdGQAISB_fSE_Li256ELb0ELb0EEENS1_19SingleTileSchedulerILb0ELb0ELb0ELi80EEEEEEEEEvNT_6ParamsE --------------------------
	.section	.nv.constant0._ZN7cutlass13device_kernelIN5flash19enable_sm80_to_sm89INS1_16FlashAttnBwdSm80INS1_25CollectiveMainloopBwdSm80ILi2ELi1EN4cute5tupleIJNS5_1CILi64EEENS7_ILi80EEENS7_ILi192EEEEEENS_10bfloat16_tEfNS_4arch4Sm80ELb0ELb0ELb0ELb0ELb0ELb0ELb1ELb0ELi2ELi4ELi2ELi2ELb0EEENS1_24CollectiveEpilogueBwdGQAISB_fSE_Li256ELb0ELb0EEENS1_19SingleTileSchedulerILb0ELb0ELb0ELi80EEEEEEEEEvNT_6ParamsE,"a",@progbits
	.sectionflags	@""
	.align	4
.nv.constant0._ZN7cutlass13device_kernelIN5flash19enable_sm80_to_sm89INS1_16FlashAttnBwdSm80INS1_25CollectiveMainloopBwdSm80ILi2ELi1EN4cute5tupleIJNS5_1CILi64EEENS7_ILi80EEENS7_ILi192EEEEEENS_10bfloat16_tEfNS_4arch4Sm80ELb0ELb0ELb0ELb0ELb0ELb0ELb1ELb0ELi2ELi4ELi2ELi2ELb0EEENS1_24CollectiveEpilogueBwdGQAISB_fSE_Li256ELb0ELb0EEENS1_19SingleTileSchedulerILb0ELb0ELb0ELi80EEEEEEEEEvNT_6ParamsE:
	.zero		1160


//--------------------- .nv.constant0._ZN7cutlass13device_kernelIN5flash19enable_sm80_to_sm89INS1_16FlashAttnBwdSm80INS1_25CollectiveMainloopBwdSm80ILi2ELi1EN4cute5tupleIJNS5_1CILi64EEENS7_ILi80EEENS7_ILi192EEEEEENS_10bfloat16_tEfNS_4arch4Sm80ELb0ELb0ELb0ELb0ELb1ELb0ELb1ELb0ELi2ELi4ELi2ELi2ELb0EEENS1_24CollectiveEpilogueBwdGQAISB_fSE_Li256ELb0ELb1EEENS1_19SingleTileSchedulerILb0ELb0ELb0ELi80EEEEEEEEEvNT_6ParamsE --------------------------
	.section	.nv.constant0._ZN7cutlass13device_kernelIN5flash19enable_sm80_to_sm89INS1_16FlashAttnBwdSm80INS1_25CollectiveMainloopBwdSm80ILi2ELi1EN4cute5tupleIJNS5_1CILi64EEENS7_ILi80EEENS7_ILi192EEEEEENS_10bfloat16_tEfNS_4arch4Sm80ELb0ELb0ELb0ELb0ELb1ELb0ELb1ELb0ELi2ELi4ELi2ELi2ELb0EEENS1_24CollectiveEpilogueBwdGQAISB_fSE_Li256ELb0ELb1EEENS1_19SingleTileSchedulerILb0ELb0ELb0ELi80EEEEEEEEEvNT_6ParamsE,"a",@progbits
	.sectionflags	@""
	.align	4
.nv.constant0._ZN7cutlass13device_kernelIN5flash19enable_sm80_to_sm89INS1_16FlashAttnBwdSm80INS1_25CollectiveMainloopBwdSm80ILi2ELi1EN4cute5tupleIJNS5_1CILi64EEENS7_ILi80EEENS7_ILi192EEEEEENS_10bfloat16_tEfNS_4arch4Sm80ELb0ELb0ELb0ELb0ELb1ELb0ELb1ELb0ELi2ELi4ELi2ELi2ELb0EEENS1_24CollectiveEpilogueBwdGQAISB_fSE_Li256ELb0ELb1EEENS1_19SingleTileSchedulerILb0ELb0ELb0ELi80EEEEEEEEEvNT_6ParamsE:
	.zero		1160


//--------------------- .nv.constant0._ZN7cutlass13device_kernelIN5flash19enable_sm80_to_sm89INS1_16FlashAttnBwdSm80INS1_25CollectiveMainloopBwdSm80ILi2ELi1EN4cute5tupleIJNS5_1CILi64EEENS7_ILi80EEENS7_ILi192EEEEEENS_10bfloat16_tEfNS_4arch4Sm80ELb0ELb0ELb0ELb1ELb0ELb0ELb1ELb0ELi2ELi4ELi2ELi2ELb0EEENS1_21CollectiveEpilogueBwdISB_SC_SE_Li256ELb1ELb1ELi4EEENS1_19SingleTileSchedulerILb1ELb0ELb0ELi80EEEEEEEEEvNT_6ParamsE --------------------------
	.section	.nv.constant0._ZN7cutlass13device_kernelIN5flash19enable_sm80_to_sm89INS1_16FlashAttnBwdSm80INS1_25CollectiveMainloopBwdSm80ILi2ELi1EN4cute5tupleIJNS5_1CILi64EEENS7_ILi80EEENS7_ILi192EEEEEENS_10bfloat16_tEfNS_4arch4Sm80ELb0ELb0ELb0ELb1ELb0ELb0ELb1ELb0ELi2ELi4ELi2ELi2ELb0EEENS1_21CollectiveEpilogueBwdISB_SC_SE_Li256ELb1ELb1ELi4EEENS1_19SingleTileSchedulerILb1ELb0ELb0ELi80EEEEEEEEEvNT_6ParamsE,"a",@progbits
	.sectionflags	@""
	.align	4
.nv.constant0._ZN7cutlass13device_kernelIN5flash19enable_sm80_to_sm89INS1_16FlashAttnBwdSm80INS1_25CollectiveMainloopBwdSm80ILi2ELi1EN4cute5tupleIJNS5_1CILi64EEENS7_ILi80EEENS7_ILi192EEEEEENS_10bfloat16_tEfNS_4arch4Sm80ELb0ELb0ELb0ELb1ELb0ELb0ELb1ELb0ELi2ELi4ELi2ELi2ELb0EEENS1_21CollectiveEpilogueBwdISB_SC_SE_Li256ELb1ELb1ELi4EEENS1_19SingleTileSchedulerILb1ELb0ELb0ELi80EEEEEEEEEvNT_6ParamsE:
	.zero		1152


//--------------------- .nv.constant0._ZN7cutlass13device_kernelIN5flash19enable_sm80_to_sm89INS1_16FlashAttnBwdSm80INS1_25CollectiveMainloopBwdSm80ILi2ELi1EN4cute5tupleIJNS5_1CILi64EEENS7_ILi80EEENS7_ILi192EEEEEENS_10bfloat16_tEfNS_4arch4Sm80ELb0ELb0ELb0ELb1ELb1ELb0ELb1ELb0ELi2ELi4ELi2ELi2ELb0EEENS1_21CollectiveEpilogueBwdISB_SC_SE_Li256ELb1ELb1ELi4EEENS1_19SingleTileSchedulerILb1ELb0ELb0ELi80EEEEEEEEEvNT_6ParamsE --------------------------
	.section	.nv.constant0._ZN7cutlass13device_kernelIN5flash19enable_sm80_to_sm89INS1_16FlashAttnBwdSm80INS1_25CollectiveMainloopBwdSm80ILi2ELi1EN4cute5tupleIJNS5_1CILi64EEENS7_ILi80EEENS7_ILi192EEEEEENS_10bfloat16_tEfNS_4arch4Sm80ELb0ELb0ELb0ELb1ELb1ELb0ELb1ELb0ELi2ELi4ELi2ELi2ELb0EEENS1_21CollectiveEpilogueBwdISB_SC_SE_Li256ELb1ELb1ELi4EEENS1_19SingleTileSchedulerILb1ELb0ELb0ELi80EEEEEEEEEvNT_6ParamsE,"a",@progbits
	.sectionflags	@""
	.align	4
.nv.constant0._ZN7cutlass13device_kernelIN5flash19enable_sm80_to_sm89INS1_16FlashAttnBwdSm80INS1_25CollectiveMainloopBwdSm80ILi2ELi1EN4cute5tupleIJNS5_1CILi64EEENS7_ILi80EEENS7_ILi192EEEEEENS_10bfloat16_tEfNS_4arch4Sm80ELb0ELb0ELb0ELb1ELb1ELb0ELb1ELb0ELi2ELi4ELi2ELi2ELb0EEENS1_21CollectiveEpilogueBwdISB_SC_SE_Li256ELb1ELb1ELi4EEENS1_19SingleTileSchedulerILb1ELb0ELb0ELi80EEEEEEEEEvNT_6ParamsE:
	.zero		1152


//--------------------- .nv.constant0._ZN7cutlass13device_kernelIN5flash19enable_sm80_to_sm89INS1_16FlashAttnBwdSm80INS1_25CollectiveMainloopBwdSm80ILi2ELi1EN4cute5tupleIJNS5_1CILi64EEENS7_ILi80EEENS7_ILi192EEEEEENS_10bfloat16_tEfNS_4arch4Sm80ELb0ELb0ELb0ELb1ELb0ELb0ELb1ELb0ELi2ELi4ELi2ELi2ELb0EEENS1_24CollectiveEpilogueBwdGQAISB_fSE_Li256ELb1ELb0EEENS1_19SingleTileSchedulerILb1ELb0ELb0ELi80EEEEEEEEEvNT_6ParamsE --------------------------
	.section	.nv.constant0._ZN7cutlass13device_kernelIN5flash19enable_sm80_to_sm89INS1_16FlashAttnBwdSm80INS1_25CollectiveMainloopBwdSm80ILi2ELi1EN4cute5tupleIJNS5_1CILi64EEENS7_ILi80EEENS7_ILi192EEEEEENS_10bfloat16_tEfNS_4arch4Sm80ELb0ELb0ELb0ELb1ELb0ELb0ELb1ELb0ELi2ELi4ELi2ELi2ELb0EEENS1_24CollectiveEpilogueBwdGQAISB_fSE_Li256ELb1ELb0EEENS1_19SingleTileSchedulerILb1ELb0ELb0ELi80EEEEEEEEEvNT_6ParamsE,"a",@progbits
	.sectionflags	@""
	.align	4
.nv.constant0._ZN7cutlass13device_kernelIN5flash19enable_sm80_to_sm89INS1_16FlashAttnBwdSm80INS1_25CollectiveMainloopBwdSm80ILi2ELi1EN4cute5tupleIJNS5_1CILi64EEENS7_ILi80EEENS7_ILi192EEEEEENS_10bfloat16_tEfNS_4arch4Sm80ELb0ELb0ELb0ELb1ELb0ELb0ELb1ELb0ELi2ELi4ELi2ELi2ELb0EEENS1_24CollectiveEpilogueBwdGQAISB_fSE_Li256ELb1ELb0EEENS1_19SingleTileSchedulerILb1ELb0ELb0ELi80EEEEEEEEEvNT_6ParamsE:
	.zero		1160


//--------------------- .nv.constant0._ZN7cutlass13device_kernelIN5flash19enable_sm80_to_sm89INS1_16FlashAttnBwdSm80INS1_25CollectiveMainloopBwdSm80ILi2ELi1EN4cute5tupleIJNS5_1CILi64EEENS7_ILi80EEENS7_ILi192EEEEEENS_10bfloat16_tEfNS_4arch4Sm80ELb0ELb0ELb0ELb1ELb1ELb0ELb1ELb0ELi2ELi4ELi2ELi2ELb0EEENS1_24CollectiveEpilogueBwdGQAISB_fSE_Li256ELb1ELb1EEENS1_19SingleTileSchedulerILb1ELb0ELb0ELi80EEEEEEEEEvNT_6ParamsE --------------------------
	.section	.nv.constant0._ZN7cutlass13device_kernelIN5flash19enable_sm80_to_sm89INS1_16FlashAttnBwdSm80INS1_25CollectiveMainloopBwdSm80ILi2ELi1EN4cute5tupleIJNS5_1CILi64EEENS7_ILi80EEENS7_ILi192EEEEEENS_10bfloat16_tEfNS_4arch4Sm80ELb0ELb0ELb0ELb1ELb1ELb0ELb1ELb0ELi2ELi4ELi2ELi2ELb0EEENS1_24CollectiveEpilogueBwdGQAISB_fSE_Li256ELb1ELb1EEENS1_19SingleTileSchedulerILb1ELb0ELb0ELi80EEEEEEEEEvNT_6ParamsE,"a",@progbits
	.sectionflags	@""
	.align	4
.nv.constant0._ZN7cutlass13device_kernelIN5flash19enable_sm80_to_sm89INS1_16FlashAttnBwdSm80INS1_25CollectiveMainloopBwdSm80ILi2ELi1EN4cute5tupleIJNS5_1CILi64EEENS7_ILi80EEENS7_ILi192EEEEEENS_10bfloat16_tEfNS_4arch4Sm80ELb0ELb0ELb0ELb1ELb1ELb0ELb1ELb0ELi2ELi4ELi2ELi2ELb0EEENS1_24CollectiveEpilogueBwdGQAISB_fSE_Li256ELb1ELb1EEENS1_19SingleTileSchedulerILb1ELb0ELb0ELi80EEEEEEEEEvNT_6ParamsE:
	.zero		1160


//--------------------- .nv.constant0._ZN7cutlass13device_kernelIN5flash19enable_sm80_to_sm89INS1_16FlashAttnBwdSm80INS1_25CollectiveMainloopBwdSm80ILi2ELi1EN4cute5tupleIJNS5_1CILi64EEENS7_ILi80EEENS7_ILi192EEEEEENS_10bfloat16_tEfNS_4arch4Sm80ELb0ELb1ELb0ELb0ELb0ELb0ELb1ELb0ELi2ELi4ELi2ELi2ELb0EEENS1_21CollectiveEpilogueBwdISB_SC_SE_Li256ELb0ELb1ELi4EEENS1_19SingleTileSchedulerILb0ELb0ELb0ELi80EEEEEEEEEvNT_6ParamsE --------------------------
	.section	.nv.constant0._ZN7cutlass13device_kernelIN5flash19enable_sm80_to_sm89INS1_16FlashAttnBwdSm80INS1_25CollectiveMainloopBwdSm80ILi2ELi1EN4cute5tupleIJNS5_1CILi64EEENS7_ILi80EEENS7_ILi192EEEEEENS_10bfloat16_tEfNS_4arch4Sm80ELb0ELb1ELb0ELb0ELb0ELb0ELb1ELb0ELi2ELi4ELi2ELi2ELb0EEENS1_21CollectiveEpilogueBwdISB_SC_SE_Li256ELb0ELb1ELi4EEENS1_19SingleTileSchedulerILb0ELb0ELb0ELi80EEEEEEEEEvNT_6ParamsE,"a",@progbits
	.sectionflags	@""
	.align	4
.nv.constant0._ZN7cutlass13device_kernelIN5flash19enable_sm80_to_sm89INS1_16FlashAttnBwdSm80INS1_25CollectiveMainloopBwdSm80ILi2ELi1EN4cute5tupleIJNS5_1CILi64EEENS7_ILi80EEENS7_ILi192EEEEEENS_10bfloat16_tEfNS_4arch4Sm80ELb0ELb1ELb0ELb0ELb0ELb0ELb1ELb0ELi2ELi4ELi2ELi2ELb0EEENS1_21CollectiveEpilogueBwdISB_SC_SE_Li256ELb0ELb1ELi4EEENS1_19SingleTileSchedulerILb0ELb0ELb0ELi80EEEEEEEEEvNT_6ParamsE:
	.zero		1152


//--------------------- .nv.constant0._ZN7cutlass13device_kernelIN5flash19enable_sm80_to_sm89INS1_16FlashAttnBwdSm80INS1_25CollectiveMainloopBwdSm80ILi2ELi1EN4cute5tupleIJNS5_1CILi64EEENS7_ILi80EEENS7_ILi192EEEEEENS_10bfloat16_tEfNS_4arch4Sm80ELb0ELb1ELb0ELb0ELb1ELb0ELb1ELb0ELi2ELi4ELi2ELi2ELb0EEENS1_21CollectiveEpilogueBwdISB_SC_SE_Li256ELb0ELb1ELi4EEENS1_19SingleTileSchedulerILb0ELb0ELb0ELi80EEEEEEEEEvNT_6ParamsE --------------------------
	.section	.nv.constant0._ZN7cutlass13device_kernelIN5flash19enable_sm80_to_sm89INS1_16FlashAttnBwdSm80INS1_25CollectiveMainloopBwdSm80ILi2ELi1EN4cute5tupleIJNS5_1CILi64EEENS7_ILi80EEENS7_ILi192EEEEEENS_10bfloat16_tEfNS_4arch4Sm80ELb0ELb1ELb0ELb0ELb1ELb0ELb1ELb0ELi2ELi4ELi2ELi2ELb0EEENS1_21CollectiveEpilogueBwdISB_SC_SE_Li256ELb0ELb1ELi4EEENS1_19SingleTileSchedulerILb0ELb0ELb0ELi80EEEEEEEEEvNT_6ParamsE,"a",@progbits
	.sectionflags	@""
	.align	4
.nv.constant0._ZN7cutlass13device_kernelIN5flash19enable_sm80_to_sm89INS1_16FlashAttnBwdSm80INS1_25CollectiveMainloopBwdSm80ILi2ELi1EN4cute5tupleIJNS5_1CILi64EEENS7_ILi80EEENS7_ILi192EEEEEENS_10bfloat16_tEfNS_4arch4Sm80ELb0ELb1ELb0ELb0ELb1ELb0ELb1ELb0ELi2ELi4ELi2ELi2ELb0EEENS1_21CollectiveEpilogueBwdISB_SC_SE_Li256ELb0ELb1ELi4EEENS1_19SingleTileSchedulerILb0ELb0ELb0ELi80EEEEEEEEEvNT_6ParamsE:
	.zero		1152


//--------------------- .nv.constant0._ZN7cutlass13device_kernelIN5flash19enable_sm80_to_sm89INS1_16FlashAttnBwdSm80INS1_25CollectiveMainloopBwdSm80ILi2ELi1EN4cute5tupleIJNS5_1CILi64EEENS7_ILi80EEENS7_ILi192EEEEEENS_10bfloat16_tEfNS_4arch4Sm80ELb0ELb1ELb0ELb0ELb0ELb0ELb1ELb0ELi2ELi4ELi2ELi2ELb0EEENS1_24CollectiveEpilogueBwdGQAISB_fSE_Li256ELb0ELb0EEENS1_19SingleTileSchedulerILb0ELb0ELb0ELi80EEEEEEEEEvNT_6ParamsE --------------------------
	.section	.nv.constant0._ZN7cutlass13device_kernelIN5flash19enable_sm80_to_sm89INS1_16FlashAttnBwdSm80INS1_25CollectiveMainloopBwdSm80ILi2ELi1EN4cute5tupleIJNS5_1CILi64EEENS7_ILi80EEENS7_ILi192EEEEEENS_10bfloat16_tEfNS_4arch4Sm80ELb0ELb1ELb0ELb0ELb0ELb0ELb1ELb0ELi2ELi4ELi2ELi2ELb0EEENS1_24CollectiveEpilogueBwdGQAISB_fSE_Li256ELb0ELb0EEENS1_19SingleTileSchedulerILb0ELb0ELb0ELi80EEEEEEEEEvNT_6ParamsE,"a",@progbits
	.sectionflags	@""
	.align	4
.nv.constant0._ZN7cutlass13device_kernelIN5flash19enable_sm80_to_sm89INS1_16FlashAttnBwdSm80INS1_25CollectiveMainloopBwdSm80ILi2ELi1EN4cute5tupleIJNS5_1CILi64EEENS7_ILi80EEENS7_ILi192EEEEEENS_10bfloat16_tEfNS_4arch4Sm80ELb0ELb1ELb0ELb0ELb0ELb0ELb1ELb0ELi2ELi4ELi2ELi2ELb0EEENS1_24CollectiveEpilogueBwdGQAISB_fSE_Li256ELb0ELb0EEENS1_19SingleTileSchedulerILb0ELb0ELb0ELi80EEEEEEEEEvNT_6ParamsE:
	.zero		1160


//--------------------- .nv.constant0._ZN7cutlass13device_kernelIN5flash19enable_sm80_to_sm89INS1_16FlashAttnBwdSm80INS1_25CollectiveMainloopBwdSm80ILi2ELi1EN4cute5tupleIJNS5_1CILi64EEENS7_ILi80EEENS7_ILi192EEEEEENS_10bfloat16_tEfNS_4arch4Sm80ELb0ELb1ELb0ELb0ELb1ELb0ELb1ELb0ELi2ELi4ELi2ELi2ELb0EEENS1_24CollectiveEpilogueBwdGQAISB_fSE_Li256ELb0ELb1EEENS1_19SingleTileSchedulerILb0ELb0ELb0ELi80EEEEEEEEEvNT_6ParamsE --------------------------
	.section	.nv.constant0._ZN7cutlass13device_kernelIN5flash19enable_sm80_to_sm89INS1_16FlashAttnBwdSm80INS1_25CollectiveMainloopBwdSm80ILi2ELi1EN4cute5tupleIJNS5_1CILi64EEENS7_ILi80EEENS7_ILi192EEEEEENS_10bfloat16_tEfNS_4arch4Sm80ELb0ELb1ELb0ELb0ELb1ELb0ELb1ELb0ELi2ELi4ELi2ELi2ELb0EEENS1_24CollectiveEpilogueBwdGQAISB_fSE_Li256ELb0ELb1EEENS1_19SingleTileSchedulerILb0ELb0ELb0ELi80EEEEEEEEEvNT_6ParamsE,"a",@progbits
	.sectionflags	@""
	.align	4
.nv.constant0._ZN7cutlass13device_kernelIN5flash19enable_sm80_to_sm89INS1_16FlashAttnBwdSm80INS1_25CollectiveMainloopBwdSm80ILi2ELi1EN4cute5tupleIJNS5_1CILi64EEENS7_ILi80EEENS7_ILi192EEEEEENS_10bfloat16_tEfNS_4arch4Sm80ELb0ELb1ELb0ELb0ELb1ELb0ELb1ELb0ELi2ELi4ELi2ELi2ELb0EEENS1_24CollectiveEpilogueBwdGQAISB_fSE_Li256ELb0ELb1EEENS1_19SingleTileSchedulerILb0ELb0ELb0ELi80EEEEEEEEEvNT_6ParamsE:
	.zero		1160


//--------------------- .nv.constant0._ZN7cutlass13device_kernelIN5flash19enable_sm80_to_sm89INS1_16FlashAttnBwdSm80INS1_25CollectiveMainloopBwdSm80ILi2ELi1EN4cute5tupleIJNS5_1CILi64EEENS7_ILi80EEENS7_ILi192EEEEEENS_10bfloat16_tEfNS_4arch4Sm80ELb0ELb1ELb0ELb1ELb0ELb0ELb1ELb0ELi2ELi4ELi2ELi2ELb0EEENS1_21CollectiveEpilogueBwdISB_SC_SE_Li256ELb1ELb1ELi4EEENS1_19SingleTileSchedulerILb1ELb0ELb0ELi80EEEEEEEEEvNT_6ParamsE --------------------------
	.section	.nv.constant0._ZN7cutlass13device_kernelIN5flash19enable_sm80_to_sm89INS1_16FlashAttnBwdSm80INS1_25CollectiveMainloopBwdSm80ILi2ELi1EN4cute5tupleIJNS5_1CILi64EEENS7_ILi80EEENS7_ILi192EEEEEENS_10bfloat16_tEfNS_4arch4Sm80ELb0ELb1ELb0ELb1ELb0ELb0ELb1ELb0ELi2ELi4ELi2ELi2ELb0EEENS1_21CollectiveEpilogueBwdISB_SC_SE_Li256ELb1ELb1ELi4EEENS1_19SingleTileSchedulerILb1ELb0ELb0ELi80EEEEEEEEEvNT_6ParamsE,"a",@progbits
	.sectionflags	@""
	.align	4
.nv.constant0._ZN7cutlass13device_kernelIN5flash19enable_sm80_to_sm89INS1_16FlashAttnBwdSm80INS1_25CollectiveMainloopBwdSm80ILi2ELi1EN4cute5tupleIJNS5_1CILi64EEENS7_ILi80EEENS7_ILi192EEEEEENS_10bfloat16_tEfNS_4arch4Sm80ELb0ELb1ELb0ELb1ELb0ELb0ELb1ELb0ELi2ELi4ELi2ELi2ELb0EEENS1_21CollectiveEpilogueBwdISB_SC_SE_Li256ELb1ELb1ELi4EEENS1_19SingleTileSchedulerILb1ELb0ELb0ELi80EEEEEEEEEvNT_6ParamsE:
	.zero		1152


//--------------------- .nv.constant0._ZN7cutlass13device_kernelIN5flash19enable_sm80_to_sm89INS1_16FlashAttnBwdSm80INS1_25CollectiveMainloopBwdSm80ILi2ELi1EN4cute5tupleIJNS5_1CILi64EEENS7_ILi80EEENS7_ILi192EEEEEENS_10bfloat16_tEfNS_4arch4Sm80ELb0ELb1ELb0ELb1ELb1ELb0ELb1ELb0ELi2ELi4ELi2ELi2ELb0EEENS1_21CollectiveEpilogueBwdISB_SC_SE_Li256ELb1ELb1ELi4EEENS1_19SingleTileSchedulerILb1ELb0ELb0ELi80EEEEEEEEEvNT_6ParamsE --------------------------
	.section	.nv.constant0._ZN7cutlass13device_kernelIN5flash19enable_sm80_to_sm89INS1_16FlashAttnBwdSm80INS1_25CollectiveMainloopBwdSm80ILi2ELi1EN4cute5tupleIJNS5_1CILi64EEENS7_ILi80EEENS7_ILi192EEEEEENS_10bfloat16_tEfNS_4arch4Sm80ELb0ELb1ELb0ELb1ELb1ELb0ELb1ELb0ELi2ELi4ELi2ELi2ELb0EEENS1_21CollectiveEpilogueBwdISB_SC_SE_Li256ELb1ELb1ELi4EEENS1_19SingleTileSchedulerILb1ELb0ELb0ELi80EEEEEEEEEvNT_6ParamsE,"a",@progbits
	.sectionflags	@""
	.align	4
.nv.constant0._ZN7cutlass13device_kernelIN5flash19enable_sm80_to_sm89INS1_16FlashAttnBwdSm80INS1_25CollectiveMainloopBwdSm80ILi2ELi1EN4cute5tupleIJNS5_1CILi64EEENS7_ILi80EEENS7_ILi192EEEEEENS_10bfloat16_tEfNS_4arch4Sm80ELb0ELb1ELb0ELb1ELb1ELb0ELb1ELb0ELi2ELi4ELi2ELi2ELb0EEENS1_21CollectiveEpilogueBwdISB_SC_SE_Li256ELb1ELb1ELi4EEENS1_19SingleTileSchedulerILb1ELb0ELb0ELi80EEEEEEEEEvNT_6ParamsE:
	.zero		1152


//--------------------- .nv.constant0._ZN7cutlass13device_kernelIN5flash19enable_sm80_to_sm89INS1_16FlashAttnBwdSm80INS1_25CollectiveMainloopBwdSm80ILi2ELi1EN4cute5tupleIJNS5_1CILi64EEENS7_ILi80EEENS7_ILi192EEEEEENS_10bfloat16_tEfNS_4arch4Sm80ELb0ELb1ELb0ELb1ELb0ELb0ELb1ELb0ELi2ELi4ELi2ELi2ELb0EEENS1_24CollectiveEpilogueBwdGQAISB_fSE_Li256ELb1ELb0EEENS1_19SingleTileSchedulerILb1ELb0ELb0ELi80EEEEEEEEEvNT_6ParamsE --------------------------
	.section	.nv.constant0._ZN7cutlass13device_kernelIN5flash19enable_sm80_to_sm89INS1_16FlashAttnBwdSm80INS1_25CollectiveMainloopBwdSm80ILi2ELi1EN4cute5tupleIJNS5_1CILi64EEENS7_ILi80EEENS7_ILi192EEEEEENS_10bfloat16_tEfNS_4arch4Sm80ELb0ELb1ELb0ELb1ELb0ELb0ELb1ELb0ELi2ELi4ELi2ELi2ELb0EEENS1_24CollectiveEpilogueBwdGQAISB_fSE_Li256ELb1ELb0EEENS1_19SingleTileSchedulerILb1ELb0ELb0ELi80EEEEEEEEEvNT_6ParamsE,"a",@progbits
	.sectionflags	@""
	.align	4
.nv.constant0._ZN7cutlass13device_kernelIN5flash19enable_sm80_to_sm89INS1_16FlashAttnBwdSm80INS1_25CollectiveMainloopBwdSm80ILi2ELi1EN4cute5tupleIJNS5_1CILi64EEENS7_ILi80EEENS7_ILi192EEEEEENS_10bfloat16_tEfNS_4arch4Sm80ELb0ELb1ELb0ELb1ELb0ELb0ELb1ELb0ELi2ELi4ELi2ELi2ELb0EEENS1_24CollectiveEpilogueBwdGQAISB_fSE_Li256ELb1ELb0EEENS1_19SingleTileSchedulerILb1ELb0ELb0ELi80EEEEEEEEEvNT_6ParamsE:
	.zero		1160


//--------------------- .nv.constant0._ZN7cutlass13device_kernelIN5flash19enable_sm80_to_sm89INS1_16FlashAttnBwdSm80INS1_25CollectiveMainloopBwdSm80ILi2ELi1EN4cute5tupleIJNS5_1CILi64EEENS7_ILi80EEENS7_ILi192EEEEEENS_10bfloat16_tEfNS_4arch4Sm80ELb0ELb1ELb0ELb1ELb1ELb0ELb1ELb0ELi2ELi4ELi2ELi2ELb0EEENS1_24CollectiveEpilogueBwdGQAISB_fSE_Li256ELb1ELb1EEENS1_19SingleTileSchedulerILb1ELb0ELb0ELi80EEEEEEEEEvNT_6ParamsE --------------------------
	.section	.nv.constant0._ZN7cutlass13device_kernelIN5flash19enable_sm80_to_sm89INS1_16FlashAttnBwdSm80INS1_25CollectiveMainloopBwdSm80ILi2ELi1EN4cute5tupleIJNS5_1CILi64EEENS7_ILi80EEENS7_ILi192EEEEEENS_10bfloat16_tEfNS_4arch4Sm80ELb0ELb1ELb0ELb1ELb1ELb0ELb1ELb0ELi2ELi4ELi2ELi2ELb0EEENS1_24CollectiveEpilogueBwdGQAISB_fSE_Li256ELb1ELb1EEENS1_19SingleTileSchedulerILb1ELb0ELb0ELi80EEEEEEEEEvNT_6ParamsE,"a",@progbits
	.sectionflags	@""
	.align	4
.nv.constant0._ZN7cutlass13device_kernelIN5flash19enable_sm80_to_sm89INS1_16FlashAttnBwdSm80INS1_25CollectiveMainloopBwdSm80ILi2ELi1EN4cute5tupleIJNS5_1CILi64EEENS7_ILi80EEENS7_ILi192EEEEEENS_10bfloat16_tEfNS_4arch4Sm80ELb0ELb1ELb0ELb1ELb1ELb0ELb1ELb0ELi2ELi4ELi2ELi2ELb0EEENS1_24CollectiveEpilogueBwdGQAISB_fSE_Li256ELb1ELb1EEENS1_19SingleTileSchedulerILb1ELb0ELb0ELi80EEEEEEEEEvNT_6ParamsE:
	.zero		1160


//--------------------- .nv.constant0._ZN7cutlass13device_kernelIN5flash19enable_sm80_to_sm89INS1_16FlashAttnBwdSm80INS1_25CollectiveMainloopBwdSm80ILi2ELi1EN4cute5tupleIJNS5_1CILi64EEENS7_ILi80EEENS7_ILi192EEEEEENS_10bfloat16_tEfNS_4arch4Sm80ELb1ELb0ELb0ELb0ELb0ELb0ELb1ELb0ELi2ELi4ELi2ELi2ELb0EEENS1_21CollectiveEpilogueBwdISB_SC_SE_Li256ELb0ELb1ELi4EEENS1_25SingleTileBwdLPTSchedulerILb0ELi80ELb0EEEEEEEEEvNT_6ParamsE --------------------------
	.section	.nv.constant0._ZN7cutlass13device_kernelIN5flash19enable_sm80_to_sm89INS1_16FlashAttnBwdSm80INS1_25CollectiveMainloopBwdSm80ILi2ELi1EN4cute5tupleIJNS5_1CILi64EEENS7_ILi80EEENS7_ILi192EEEEEENS_10bfloat16_tEfNS_4arch4Sm80ELb1ELb0ELb0ELb0ELb0ELb0ELb1ELb0ELi2ELi4ELi2ELi2ELb0EEENS1_21CollectiveEpilogueBwdISB_SC_SE_Li256ELb0ELb1ELi4EEENS1_25SingleTileBwdLPTSchedulerILb0ELi80ELb0EEEEEEEEEvNT_6ParamsE,"a",@progbits
	.sectionflags	@""
	.align	4
.nv.constant0._ZN7cutlass13device_kernelIN5flash19enable_sm80_to_sm89INS1_16FlashAttnBwdSm80INS1_25CollectiveMainloopBwdSm80ILi2ELi1EN4cute5tupleIJNS5_1CILi64EEENS7_ILi80EEENS7_ILi192EEEEEENS_10bfloat16_tEfNS_4arch4Sm80ELb1ELb0ELb0ELb0ELb0ELb0ELb1ELb0ELi2ELi4ELi2ELi2ELb0EEENS1_21CollectiveEpilogueBwdISB_SC_SE_Li256ELb0ELb1ELi4EEENS1_25SingleTileBwdLPTSchedulerILb0ELi80ELb0EEEEEEEEEvNT_6ParamsE:
	.zero		1176


//--------------------- .nv.constant0._ZN7cutlass13device_kernelIN5flash19enable_sm80_to_sm89INS1_16FlashAttnBwdSm80INS1_25CollectiveMainloopBwdSm80ILi2ELi1EN4cute5tupleIJNS5_1CILi64EEENS7_ILi80EEENS7_ILi192EEEEEENS_10bfloat16_tEfNS_4arch4Sm80ELb1ELb0ELb0ELb0ELb1ELb0ELb1ELb0ELi2ELi4ELi2ELi2ELb0EEENS1_21CollectiveEpilogueBwdISB_SC_SE_Li256ELb0ELb1ELi4EEENS1_25SingleTileBwdLPTSchedulerILb0ELi80ELb1EEEEEEEEEvNT_6ParamsE --------------------------
	.section	.nv.constant0._ZN7cutlass13device_kernelIN5flash19enable_sm80_to_sm89INS1_16FlashAttnBwdSm80INS1_25CollectiveMainloopBwdSm80ILi2ELi1EN4cute5tupleIJNS5_1CILi64EEENS7_ILi80EEENS7_ILi192EEEEEENS_10bfloat16_tEfNS_4arch4Sm80ELb1ELb0ELb0ELb0ELb1ELb0ELb1ELb0ELi2ELi4ELi2ELi2ELb0EEENS1_21CollectiveEpilogueBwdISB_SC_SE_Li256ELb0ELb1ELi4EEENS1_25SingleTileBwdLPTSchedulerILb0ELi80ELb1EEEEEEEEEvNT_6ParamsE,"a",@progbits
	.sectionflags	@""
	.align	4
.nv.constant0._ZN7cutlass13device_kernelIN5flash19enable_sm80_to_sm89INS1_16FlashAttnBwdSm80INS1_25CollectiveMainloopBwdSm80ILi2ELi1EN4cute5tupleIJNS5_1CILi64EEENS7_ILi80EEENS7_ILi192EEEEEENS_10bfloat16_tEfNS_4arch4Sm80ELb1ELb0ELb0ELb0ELb1ELb0ELb1ELb0ELi2ELi4ELi2ELi2ELb0EEENS1_21CollectiveEpilogueBwdISB_SC_SE_Li256ELb0ELb1ELi4EEENS1_25SingleTileBwdLPTSchedulerILb0ELi80ELb1EEEEEEEEEvNT_6ParamsE:
	.zero		1176


//--------------------- .nv.constant0._ZN7cutlass13device_kernelIN5flash19enable_sm80_to_sm89INS1_16FlashAttnBwdSm80INS1_25CollectiveMainloopBwdSm80ILi2ELi1EN4cute5tupleIJNS5_1CILi64EEENS7_ILi80EEENS7_ILi192EEEEEENS_10bfloat16_tEfNS_4arch4Sm80ELb1ELb0ELb0ELb0ELb0ELb0ELb1ELb0ELi2ELi4ELi2ELi2ELb0EEENS1_24CollectiveEpilogueBwdGQAISB_fSE_Li256ELb0ELb0EEENS1_25SingleTileBwdLPTSchedulerILb0ELi80ELb0EEEEEEEEEvNT_6ParamsE --------------------------
	.section	.nv.constant0._ZN7cutlass13device_kernelIN5flash19enable_sm80_to_sm89INS1_16FlashAttnBwdSm80INS1_25CollectiveMainloopBwdSm80ILi2ELi1EN4cute5tupleIJNS5_1CILi64EEENS7_ILi80EEENS7_ILi192EEEEEENS_10bfloat16_tEfNS_4arch4Sm80ELb1ELb0ELb0ELb0ELb0ELb0ELb1ELb0ELi2ELi4ELi2ELi2ELb0EEENS1_24CollectiveEpilogueBwdGQAISB_fSE_Li256ELb0ELb0EEENS1_25SingleTileBwdLPTSchedulerILb0ELi80ELb0EEEEEEEEEvNT_6ParamsE,"a",@progbits
	.sectionflags	@""
	.align	4
.nv.constant0._ZN7cutlass13device_kernelIN5flash19enable_sm80_to_sm89INS1_16FlashAttnBwdSm80INS1_25CollectiveMainloopBwdSm80ILi2ELi1EN4cute5tupleIJNS5_1CILi64EEENS7_ILi80EEENS7_ILi192EEEEEENS_10bfloat16_tEfNS_4arch4Sm80ELb1ELb0ELb0ELb0ELb0ELb0ELb1ELb0ELi2ELi4ELi2ELi2ELb0EEENS1_24CollectiveEpilogueBwdGQAISB_fSE_Li256ELb0ELb0EEENS1_25SingleTileBwdLPTSchedulerILb0ELi80ELb0EEEEEEEEEvNT_6ParamsE:
	.zero		1184


//--------------------- .nv.constant0._ZN7cutlass13device_kernelIN5flash19enable_sm80_to_sm89INS1_16FlashAttnBwdSm80INS1_25CollectiveMainloopBwdSm80ILi2ELi1EN4cute5tupleIJNS5_1CILi64EEENS7_ILi80EEENS7_ILi192EEEEEENS_10bfloat16_tEfNS_4arch4Sm80ELb1ELb0ELb0ELb0ELb1ELb0ELb1ELb0ELi2ELi4ELi2ELi2ELb0EEENS1_24CollectiveEpilogueBwdGQAISB_fSE_Li256ELb0ELb1EEENS1_25SingleTileBwdLPTSchedulerILb0ELi80ELb1EEEEEEEEEvNT_6ParamsE --------------------------
	.section	.nv.constant0._ZN7cutlass13device_kernelIN5flash19enable_sm80_to_sm89INS1_16FlashAttnBwdSm80INS1_25CollectiveMainloopBwdSm80ILi2ELi1EN4cute5tupleIJNS5_1CILi64EEENS7_ILi80EEENS7_ILi192EEEEEENS_10bfloat16_tEfNS_4arch4Sm80ELb1ELb0ELb0ELb0ELb1ELb0ELb1ELb0ELi2ELi4ELi2ELi2ELb0EEENS1_24CollectiveEpilogueBwdGQAISB_fSE_Li256ELb0ELb1EEENS1_25SingleTileBwdLPTSchedulerILb0ELi80ELb1EEEEEEEEEvNT_6ParamsE,"a",@progbits
	.sectionflags	@""
	.align	4
.nv.constant0._ZN7cutlass13device_kernelIN5flash19enable_sm80_to_sm89INS1_16FlashAttnBwdSm80INS1_25CollectiveMainloopBwdSm80ILi2ELi1EN4cute5tupleIJNS5_1CILi64EEENS7_ILi80EEENS7_ILi192EEEEEENS_10bfloat16_tEfNS_4arch4Sm80ELb1ELb0ELb0ELb0ELb1ELb0ELb1ELb0ELi2ELi4ELi2ELi2ELb0EEENS1_24CollectiveEpilogueBwdGQAISB_fSE_Li256ELb0ELb1EEENS1_25SingleTileBwdLPTSchedulerILb0ELi80ELb1EEEEEEEEEvNT_6ParamsE:
	.zero		1184


//--------------------- .nv.constant0._ZN7cutlass13device_kernelIN5flash22FlashAttnBwdPreprocessIN4cute5tupleIJNS3_1CILi64EEENS5_ILi192EEEEEENS_10bfloat16_tEfNS_4arch4Sm80ELb1ELb0EEEEEvNT_6ParamsE --------------------------
	.section	.nv.constant0._ZN7cutlass13device_kernelIN5flash22FlashAttnBwdPreprocessIN4cute5tupleIJNS3_1CILi64EEENS5_ILi192EEEEEENS_10bfloat16_tEfNS_4arch4Sm80ELb1ELb0EEEEEvNT_6ParamsE,"a",@progbits
	.sectionflags	@""
	.align	4
.nv.constant0._ZN7cutlass13device_kernelIN5flash22FlashAttnBwdPreprocessIN4cute5tupleIJNS3_1CILi64EEENS5_ILi192EEEEEENS_10bfloat16_tEfNS_4arch4Sm80ELb1ELb0EEEEEvNT_6ParamsE:
	.zero		768


//--------------------- .nv.constant0._ZN7cutlass13device_kernelIN5flash19enable_sm80_to_sm89INS1_16FlashAttnBwdSm80INS1_25CollectiveMainloopBwdSm80ILi2ELi1EN4cute5tupleIJNS5_1CILi64EEENS7_ILi80EEENS7_ILi192EEEEEENS_10bfloat16_tEfNS_4arch4Sm80ELb1ELb0ELb0ELb1ELb0ELb0ELb1ELb0ELi2ELi4ELi2ELi2ELb0EEENS1_21CollectiveEpilogueBwdISB_SC_SE_Li256ELb1ELb1ELi4EEENS1_25SingleTileBwdLPTSchedulerILb1ELi80ELb0EEEEEEEEEvNT_6ParamsE --------------------------
	.section	.nv.constant0._ZN7cutlass13device_kernelIN5flash19enable_sm80_to_sm89INS1_16FlashAttnBwdSm80INS1_25CollectiveMainloopBwdSm80ILi2ELi1EN4cute5tupleIJNS5_1CILi64EEENS7_ILi80EEENS7_ILi192EEEEEENS_10bfloat16_tEfNS_4arch4Sm80ELb1ELb0ELb0ELb1ELb0ELb0ELb1ELb0ELi2ELi4ELi2ELi2ELb0EEENS1_21CollectiveEpilogueBwdISB_SC_SE_Li256ELb1ELb1ELi4EEENS1_25SingleTileBwdLPTSchedulerILb1ELi80ELb0EEEEEEEEEvNT_6ParamsE,"a",@progbits
	.sectionflags	@""
	.align	4
.nv.constant0._ZN7cutlass13device_kernelIN5flash19enable_sm80_to_sm89INS1_16FlashAttnBwdSm80INS1_25CollectiveMainloopBwdSm80ILi2ELi1EN4cute5tupleIJNS5_1CILi64EEENS7_ILi80EEENS7_ILi192EEEEEENS_10bfloat16_tEfNS_4arch4Sm80ELb1ELb0ELb0ELb1ELb0ELb0ELb1ELb0ELi2ELi4ELi2ELi2ELb0EEENS1_21CollectiveEpilogueBwdISB_SC_SE_Li256ELb1ELb1ELi4EEENS1_25SingleTileBwdLPTSchedulerILb1ELi80ELb0EEEEEEEEEvNT_6ParamsE:
	.zero		1176


//--------------------- .nv.constant0._ZN7cutlass13device_kernelIN5flash19enable_sm80_to_sm89INS1_16FlashAttnBwdSm80INS1_25CollectiveMainloopBwdSm80ILi2ELi1EN4cute5tupleIJNS5_1CILi64EEENS7_ILi80EEENS7_ILi192EEEEEENS_10bfloat16_tEfNS_4arch4Sm80ELb1ELb0ELb0ELb1ELb1ELb0ELb1ELb0ELi2ELi4ELi2ELi2ELb0EEENS1_21CollectiveEpilogueBwdISB_SC_SE_Li256ELb1ELb1ELi4EEENS1_25SingleTileBwdLPTSchedulerILb1ELi80ELb1EEEEEEEEEvNT_6ParamsE --------------------------
	.section	.nv.constant0._ZN7cutlass13device_kernelIN5flash19enable_sm80_to_sm89INS1_16FlashAttnBwdSm80INS1_25CollectiveMainloopBwdSm80ILi2ELi1EN4cute5tupleIJNS5_1CILi64EEENS7_ILi80EEENS7_ILi192EEEEEENS_10bfloat16_tEfNS_4arch4Sm80ELb1ELb0ELb0ELb1ELb1ELb0ELb1ELb0ELi2ELi4ELi2ELi2ELb0EEENS1_21CollectiveEpilogueBwdISB_SC_SE_Li256ELb1ELb1ELi4EEENS1_25SingleTileBwdLPTSchedulerILb1ELi80ELb1EEEEEEEEEvNT_6ParamsE,"a",@progbits
	.sectionflags	@""
	.align	4
.nv.constant0._ZN7cutlass13device_kernelIN5flash19enable_sm80_to_sm89INS1_16FlashAttnBwdSm80INS1_25CollectiveMainloopBwdSm80ILi2ELi1EN4cute5tupleIJNS5_1CILi64EEENS7_ILi80EEENS7_ILi192EEEEEENS_10bfloat16_tEfNS_4arch4Sm80ELb1ELb0ELb0ELb1ELb1ELb0ELb1ELb0ELi2ELi4ELi2ELi2ELb0EEENS1_21CollectiveEpilogueBwdISB_SC_SE_Li256ELb1ELb1ELi4EEENS1_25SingleTileBwdLPTSchedulerILb1ELi80ELb1EEEEEEEEEvNT_6ParamsE:
	.zero		1176


//--------------------- .nv.constant0._ZN7cutlass13device_kernelIN5flash19enable_sm80_to_sm89INS1_16FlashAttnBwdSm80INS1_25CollectiveMainloopBwdSm80ILi2ELi1EN4cute5tupleIJNS5_1CILi64EEENS7_ILi80EEENS7_ILi192EEEEEENS_10bfloat16_tEfNS_4arch4Sm80ELb1ELb0ELb0ELb1ELb0ELb0ELb1ELb0ELi2ELi4ELi2ELi2ELb0EEENS1_24CollectiveEpilogueBwdGQAISB_fSE_Li256ELb1ELb0EEENS1_25SingleTileBwdLPTSchedulerILb1ELi80ELb0EEEEEEEEEvNT_6ParamsE --------------------------
	.section	.nv.constant0._ZN7cutlass13device_kernelIN5flash19enable_sm80_to_sm89INS1_16FlashAttnBwdSm80INS1_25CollectiveMainloopBwdSm80ILi2ELi1EN4cute5tupleIJNS5_1CILi64EEENS7_ILi80EEENS7_ILi192EEEEEENS_10bfloat16_tEfNS_4arch4Sm80ELb1ELb0ELb0ELb1ELb0ELb0ELb1ELb0ELi2ELi4ELi2ELi2ELb0EEENS1_24CollectiveEpilogueBwdGQAISB_fSE_Li256ELb1ELb0EEENS1_25SingleTileBwdLPTSchedulerILb1ELi80ELb0EEEEEEEEEvNT_6ParamsE,"a",@progbits
	.sectionflags	@""
	.align	4
.nv.constant0._ZN7cutlass13device_kernelIN5flash19enable_sm80_to_sm89INS1_16FlashAttnBwdSm80INS1_25CollectiveMainloopBwdSm80ILi2ELi1EN4cute5tupleIJNS5_1CILi64EEENS7_ILi80EEENS7_ILi192EEEEEENS_10bfloat16_tEfNS_4arch4Sm80ELb1ELb0ELb0ELb1ELb0ELb0ELb1ELb0ELi2ELi4ELi2ELi2ELb0EEENS1_24CollectiveEpilogueBwdGQAISB_fSE_Li256ELb1ELb0EEENS1_25SingleTileBwdLPTSchedulerILb1ELi80ELb0EEEEEEEEEvNT_6ParamsE:
	.zero		1184


//--------------------- .nv.constant0._ZN7cutlass13device_kernelIN5flash32FlashAttnBwdPostprocessConvertdQIN4cute5tupleIJNS3_1CILi80EEENS5_ILi192EEEEEENS_10bfloat16_tEfNS_4arch4Sm80ELi256ENS3_8TiledMMAINS3_8MMA_AtomIJNS3_30SM80_16x8x16_F32BF16BF16F32_TNEEEENS3_6LayoutINS4_IJNS5_ILi4EEENS5_ILi2EEENS5_ILi1EEEEEENS4_IJSJ_SH_NS5_ILi0EEEEEEEENS4_IJNS5_ILi64EEENS5_ILi16EEESP_EEEEELb1EEEEEvNT_6ParamsE --------------------------
	.section	.nv.constant0._ZN7cutlass13device_kernelIN5flash32FlashAttnBwdPostprocessConvertdQIN4cute5tupleIJNS3_1CILi80EEENS5_ILi192EEEEEENS_10bfloat16_tEfNS_4arch4Sm80ELi256ENS3_8TiledMMAINS3_8MMA_AtomIJNS3_30SM80_16x8x16_F32BF16BF16F32_TNEEEENS3_6LayoutINS4_IJNS5_ILi4EEENS5_ILi2EEENS5_ILi1EEEEEENS4_IJSJ_SH_NS5_ILi0EEEEEEEENS4_IJNS5_ILi64EEENS5_ILi16EEESP_EEEEELb1EEEEEvNT_6ParamsE,"a",@progbits
	.sectionflags	@""
	.align	4
.nv.constant0._ZN7cutlass13device_kernelIN5flash32FlashAttnBwdPostprocessConvertdQIN4cute5tupleIJNS3_1CILi80EEENS5_ILi192EEEEEENS_10bfloat16_tEfNS_4arch4Sm80ELi256ENS3_8TiledMMAINS3_8MMA_AtomIJNS3_30SM80_16x8x16_F32BF16BF16F32_TNEEEENS3_6LayoutINS4_IJNS5_ILi4EEENS5_ILi2EEENS5_ILi1EEEEEENS4_IJSJ_SH_NS5_ILi0EEEEEEEENS4_IJNS5_ILi64EEENS5_ILi16EEESP_EEEEELb1EEEEEvNT_6ParamsE:
	.zero		640


//--------------------- .nv.constant0._ZN7cutlass13device_kernelIN5flash32FlashAttnBwdPostprocessConvertdQIN4cute5tupleIJNS3_1CILi64EEENS5_ILi192EEEEEENS_10bfloat16_tEfNS_4arch4Sm80ELi256ENS3_8TiledMMAINS3_8MMA_AtomIJNS3_30SM80_16x8x16_F32BF16BF16F32_TNEEEENS3_6LayoutINS4_IJNS5_ILi2EEENS5_ILi4EEENS5_ILi1EEEEEENS4_IJSJ_SH_NS5_ILi0EEEEEEEENS4_IJNS5_ILi32EEES6_NS5_ILi16EEEEEEEELb0EEEEEvNT_6ParamsE --------------------------
	.section	.nv.constant0._ZN7cutlass13device_kernelIN5flash32FlashAttnBwdPostprocessConvertdQIN4cute5tupleIJNS3_1CILi64EEENS5_ILi192EEEEEENS_10bfloat16_tEfNS_4arch4Sm80ELi256ENS3_8TiledMMAINS3_8MMA_AtomIJNS3_30SM80_16x8x16_F32BF16BF16F32_TNEEEENS3_6LayoutINS4_IJNS5_ILi2EEENS5_ILi4EEENS5_ILi1EEEEEENS4_IJSJ_SH_NS5_ILi0EEEEEEEENS4_IJNS5_ILi32EEES6_NS5_ILi16EEEEEEEELb0EEEEEvNT_6ParamsE,"a",@progbits
	.sectionflags	@""
	.align	4
.nv.constant0._ZN7cutlass13device_kernelIN5flash32FlashAttnBwdPostprocessConvertdQIN4cute5tupleIJNS3_1CILi64EEENS5_ILi192EEEEEENS_10bfloat16_tEfNS_4arch4Sm80ELi256ENS3_8TiledMMAINS3_8MMA_AtomIJNS3_30SM80_16x8x16_F32BF16BF16F32_TNEEEENS3_6LayoutINS4_IJNS5_ILi2EEENS5_ILi4EEENS5_ILi1EEEEEENS4_IJSJ_SH_NS5_ILi0EEEEEEEENS4_IJNS5_ILi32EEES6_NS5_ILi16EEEEEEEELb0EEEEEvNT_6ParamsE:
	.zero		640


//--------------------- .nv.constant0._ZN7cutlass13device_kernelIN5flash19enable_sm80_to_sm89INS1_16FlashAttnBwdSm80INS1_25CollectiveMainloopBwdSm80ILi2ELi1EN4cute5tupleIJNS5_1CILi64EEENS7_ILi80EEENS7_ILi192EEEEEENS_10bfloat16_tEfNS_4arch4Sm80ELb1ELb0ELb0ELb1ELb1ELb0ELb1ELb0ELi2ELi4ELi2ELi2ELb0EEENS1_24CollectiveEpilogueBwdGQAISB_fSE_Li256ELb1ELb1EEENS1_25SingleTileBwdLPTSchedulerILb1ELi80ELb1EEEEEEEEEvNT_6ParamsE --------------------------
	.section	.nv.constant0._ZN7cutlass13device_kernelIN5flash19enable_sm80_to_sm89INS1_16FlashAttnBwdSm80INS1_25CollectiveMainloopBwdSm80ILi2ELi1EN4cute5tupleIJNS5_1CILi64EEENS7_ILi80EEENS7_ILi192EEEEEENS_10bfloat16_tEfNS_4arch4Sm80ELb1ELb0ELb0ELb1ELb1ELb0ELb1ELb0ELi2ELi4ELi2ELi2ELb0EEENS1_24CollectiveEpilogueBwdGQAISB_fSE_Li256ELb1ELb1EEENS1_25SingleTileBwdLPTSchedulerILb1ELi80ELb1EEEEEEEEEvNT_6ParamsE,"a",@progbits
	.sectionflags	@""
	.align	4
.nv.constant0._ZN7cutlass13device_kernelIN5flash19enable_sm80_to_sm89INS1_16FlashAttnBwdSm80INS1_25CollectiveMainloopBwdSm80ILi2ELi1EN4cute5tupleIJNS5_1CILi64EEENS7_ILi80EEENS7_ILi192EEEEEENS_10bfloat16_tEfNS_4arch4Sm80ELb1ELb0ELb0ELb1ELb1ELb0ELb1ELb0ELi2ELi4ELi2ELi2ELb0EEENS1_24CollectiveEpilogueBwdGQAISB_fSE_Li256ELb1ELb1EEENS1_25SingleTileBwdLPTSchedulerILb1ELi80ELb1EEEEEEEEEvNT_6ParamsE:
	.zero		1184


//--------------------- .nv.constant0._ZN7cutlass13device_kernelIN5flash22FlashAttnBwdPreprocessIN4cute5tupleIJNS3_1CILi64EEENS5_ILi192EEEEEENS_10bfloat16_tEfNS_4arch4Sm80ELb1ELb1EEEEEvNT_6ParamsE --------------------------
	.section	.nv.constant0._ZN7cutlass13device_kernelIN5flash22FlashAttnBwdPreprocessIN4cute5tupleIJNS3_1CILi64EEENS5_ILi192EEEEEENS_10bfloat16_tEfNS_4arch4Sm80ELb1ELb1EEEEEvNT_6ParamsE,"a",@progbits
	.sectionflags	@""
	.align	4
.nv.constant0._ZN7cutlass13device_kernelIN5flash22FlashAttnBwdPreprocessIN4cute5tupleIJNS3_1CILi64EEENS5_ILi192EEEEEENS_10bfloat16_tEfNS_4arch4Sm80ELb1ELb1EEEEEvNT_6ParamsE:
	.zero		768


//--------------------- SYMBOLS --------------------------

	.type		.nv.reservedSmem.offset0,@object
	.size		.nv.reservedSmem.offset0,0x4
